	.target	sm_90a

	.elftype	@"ET_EXEC"


//--------------------- .note.nv.tkinfo           --------------------------
	.section	.note.nv.tkinfo,"",@"SHT_NOTE"
	.sectionflags	@"SHF_NOTE_NV_TKINFO"
	.tkinfo
        /*0018*/ 	.word	0x00000002
        /*0030*/ 	.string	""
        /*0030*/ 	.string	"ptxas"
        /*0030*/ 	.string	"Cuda compilation tools, release 13.0, V13.0.88"
        /*0030*/ 	.string	"Build cuda_13.0.r13.0/compiler.36424714_0"
        /*0030*/ 	.string	"-arch sm_90a -m 64 "



//--------------------- .note.nv.cuinfo           --------------------------
	.section	.note.nv.cuinfo,"",@"SHT_NOTE"
	.sectionflags	@"SHF_NOTE_NV_CUINFO"
        /*0018*/ 	.short	0x0002
        /*001a*/ 	.short	0x005a
        /*001c*/ 	.short	0x0082
	.zero		2


//--------------------- .nv.info                  --------------------------
	.section	.nv.info,"",@"SHT_CUDA_INFO"
	.align	4


	//----- nvinfo : EIATTR_REGCOUNT
	.align		4
        /*0000*/ 	.byte	0x04, 0x2f
        /*0002*/ 	.short	(.L_29 - .L_28)
	.align		4
.L_28:
        /*0004*/ 	.word	index@(_Z14welford_kernelIfffEvPKT_PT1_S4_iii)
        /*0008*/ 	.word	0x00000017


	//----- nvinfo : EIATTR_FRAME_SIZE
	.align		4
.L_29:
        /*000c*/ 	.byte	0x04, 0x11
        /*000e*/ 	.short	(.L_31 - .L_30)
	.align		4
.L_30:
        /*0010*/ 	.word	index@(_Z14welford_kernelIfffEvPKT_PT1_S4_iii)
        /*0014*/ 	.word	0x00000000


	//----- nvinfo : EIATTR_REGCOUNT
	.align		4
.L_31:
        /*0018*/ 	.byte	0x04, 0x2f
        /*001a*/ 	.short	(.L_33 - .L_32)
	.align		4
.L_32:
        /*001c*/ 	.word	index@(_Z14welford_kernelIN3c104HalfEffEvPKT_PT1_S6_iii)
        /*0020*/ 	.word	0x00000017


	//----- nvinfo : EIATTR_FRAME_SIZE
	.align		4
.L_33:
        /*0024*/ 	.byte	0x04, 0x11
        /*0026*/ 	.short	(.L_35 - .L_34)
	.align		4
.L_34:
        /*0028*/ 	.word	index@(_Z14welford_kernelIN3c104HalfEffEvPKT_PT1_S6_iii)
        /*002c*/ 	.word	0x00000000


	//----- nvinfo : EIATTR_REGCOUNT
	.align		4
.L_35:
        /*0030*/ 	.byte	0x04, 0x2f
        /*0032*/ 	.short	(.L_37 - .L_36)
	.align		4
.L_36:
        /*0034*/ 	.word	index@(_Z24batchnorm_forward_kernelIfffEvPKT_PKT0_S5_PKT1_S8_PS0_ii)
        /*0038*/ 	.word	0x00000016


	//----- nvinfo : EIATTR_FRAME_SIZE
	.align		4
.L_37:
        /*003c*/ 	.byte	0x04, 0x11
        /*003e*/ 	.short	(.L_39 - .L_38)
	.align		4
.L_38:
        /*0040*/ 	.word	index@(_Z24batchnorm_forward_kernelIfffEvPKT_PKT0_S5_PKT1_S8_PS0_ii)
        /*0044*/ 	.word	0x00000000


	//----- nvinfo : EIATTR_REGCOUNT
	.align		4
.L_39:
        /*0048*/ 	.byte	0x04, 0x2f
        /*004a*/ 	.short	(.L_41 - .L_40)
	.align		4
.L_40:
        /*004c*/ 	.word	index@(_Z24batchnorm_forward_kernelIN3c104HalfEffEvPKT_PKT0_S7_PKT1_SA_PS2_ii)
        /*0050*/ 	.word	0x00000016


	//----- nvinfo : EIATTR_FRAME_SIZE
	.align		4
.L_41:
        /*0054*/ 	.byte	0x04, 0x11
        /*0056*/ 	.short	(.L_43 - .L_42)
	.align		4
.L_42:
        /*0058*/ 	.word	index@(_Z24batchnorm_forward_kernelIN3c104HalfEffEvPKT_PKT0_S7_PKT1_SA_PS2_ii)
        /*005c*/ 	.word	0x00000000


	//----- nvinfo : EIATTR_REGCOUNT
	.align		4
.L_43:
        /*0060*/ 	.byte	0x04, 0x2f
        /*0062*/ 	.short	(.L_45 - .L_44)
	.align		4
.L_44:
        /*0064*/ 	.word	index@(_Z24batchnorm_forward_kernelIN3c104HalfEfS1_EvPKT_PKT0_S7_PKT1_SA_PS2_ii)
        /*0068*/ 	.word	0x00000016


	//----- nvinfo : EIATTR_FRAME_SIZE
	.align		4
.L_45:
        /*006c*/ 	.byte	0x04, 0x11
        /*006e*/ 	.short	(.L_47 - .L_46)
	.align		4
.L_46:
        /*0070*/ 	.word	index@(_Z24batchnorm_forward_kernelIN3c104HalfEfS1_EvPKT_PKT0_S7_PKT1_SA_PS2_ii)
        /*0074*/ 	.word	0x00000000


	//----- nvinfo : EIATTR_REGCOUNT
	.align		4
.L_47:
        /*0078*/ 	.byte	0x04, 0x2f
        /*007a*/ 	.short	(.L_49 - .L_48)
	.align		4
.L_48:
        /*007c*/ 	.word	index@(_Z16reduce_bn_kernelIfffEvPKT_S2_PKT0_S5_PS3_S6_PT1_S8_iii)
        /*0080*/ 	.word	0x0000001e


	//----- nvinfo : EIATTR_FRAME_SIZE
	.align		4
.L_49:
        /*0084*/ 	.byte	0x04, 0x11
        /*0086*/ 	.short	(.L_51 - .L_50)
	.align		4
.L_50:
        /*0088*/ 	.word	index@(_Z16reduce_bn_kernelIfffEvPKT_S2_PKT0_S5_PS3_S6_PT1_S8_iii)
        /*008c*/ 	.word	0x00000000


	//----- nvinfo : EIATTR_REGCOUNT
	.align		4
.L_51:
        /*0090*/ 	.byte	0x04, 0x2f
        /*0092*/ 	.short	(.L_53 - .L_52)
	.align		4
.L_52:
        /*0094*/ 	.word	index@(_Z16reduce_bn_kernelIN3c104HalfEffEvPKT_S4_PKT0_S7_PS5_S8_PT1_SA_iii)
        /*0098*/ 	.word	0x0000001d


	//----- nvinfo : EIATTR_FRAME_SIZE
	.align		4
.L_53:
        /*009c*/ 	.byte	0x04, 0x11
        /*009e*/ 	.short	(.L_55 - .L_54)
	.align		4
.L_54:
        /*00a0*/ 	.word	index@(_Z16reduce_bn_kernelIN3c104HalfEffEvPKT_S4_PKT0_S7_PS5_S8_PT1_SA_iii)
        /*00a4*/ 	.word	0x00000000


	//----- nvinfo : EIATTR_REGCOUNT
	.align		4
.L_55:
        /*00a8*/ 	.byte	0x04, 0x2f
        /*00aa*/ 	.short	(.L_57 - .L_56)
	.align		4
.L_56:
        /*00ac*/ 	.word	index@(_Z16reduce_bn_kernelIN3c104HalfEfS1_EvPKT_S4_PKT0_S7_PS5_S8_PT1_SA_iii)
        /*00b0*/ 	.word	0x0000001d


	//----- nvinfo : EIATTR_FRAME_SIZE
	.align		4
.L_57:
        /*00b4*/ 	.byte	0x04, 0x11
        /*00b6*/ 	.short	(.L_59 - .L_58)
	.align		4
.L_58:
        /*00b8*/ 	.word	index@(_Z16reduce_bn_kernelIN3c104HalfEfS1_EvPKT_S4_PKT0_S7_PS5_S8_PT1_SA_iii)
        /*00bc*/ 	.word	0x00000000


	//----- nvinfo : EIATTR_REGCOUNT
	.align		4
.L_59:
        /*00c0*/ 	.byte	0x04, 0x2f
        /*00c2*/ 	.short	(.L_61 - .L_60)
	.align		4
.L_60:
        /*00c4*/ 	.word	index@(_Z25batchnorm_backward_kernelIfffEvPKT_S2_PKT0_S5_PKT1_S5_S5_PKiPS0_lii)
        /*00c8*/ 	.word	0x0000001b


	//----- nvinfo : EIATTR_FRAME_SIZE
	.align		4
.L_61:
        /*00cc*/ 	.byte	0x04, 0x11
        /*00ce*/ 	.short	(.L_63 - .L_62)
	.align		4
.L_62:
        /*00d0*/ 	.word	index@(_Z25batchnorm_backward_kernelIfffEvPKT_S2_PKT0_S5_PKT1_S5_S5_PKiPS0_lii)
        /*00d4*/ 	.word	0x00000000


	//----- nvinfo : EIATTR_REGCOUNT
	.align		4
.L_63:
        /*00d8*/ 	.byte	0x04, 0x2f
        /*00da*/ 	.short	(.L_65 - .L_64)
	.align		4
.L_64:
        /*00dc*/ 	.word	index@(_Z25batchnorm_backward_kernelIN3c104HalfEffEvPKT_S4_PKT0_S7_PKT1_S7_S7_PKiPS2_lii)
        /*00e0*/ 	.word	0x0000001c


	//----- nvinfo : EIATTR_FRAME_SIZE
	.align		4
.L_65:
        /*00e4*/ 	.byte	0x04, 0x11
        /*00e6*/ 	.short	(.L_67 - .L_66)
	.align		4
.L_66:
        /*00e8*/ 	.word	index@(_Z25batchnorm_backward_kernelIN3c104HalfEffEvPKT_S4_PKT0_S7_PKT1_S7_S7_PKiPS2_lii)
        /*00ec*/ 	.word	0x00000000


	//----- nvinfo : EIATTR_REGCOUNT
	.align		4
.L_67:
        /*00f0*/ 	.byte	0x04, 0x2f
        /*00f2*/ 	.short	(.L_69 - .L_68)
	.align		4
.L_68:
        /*00f4*/ 	.word	index@(_Z25batchnorm_backward_kernelIN3c104HalfEfS1_EvPKT_S4_PKT0_S7_PKT1_S7_S7_PKiPS2_lii)
        /*00f8*/ 	.word	0x0000001c


	//----- nvinfo : EIATTR_FRAME_SIZE
	.align		4
.L_69:
        /*00fc*/ 	.byte	0x04, 0x11
        /*00fe*/ 	.short	(.L_71 - .L_70)
	.align		4
.L_70:
        /*0100*/ 	.word	index@(_Z25batchnorm_backward_kernelIN3c104HalfEfS1_EvPKT_S4_PKT0_S7_PKT1_S7_S7_PKiPS2_lii)
        /*0104*/ 	.word	0x00000000


	//----- nvinfo : EIATTR_REGCOUNT
	.align		4
.L_71:
        /*0108*/ 	.byte	0x04, 0x2f
        /*010a*/ 	.short	(.L_73 - .L_72)
	.align		4
.L_72:
        /*010c*/ 	.word	index@(_Z23welford_kernel_parallelIfEvPKT_S2_PKiPS0_S5_S5_iif)
        /*0110*/ 	.word	0x00000020


	//----- nvinfo : EIATTR_FRAME_SIZE
	.align		4
.L_73:
        /*0114*/ 	.byte	0x04, 0x11
        /*0116*/ 	.short	(.L_75 - .L_74)
	.align		4
.L_74:
        /*0118*/ 	.word	index@(_Z23welford_kernel_parallelIfEvPKT_S2_PKiPS0_S5_S5_iif)
        /*011c*/ 	.word	0x00000000


	//----- nvinfo : EIATTR_REGCOUNT
	.align		4
.L_75:
        /*0120*/ 	.byte	0x04, 0x2f
        /*0122*/ 	.short	(.L_77 - .L_76)
	.align		4
.L_76:
        /*0124*/ 	.word	index@(_Z23welford_kernel_parallelIN3c104HalfEEvPKT_S4_PKiPS2_S7_S7_iif)
        /*0128*/ 	.word	0x00000020


	//----- nvinfo : EIATTR_FRAME_SIZE
	.align		4
.L_77:
        /*012c*/ 	.byte	0x04, 0x11
        /*012e*/ 	.short	(.L_79 - .L_78)
	.align		4
.L_78:
        /*0130*/ 	.word	index@(_Z23welford_kernel_parallelIN3c104HalfEEvPKT_S4_PKiPS2_S7_S7_iif)
        /*0134*/ 	.word	0x00000000


	//----- nvinfo : EIATTR_REGCOUNT
	.align		4
.L_79:
        /*0138*/ 	.byte	0x04, 0x2f
        /*013a*/ 	.short	(.L_81 - .L_80)
	.align		4
.L_80:
        /*013c*/ 	.word	index@(_Z21welford_kernel_c_lastIfffLi4EEvPKT_PT1_S4_PVT0_Piii)
        /*0140*/ 	.word	0x00000020


	//----- nvinfo : EIATTR_FRAME_SIZE
	.align		4
.L_81:
        /*0144*/ 	.byte	0x04, 0x11
        /*0146*/ 	.short	(.L_83 - .L_82)
	.align		4
.L_82:
        /*0148*/ 	.word	index@(_Z21welford_kernel_c_lastIfffLi4EEvPKT_PT1_S4_PVT0_Piii)
        /*014c*/ 	.word	0x00000000


	//----- nvinfo : EIATTR_REGCOUNT
	.align		4
.L_83:
        /*0150*/ 	.byte	0x04, 0x2f
        /*0152*/ 	.short	(.L_85 - .L_84)
	.align		4
.L_84:
        /*0154*/ 	.word	index@(_Z21welford_kernel_c_lastIN3c104HalfEffLi4EEvPKT_PT1_S6_PVT0_Piii)
        /*0158*/ 	.word	0x00000020


	//----- nvinfo : EIATTR_FRAME_SIZE
	.align		4
.L_85:
        /*015c*/ 	.byte	0x04, 0x11
        /*015e*/ 	.short	(.L_87 - .L_86)
	.align		4
.L_86:
        /*0160*/ 	.word	index@(_Z21welford_kernel_c_lastIN3c104HalfEffLi4EEvPKT_PT1_S6_PVT0_Piii)
        /*0164*/ 	.word	0x00000000


	//----- nvinfo : EIATTR_REGCOUNT
	.align		4
.L_87:
        /*0168*/ 	.byte	0x04, 0x2f
        /*016a*/ 	.short	(.L_89 - .L_88)
	.align		4
.L_88:
        /*016c*/ 	.word	index@(_Z31batchnorm_forward_c_last_kernelIfffLi4EEvPKT_S2_PKT0_S5_PKT1_S8_PS0_iib)
        /*0170*/ 	.word	0x00000020


	//----- nvinfo : EIATTR_FRAME_SIZE
	.align		4
.L_89:
        /*0174*/ 	.byte	0x04, 0x11
        /*0176*/ 	.short	(.L_91 - .L_90)
	.align		4
.L_90:
        /*0178*/ 	.word	index@(_Z31batchnorm_forward_c_last_kernelIfffLi4EEvPKT_S2_PKT0_S5_PKT1_S8_PS0_iib)
        /*017c*/ 	.word	0x00000000


	//----- nvinfo : EIATTR_REGCOUNT
	.align		4
.L_91:
        /*0180*/ 	.byte	0x04, 0x2f
        /*0182*/ 	.short	(.L_93 - .L_92)
	.align		4
.L_92:
        /*0184*/ 	.word	index@(_Z31batchnorm_forward_c_last_kernelIN3c104HalfEffLi4EEvPKT_S4_PKT0_S7_PKT1_SA_PS2_iib)
        /*0188*/ 	.word	0x00000020


	//----- nvinfo : EIATTR_FRAME_SIZE
	.align		4
.L_93:
        /*018c*/ 	.byte	0x04, 0x11
        /*018e*/ 	.short	(.L_95 - .L_94)
	.align		4
.L_94:
        /*0190*/ 	.word	index@(_Z31batchnorm_forward_c_last_kernelIN3c104HalfEffLi4EEvPKT_S4_PKT0_S7_PKT1_SA_PS2_iib)
        /*0194*/ 	.word	0x00000000


	//----- nvinfo : EIATTR_REGCOUNT
	.align		4
.L_95:
        /*0198*/ 	.byte	0x04, 0x2f
        /*019a*/ 	.short	(.L_97 - .L_96)
	.align		4
.L_96:
        /*019c*/ 	.word	index@(_Z31batchnorm_forward_c_last_kernelIN3c104HalfEfS1_Li4EEvPKT_S4_PKT0_S7_PKT1_SA_PS2_iib)
        /*01a0*/ 	.word	0x00000020


	//----- nvinfo : EIATTR_FRAME_SIZE
	.align		4
.L_97:
        /*01a4*/ 	.byte	0x04, 0x11
        /*01a6*/ 	.short	(.L_99 - .L_98)
	.align		4
.L_98:
        /*01a8*/ 	.word	index@(_Z31batchnorm_forward_c_last_kernelIN3c104HalfEfS1_Li4EEvPKT_S4_PKT0_S7_PKT1_SA_PS2_iib)
        /*01ac*/ 	.word	0x00000000


	//----- nvinfo : EIATTR_REGCOUNT
	.align		4
.L_99:
        /*01b0*/ 	.byte	0x04, 0x2f
        /*01b2*/ 	.short	(.L_101 - .L_100)
	.align		4
.L_100:
        /*01b4*/ 	.word	index@(_Z23reduce_bn_c_last_kernelIfffLi4EEvPKT_S2_PKT0_S5_PS3_S6_PT1_S8_PVS3_Piii)
        /*01b8*/ 	.word	0x00000020


	//----- nvinfo : EIATTR_FRAME_SIZE
	.align		4
.L_101:
        /*01bc*/ 	.byte	0x04, 0x11
        /*01be*/ 	.short	(.L_103 - .L_102)
	.align		4
.L_102:
        /*01c0*/ 	.word	index@(_Z23reduce_bn_c_last_kernelIfffLi4EEvPKT_S2_PKT0_S5_PS3_S6_PT1_S8_PVS3_Piii)
        /*01c4*/ 	.word	0x00000000


	//----- nvinfo : EIATTR_REGCOUNT
	.align		4
.L_103:
        /*01c8*/ 	.byte	0x04, 0x2f
        /*01ca*/ 	.short	(.L_105 - .L_104)
	.align		4
.L_104:
        /*01cc*/ 	.word	index@(_Z23reduce_bn_c_last_kernelIN3c104HalfEffLi4EEvPKT_S4_PKT0_S7_PS5_S8_PT1_SA_PVS5_Piii)
        /*01d0*/ 	.word	0x00000022


	//----- nvinfo : EIATTR_FRAME_SIZE
	.align		4
.L_105:
        /*01d4*/ 	.byte	0x04, 0x11
        /*01d6*/ 	.short	(.L_107 - .L_106)
	.align		4
.L_106:
        /*01d8*/ 	.word	index@(_Z23reduce_bn_c_last_kernelIN3c104HalfEffLi4EEvPKT_S4_PKT0_S7_PS5_S8_PT1_SA_PVS5_Piii)
        /*01dc*/ 	.word	0x00000000


	//----- nvinfo : EIATTR_REGCOUNT
	.align		4
.L_107:
        /*01e0*/ 	.byte	0x04, 0x2f
        /*01e2*/ 	.short	(.L_109 - .L_108)
	.align		4
.L_108:
        /*01e4*/ 	.word	index@(_Z23reduce_bn_c_last_kernelIN3c104HalfEfS1_Li4EEvPKT_S4_PKT0_S7_PS5_S8_PT1_SA_PVS5_Piii)
        /*01e8*/ 	.word	0x00000022


	//----- nvinfo : EIATTR_FRAME_SIZE
	.align		4
.L_109:
        /*01ec*/ 	.byte	0x04, 0x11
        /*01ee*/ 	.short	(.L_111 - .L_110)
	.align		4
.L_110:
        /*01f0*/ 	.word	index@(_Z23reduce_bn_c_last_kernelIN3c104HalfEfS1_Li4EEvPKT_S4_PKT0_S7_PS5_S8_PT1_SA_PVS5_Piii)
        /*01f4*/ 	.word	0x00000000


	//----- nvinfo : EIATTR_REGCOUNT
	.align		4
.L_111:
        /*01f8*/ 	.byte	0x04, 0x2f
        /*01fa*/ 	.short	(.L_113 - .L_112)
	.align		4
.L_112:
        /*01fc*/ 	.word	index@(_Z32batchnorm_backward_c_last_kernelIfffLi4EEvPKT_S2_PKT0_S5_PKT1_S5_S5_PKiPS0_lii)
        /*0200*/ 	.word	0x00000020


	//----- nvinfo : EIATTR_FRAME_SIZE
	.align		4
.L_113:
        /*0204*/ 	.byte	0x04, 0x11
        /*0206*/ 	.short	(.L_115 - .L_114)
	.align		4
.L_114:
        /*0208*/ 	.word	index@(_Z32batchnorm_backward_c_last_kernelIfffLi4EEvPKT_S2_PKT0_S5_PKT1_S5_S5_PKiPS0_lii)
        /*020c*/ 	.word	0x00000000


	//----- nvinfo : EIATTR_REGCOUNT
	.align		4
.L_115:
        /*0210*/ 	.byte	0x04, 0x2f
        /*0212*/ 	.short	(.L_117 - .L_116)
	.align		4
.L_116:
        /*0214*/ 	.word	index@(_Z32batchnorm_backward_c_last_kernelIN3c104HalfEffLi4EEvPKT_S4_PKT0_S7_PKT1_S7_S7_PKiPS2_lii)
        /*0218*/ 	.word	0x00000020


	//----- nvinfo : EIATTR_FRAME_SIZE
	.align		4
.L_117:
        /*021c*/ 	.byte	0x04, 0x11
        /*021e*/ 	.short	(.L_119 - .L_118)
	.align		4
.L_118:
        /*0220*/ 	.word	index@(_Z32batchnorm_backward_c_last_kernelIN3c104HalfEffLi4EEvPKT_S4_PKT0_S7_PKT1_S7_S7_PKiPS2_lii)
        /*0224*/ 	.word	0x00000000


	//----- nvinfo : EIATTR_REGCOUNT
	.align		4
.L_119:
        /*0228*/ 	.byte	0x04, 0x2f
        /*022a*/ 	.short	(.L_121 - .L_120)
	.align		4
.L_120:
        /*022c*/ 	.word	index@(_Z32batchnorm_backward_c_last_kernelIN3c104HalfEfS1_Li4EEvPKT_S4_PKT0_S7_PKT1_S7_S7_PKiPS2_lii)
        /*0230*/ 	.word	0x00000020


	//----- nvinfo : EIATTR_FRAME_SIZE
	.align		4
.L_121:
        /*0234*/ 	.byte	0x04, 0x11
        /*0236*/ 	.short	(.L_123 - .L_122)
	.align		4
.L_122:
        /*0238*/ 	.word	index@(_Z32batchnorm_backward_c_last_kernelIN3c104HalfEfS1_Li4EEvPKT_S4_PKT0_S7_PKT1_S7_S7_PKiPS2_lii)
        /*023c*/ 	.word	0x00000000


	//----- nvinfo : EIATTR_REGCOUNT
	.align		4
.L_123:
        /*0240*/ 	.byte	0x04, 0x2f
        /*0242*/ 	.short	(.L_125 - .L_124)
	.align		4
.L_124:
        /*0244*/ 	.word	index@(_Z27relu_backward_c_last_kernelIfffLi4EEvPKT_S2_S2_PKT0_S5_PKT1_S8_PS0_ii)
        /*0248*/ 	.word	0x0000001c


	//----- nvinfo : EIATTR_FRAME_SIZE
	.align		4
.L_125:
        /*024c*/ 	.byte	0x04, 0x11
        /*024e*/ 	.short	(.L_127 - .L_126)
	.align		4
.L_126:
        /*0250*/ 	.word	index@(_Z27relu_backward_c_last_kernelIfffLi4EEvPKT_S2_S2_PKT0_S5_PKT1_S8_PS0_ii)
        /*0254*/ 	.word	0x00000000


	//----- nvinfo : EIATTR_REGCOUNT
	.align		4
.L_127:
        /*0258*/ 	.byte	0x04, 0x2f
        /*025a*/ 	.short	(.L_129 - .L_128)
	.align		4
.L_128:
        /*025c*/ 	.word	index@(_Z27relu_backward_c_last_kernelIN3c104HalfEffLi4EEvPKT_S4_S4_PKT0_S7_PKT1_SA_PS2_ii)
        /*0260*/ 	.word	0x0000001c


	//----- nvinfo : EIATTR_FRAME_SIZE
	.align		4
.L_129:
        /*0264*/ 	.byte	0x04, 0x11
        /*0266*/ 	.short	(.L_131 - .L_130)
	.align		4
.L_130:
        /*0268*/ 	.word	index@(_Z27relu_backward_c_last_kernelIN3c104HalfEffLi4EEvPKT_S4_S4_PKT0_S7_PKT1_SA_PS2_ii)
        /*026c*/ 	.word	0x00000000


	//----- nvinfo : EIATTR_REGCOUNT
	.align		4
.L_131:
        /*0270*/ 	.byte	0x04, 0x2f
        /*0272*/ 	.short	(.L_133 - .L_132)
	.align		4
.L_132:
        /*0274*/ 	.word	index@(_Z27relu_backward_c_last_kernelIN3c104HalfEfS1_Li4EEvPKT_S4_S4_PKT0_S7_PKT1_SA_PS2_ii)
        /*0278*/ 	.word	0x0000001c


	//----- nvinfo : EIATTR_FRAME_SIZE
	.align		4
.L_133:
        /*027c*/ 	.byte	0x04, 0x11
        /*027e*/ 	.short	(.L_135 - .L_134)
	.align		4
.L_134:
        /*0280*/ 	.word	index@(_Z27relu_backward_c_last_kernelIN3c104HalfEfS1_Li4EEvPKT_S4_S4_PKT0_S7_PKT1_SA_PS2_ii)
        /*0284*/ 	.word	0x00000000


	//----- nvinfo : EIATTR_MIN_STACK_SIZE
	.align		4
.L_135:
        /*0288*/ 	.byte	0x04, 0x12
        /*028a*/ 	.short	(.L_137 - .L_136)
	.align		4
.L_136:
        /*028c*/ 	.word	index@(_Z27relu_backward_c_last_kernelIN3c104HalfEfS1_Li4EEvPKT_S4_S4_PKT0_S7_PKT1_SA_PS2_ii)
        /*0290*/ 	.word	0x00000000


	//----- nvinfo : EIATTR_MIN_STACK_SIZE
	.align		4
.L_137:
        /*0294*/ 	.byte	0x04, 0x12
        /*0296*/ 	.short	(.L_139 - .L_138)
	.align		4
.L_138:
        /*0298*/ 	.word	index@(_Z27relu_backward_c_last_kernelIN3c104HalfEffLi4EEvPKT_S4_S4_PKT0_S7_PKT1_SA_PS2_ii)
        /*029c*/ 	.word	0x00000000


	//----- nvinfo : EIATTR_MIN_STACK_SIZE
	.align		4
.L_139:
        /*02a0*/ 	.byte	0x04, 0x12
        /*02a2*/ 	.short	(.L_141 - .L_140)
	.align		4
.L_140:
        /*02a4*/ 	.word	index@(_Z27relu_backward_c_last_kernelIfffLi4EEvPKT_S2_S2_PKT0_S5_PKT1_S8_PS0_ii)
        /*02a8*/ 	.word	0x00000000


	//----- nvinfo : EIATTR_MIN_STACK_SIZE
	.align		4
.L_141:
        /*02ac*/ 	.byte	0x04, 0x12
        /*02ae*/ 	.short	(.L_143 - .L_142)
	.align		4
.L_142:
        /*02b0*/ 	.word	index@(_Z32batchnorm_backward_c_last_kernelIN3c104HalfEfS1_Li4EEvPKT_S4_PKT0_S7_PKT1_S7_S7_PKiPS2_lii)
        /*02b4*/ 	.word	0x00000000


	//----- nvinfo : EIATTR_MIN_STACK_SIZE
	.align		4
.L_143:
        /*02b8*/ 	.byte	0x04, 0x12
        /*02ba*/ 	.short	(.L_145 - .L_144)
	.align		4
.L_144:
        /*02bc*/ 	.word	index@(_Z32batchnorm_backward_c_last_kernelIN3c104HalfEffLi4EEvPKT_S4_PKT0_S7_PKT1_S7_S7_PKiPS2_lii)
        /*02c0*/ 	.word	0x00000000


	//----- nvinfo : EIATTR_MIN_STACK_SIZE
	.align		4
.L_145:
        /*02c4*/ 	.byte	0x04, 0x12
        /*02c6*/ 	.short	(.L_147 - .L_146)
	.align		4
.L_146:
        /*02c8*/ 	.word	index@(_Z32batchnorm_backward_c_last_kernelIfffLi4EEvPKT_S2_PKT0_S5_PKT1_S5_S5_PKiPS0_lii)
        /*02cc*/ 	.word	0x00000000


	//----- nvinfo : EIATTR_MIN_STACK_SIZE
	.align		4
.L_147:
        /*02d0*/ 	.byte	0x04, 0x12
        /*02d2*/ 	.short	(.L_149 - .L_148)
	.align		4
.L_148:
        /*02d4*/ 	.word	index@(_Z23reduce_bn_c_last_kernelIN3c104HalfEfS1_Li4EEvPKT_S4_PKT0_S7_PS5_S8_PT1_SA_PVS5_Piii)
        /*02d8*/ 	.word	0x00000000


	//----- nvinfo : EIATTR_MIN_STACK_SIZE
	.align		4
.L_149:
        /*02dc*/ 	.byte	0x04, 0x12
        /*02de*/ 	.short	(.L_151 - .L_150)
	.align		4
.L_150:
        /*02e0*/ 	.word	index@(_Z23reduce_bn_c_last_kernelIN3c104HalfEffLi4EEvPKT_S4_PKT0_S7_PS5_S8_PT1_SA_PVS5_Piii)
        /*02e4*/ 	.word	0x00000000


	//----- nvinfo : EIATTR_MIN_STACK_SIZE
	.align		4
.L_151:
        /*02e8*/ 	.byte	0x04, 0x12
        /*02ea*/ 	.short	(.L_153 - .L_152)
	.align		4
.L_152:
        /*02ec*/ 	.word	index@(_Z23reduce_bn_c_last_kernelIfffLi4EEvPKT_S2_PKT0_S5_PS3_S6_PT1_S8_PVS3_Piii)
        /*02f0*/ 	.word	0x00000000


	//----- nvinfo : EIATTR_MIN_STACK_SIZE
	.align		4
.L_153:
        /*02f4*/ 	.byte	0x04, 0x12
        /*02f6*/ 	.short	(.L_155 - .L_154)
	.align		4
.L_154:
        /*02f8*/ 	.word	index@(_Z31batchnorm_forward_c_last_kernelIN3c104HalfEfS1_Li4EEvPKT_S4_PKT0_S7_PKT1_SA_PS2_iib)
        /*02fc*/ 	.word	0x00000000


	//----- nvinfo : EIATTR_MIN_STACK_SIZE
	.align		4
.L_155:
        /*0300*/ 	.byte	0x04, 0x12
        /*0302*/ 	.short	(.L_157 - .L_156)
	.align		4
.L_156:
        /*0304*/ 	.word	index@(_Z31batchnorm_forward_c_last_kernelIN3c104HalfEffLi4EEvPKT_S4_PKT0_S7_PKT1_SA_PS2_iib)
        /*0308*/ 	.word	0x00000000


	//----- nvinfo : EIATTR_MIN_STACK_SIZE
	.align		4
.L_157:
        /*030c*/ 	.byte	0x04, 0x12
        /*030e*/ 	.short	(.L_159 - .L_158)
	.align		4
.L_158:
        /*0310*/ 	.word	index@(_Z31batchnorm_forward_c_last_kernelIfffLi4EEvPKT_S2_PKT0_S5_PKT1_S8_PS0_iib)
        /*0314*/ 	.word	0x00000000


	//----- nvinfo : EIATTR_MIN_STACK_SIZE
	.align		4
.L_159:
        /*0318*/ 	.byte	0x04, 0x12
        /*031a*/ 	.short	(.L_161 - .L_160)
	.align		4
.L_160:
        /*031c*/ 	.word	index@(_Z21welford_kernel_c_lastIN3c104HalfEffLi4EEvPKT_PT1_S6_PVT0_Piii)
        /*0320*/ 	.word	0x00000000


	//----- nvinfo : EIATTR_MIN_STACK_SIZE
	.align		4
.L_161:
        /*0324*/ 	.byte	0x04, 0x12
        /*0326*/ 	.short	(.L_163 - .L_162)
	.align		4
.L_162:
        /*0328*/ 	.word	index@(_Z21welford_kernel_c_lastIfffLi4EEvPKT_PT1_S4_PVT0_Piii)
        /*032c*/ 	.word	0x00000000


	//----- nvinfo : EIATTR_MIN_STACK_SIZE
	.align		4
.L_163:
        /*0330*/ 	.byte	0x04, 0x12
        /*0332*/ 	.short	(.L_165 - .L_164)
	.align		4
.L_164:
        /*0334*/ 	.word	index@(_Z23welford_kernel_parallelIN3c104HalfEEvPKT_S4_PKiPS2_S7_S7_iif)
        /*0338*/ 	.word	0x00000000


	//----- nvinfo : EIATTR_MIN_STACK_SIZE
	.align		4
.L_165:
        /*033c*/ 	.byte	0x04, 0x12
        /*033e*/ 	.short	(.L_167 - .L_166)
	.align		4
.L_166:
        /*0340*/ 	.word	index@(_Z23welford_kernel_parallelIfEvPKT_S2_PKiPS0_S5_S5_iif)
        /*0344*/ 	.word	0x00000000


	//----- nvinfo : EIATTR_MIN_STACK_SIZE
	.align		4
.L_167:
        /*0348*/ 	.byte	0x04, 0x12
        /*034a*/ 	.short	(.L_169 - .L_168)
	.align		4
.L_168:
        /*034c*/ 	.word	index@(_Z25batchnorm_backward_kernelIN3c104HalfEfS1_EvPKT_S4_PKT0_S7_PKT1_S7_S7_PKiPS2_lii)
        /*0350*/ 	.word	0x00000000


	//----- nvinfo : EIATTR_MIN_STACK_SIZE
	.align		4
.L_169:
        /*0354*/ 	.byte	0x04, 0x12
        /*0356*/ 	.short	(.L_171 - .L_170)
	.align		4
.L_170:
        /*0358*/ 	.word	index@(_Z25batchnorm_backward_kernelIN3c104HalfEffEvPKT_S4_PKT0_S7_PKT1_S7_S7_PKiPS2_lii)
        /*035c*/ 	.word	0x00000000


	//----- nvinfo : EIATTR_MIN_STACK_SIZE
	.align		4
.L_171:
        /*0360*/ 	.byte	0x04, 0x12
        /*0362*/ 	.short	(.L_173 - .L_172)
	.align		4
.L_172:
        /*0364*/ 	.word	index@(_Z25batchnorm_backward_kernelIfffEvPKT_S2_PKT0_S5_PKT1_S5_S5_PKiPS0_lii)
        /*0368*/ 	.word	0x00000000


	//----- nvinfo : EIATTR_MIN_STACK_SIZE
	.align		4
.L_173:
        /*036c*/ 	.byte	0x04, 0x12
        /*036e*/ 	.short	(.L_175 - .L_174)
	.align		4
.L_174:
        /*0370*/ 	.word	index@(_Z16reduce_bn_kernelIN3c104HalfEfS1_EvPKT_S4_PKT0_S7_PS5_S8_PT1_SA_iii)
        /*0374*/ 	.word	0x00000000


	//----- nvinfo : EIATTR_MIN_STACK_SIZE
	.align		4
.L_175:
        /*0378*/ 	.byte	0x04, 0x12
        /*037a*/ 	.short	(.L_177 - .L_176)
	.align		4
.L_176:
        /*037c*/ 	.word	index@(_Z16reduce_bn_kernelIN3c104HalfEffEvPKT_S4_PKT0_S7_PS5_S8_PT1_SA_iii)
        /*0380*/ 	.word	0x00000000


	//----- nvinfo : EIATTR_MIN_STACK_SIZE
	.align		4
.L_177:
        /*0384*/ 	.byte	0x04, 0x12
        /*0386*/ 	.short	(.L_179 - .L_178)
	.align		4
.L_178:
        /*0388*/ 	.word	index@(_Z16reduce_bn_kernelIfffEvPKT_S2_PKT0_S5_PS3_S6_PT1_S8_iii)
        /*038c*/ 	.word	0x00000000


	//----- nvinfo : EIATTR_MIN_STACK_SIZE
	.align		4
.L_179:
        /*0390*/ 	.byte	0x04, 0x12
        /*0392*/ 	.short	(.L_181 - .L_180)
	.align		4
.L_180:
        /*0394*/ 	.word	index@(_Z24batchnorm_forward_kernelIN3c104HalfEfS1_EvPKT_PKT0_S7_PKT1_SA_PS2_ii)
        /*0398*/ 	.word	0x00000000


	//----- nvinfo : EIATTR_MIN_STACK_SIZE
	.align		4
.L_181:
        /*039c*/ 	.byte	0x04, 0x12
        /*039e*/ 	.short	(.L_183 - .L_182)
	.align		4
.L_182:
        /*03a0*/ 	.word	index@(_Z24batchnorm_forward_kernelIN3c104HalfEffEvPKT_PKT0_S7_PKT1_SA_PS2_ii)
        /*03a4*/ 	.word	0x00000000


	//----- nvinfo : EIATTR_MIN_STACK_SIZE
	.align		4
.L_183:
        /*03a8*/ 	.byte	0x04, 0x12
        /*03aa*/ 	.short	(.L_185 - .L_184)
	.align		4
.L_184:
        /*03ac*/ 	.word	index@(_Z24batchnorm_forward_kernelIfffEvPKT_PKT0_S5_PKT1_S8_PS0_ii)
        /*03b0*/ 	.word	0x00000000


	//----- nvinfo : EIATTR_MIN_STACK_SIZE
	.align		4
.L_185:
        /*03b4*/ 	.byte	0x04, 0x12
        /*03b6*/ 	.short	(.L_187 - .L_186)
	.align		4
.L_186:
        /*03b8*/ 	.word	index@(_Z14welford_kernelIN3c104HalfEffEvPKT_PT1_S6_iii)
        /*03bc*/ 	.word	0x00000000


	//----- nvinfo : EIATTR_MIN_STACK_SIZE
	.align		4
.L_187:
        /*03c0*/ 	.byte	0x04, 0x12
        /*03c2*/ 	.short	(.L_189 - .L_188)
	.align		4
.L_188:
        /*03c4*/ 	.word	index@(_Z14welford_kernelIfffEvPKT_PT1_S4_iii)
        /*03c8*/ 	.word	0x00000000
.L_189:


//--------------------- .nv.compat                --------------------------
	.section	.nv.compat,"",@"SHT_CUDA_COMPAT_INFO"
	.align	4
        /*0000*/ 	.byte	0x02, 0x09, 0x01, 0x00, 0x02, 0x02, 0x01, 0x00, 0x02, 0x05, 0x05, 0x00, 0x03, 0x07, 0x01, 0x01
        /*0010*/ 	.byte	0x02, 0x03, 0x00, 0x00, 0x02, 0x06, 0x01, 0x00, 0x04, 0x0b, 0x08, 0x00, 0x00, 0x00, 0x00, 0x00
        /*0020*/ 	.byte	0x00, 0x00, 0x00, 0x00


//--------------------- .nv.info._Z27relu_backward_c_last_kernelIN3c104HalfEfS1_Li4EEvPKT_S4_S4_PKT0_S7_PKT1_SA_PS2_ii --------------------------
	.section	.nv.info._Z27relu_backward_c_last_kernelIN3c104HalfEfS1_Li4EEvPKT_S4_S4_PKT0_S7_PKT1_SA_PS2_ii,"",@"SHT_CUDA_INFO"
	.sectionflags	@""
	.align	4


	//----- nvinfo : EIATTR_CUDA_API_VERSION
	.align		4
        /*0000*/ 	.byte	0x04, 0x37
        /*0002*/ 	.short	(.L_191 - .L_190)
.L_190:
        /*0004*/ 	.word	0x00000082


	//----- nvinfo : EIATTR_KPARAM_INFO
	.align		4
.L_191:
        /*0008*/ 	.byte	0x04, 0x17
        /*000a*/ 	.short	(.L_193 - .L_192)
.L_192:
        /*000c*/ 	.word	0x00000000
        /*0010*/ 	.short	0x0009
        /*0012*/ 	.short	0x0044
        /*0014*/ 	.byte	0x00, 0xf0, 0x11, 0x00


	//----- nvinfo : EIATTR_KPARAM_INFO
	.align		4
.L_193:
        /*0018*/ 	.byte	0x04, 0x17
        /*001a*/ 	.short	(.L_195 - .L_194)
.L_194:
        /*001c*/ 	.word	0x00000000
        /*0020*/ 	.short	0x0008
        /*0022*/ 	.short	0x0040
        /*0024*/ 	.byte	0x00, 0xf0, 0x11, 0x00


	//----- nvinfo : EIATTR_KPARAM_INFO
	.align		4
.L_195:
        /*0028*/ 	.byte	0x04, 0x17
        /*002a*/ 	.short	(.L_197 - .L_196)
.L_196:
        /*002c*/ 	.word	0x00000000
        /*0030*/ 	.short	0x0007
        /*0032*/ 	.short	0x0038
        /*0034*/ 	.byte	0x00, 0xf0, 0x21, 0x00


	//----- nvinfo : EIATTR_KPARAM_INFO
	.align		4
.L_197:
        /*0038*/ 	.byte	0x04, 0x17
        /*003a*/ 	.short	(.L_199 - .L_198)
.L_198:
        /*003c*/ 	.word	0x00000000
        /*0040*/ 	.short	0x0006
        /*0042*/ 	.short	0x0030
        /*0044*/ 	.byte	0x00, 0xf0, 0x21, 0x00


	//----- nvinfo : EIATTR_KPARAM_INFO
	.align		4
.L_199:
        /*0048*/ 	.byte	0x04, 0x17
        /*004a*/ 	.short	(.L_201 - .L_200)
.L_200:
        /*004c*/ 	.word	0x00000000
        /*0050*/ 	.short	0x0005
        /*0052*/ 	.short	0x0028
        /*0054*/ 	.byte	0x00, 0xf0, 0x21, 0x00


	//----- nvinfo : EIATTR_KPARAM_INFO
	.align		4
.L_201:
        /*0058*/ 	.byte	0x04, 0x17
        /*005a*/ 	.short	(.L_203 - .L_202)
.L_202:
        /*005c*/ 	.word	0x00000000
        /*0060*/ 	.short	0x0004
        /*0062*/ 	.short	0x0020
        /*0064*/ 	.byte	0x00, 0xf0, 0x21, 0x00


	//----- nvinfo : EIATTR_KPARAM_INFO
	.align		4
.L_203:
        /*0068*/ 	.byte	0x04, 0x17
        /*006a*/ 	.short	(.L_205 - .L_204)
.L_204:
        /*006c*/ 	.word	0x00000000
        /*0070*/ 	.short	0x0003
        /*0072*/ 	.short	0x0018
        /*0074*/ 	.byte	0x00, 0xf0, 0x21, 0x00


	//----- nvinfo : EIATTR_KPARAM_INFO
	.align		4
.L_205:
        /*0078*/ 	.byte	0x04, 0x17
        /*007a*/ 	.short	(.L_207 - .L_206)
.L_206:
        /*007c*/ 	.word	0x00000000
        /*0080*/ 	.short	0x0002
        /*0082*/ 	.short	0x0010
        /*0084*/ 	.byte	0x00, 0xf0, 0x21, 0x00


	//----- nvinfo : EIATTR_KPARAM_INFO
	.align		4
.L_207:
        /*0088*/ 	.byte	0x04, 0x17
        /*008a*/ 	.short	(.L_209 - .L_208)
.L_208:
        /*008c*/ 	.word	0x00000000
        /*0090*/ 	.short	0x0001
        /*0092*/ 	.short	0x0008
        /*0094*/ 	.byte	0x00, 0xf0, 0x21, 0x00


	//----- nvinfo : EIATTR_KPARAM_INFO
	.align		4
.L_209:
        /*0098*/ 	.byte	0x04, 0x17
        /*009a*/ 	.short	(.L_211 - .L_210)
.L_210:
        /*009c*/ 	.word	0x00000000
        /*00a0*/ 	.short	0x0000
        /*00a2*/ 	.short	0x0000
        /*00a4*/ 	.byte	0x00, 0xf0, 0x21, 0x00


	//----- nvinfo : EIATTR_SPARSE_MMA_MASK
	.align		4
.L_211:
        /*00a8*/ 	.byte	0x03, 0x50
        /*00aa*/ 	.short	0x0000


	//----- nvinfo : EIATTR_MAXREG_COUNT
	.align		4
        /*00ac*/ 	.byte	0x03, 0x1b
        /*00ae*/ 	.short	0x00ff


	//----- nvinfo : EIATTR_MERCURY_ISA_VERSION
	.align		4
        /*00b0*/ 	.byte	0x03, 0x5f
        /*00b2*/ 	.short	0x0101


	//----- nvinfo : EIATTR_EXIT_INSTR_OFFSETS
	.align		4
        /*00b4*/ 	.byte	0x04, 0x1c
        /*00b6*/ 	.short	(.L_213 - .L_212)


	//   ....[0]....
.L_212:
        /*00b8*/ 	.word	0x00000280


	//   ....[1]....
        /*00bc*/ 	.word	0x00000ca0


	//   ....[2]....
        /*00c0*/ 	.word	0x00001400


	//----- nvinfo : EIATTR_CRS_STACK_SIZE
	.align		4
.L_213:
        /*00c4*/ 	.byte	0x04, 0x1e
        /*00c6*/ 	.short	(.L_215 - .L_214)
.L_214:
        /*00c8*/ 	.word	0x00000000


	//----- nvinfo : EIATTR_CBANK_PARAM_SIZE
	.align		4
.L_215:
        /*00cc*/ 	.byte	0x03, 0x19
        /*00ce*/ 	.short	0x0048


	//----- nvinfo : EIATTR_PARAM_CBANK
	.align		4
        /*00d0*/ 	.byte	0x04, 0x0a
        /*00d2*/ 	.short	(.L_217 - .L_216)
	.align		4
.L_216:
        /*00d4*/ 	.word	index@(.nv.constant0._Z27relu_backward_c_last_kernelIN3c104HalfEfS1_Li4EEvPKT_S4_S4_PKT0_S7_PKT1_SA_PS2_ii)
        /*00d8*/ 	.short	0x0210
        /*00da*/ 	.short	0x0048


	//----- nvinfo : EIATTR_SW_WAR
	.align		4
.L_217:
        /*00dc*/ 	.byte	0x04, 0x36
        /*00de*/ 	.short	(.L_219 - .L_218)
.L_218:
        /*00e0*/ 	.word	0x00000008
.L_219:


//--------------------- .nv.info._Z27relu_backward_c_last_kernelIN3c104HalfEffLi4EEvPKT_S4_S4_PKT0_S7_PKT1_SA_PS2_ii --------------------------
	.section	.nv.info._Z27relu_backward_c_last_kernelIN3c104HalfEffLi4EEvPKT_S4_S4_PKT0_S7_PKT1_SA_PS2_ii,"",@"SHT_CUDA_INFO"
	.sectionflags	@""
	.align	4


	//----- nvinfo : EIATTR_CUDA_API_VERSION
	.align		4
        /*0000*/ 	.byte	0x04, 0x37
        /*0002*/ 	.short	(.L_221 - .L_220)
.L_220:
        /*0004*/ 	.word	0x00000082


	//----- nvinfo : EIATTR_KPARAM_INFO
	.align		4
.L_221:
        /*0008*/ 	.byte	0x04, 0x17
        /*000a*/ 	.short	(.L_223 - .L_222)
.L_222:
        /*000c*/ 	.word	0x00000000
        /*0010*/ 	.short	0x0009
        /*0012*/ 	.short	0x0044
        /*0014*/ 	.byte	0x00, 0xf0, 0x11, 0x00


	//----- nvinfo : EIATTR_KPARAM_INFO
	.align		4
.L_223:
        /*0018*/ 	.byte	0x04, 0x17
        /*001a*/ 	.short	(.L_225 - .L_224)
.L_224:
        /*001c*/ 	.word	0x00000000
        /*0020*/ 	.short	0x0008
        /*0022*/ 	.short	0x0040
        /*0024*/ 	.byte	0x00, 0xf0, 0x11, 0x00


	//----- nvinfo : EIATTR_KPARAM_INFO
	.align		4
.L_225:
        /*0028*/ 	.byte	0x04, 0x17
        /*002a*/ 	.short	(.L_227 - .L_226)
.L_226:
        /*002c*/ 	.word	0x00000000
        /*0030*/ 	.short	0x0007
        /*0032*/ 	.short	0x0038
        /*0034*/ 	.byte	0x00, 0xf0, 0x21, 0x00


	//----- nvinfo : EIATTR_KPARAM_INFO
	.align		4
.L_227:
        /*0038*/ 	.byte	0x04, 0x17
        /*003a*/ 	.short	(.L_229 - .L_228)
.L_228:
        /*003c*/ 	.word	0x00000000
        /*0040*/ 	.short	0x0006
        /*0042*/ 	.short	0x0030
        /*0044*/ 	.byte	0x00, 0xf0, 0x21, 0x00


	//----- nvinfo : EIATTR_KPARAM_INFO
	.align		4
.L_229:
        /*0048*/ 	.byte	0x04, 0x17
        /*004a*/ 	.short	(.L_231 - .L_230)
.L_230:
        /*004c*/ 	.word	0x00000000
        /*0050*/ 	.short	0x0005
        /*0052*/ 	.short	0x0028
        /*0054*/ 	.byte	0x00, 0xf0, 0x21, 0x00


	//----- nvinfo : EIATTR_KPARAM_INFO
	.align		4
.L_231:
        /*0058*/ 	.byte	0x04, 0x17
        /*005a*/ 	.short	(.L_233 - .L_232)
.L_232:
        /*005c*/ 	.word	0x00000000
        /*0060*/ 	.short	0x0004
        /*0062*/ 	.short	0x0020
        /*0064*/ 	.byte	0x00, 0xf0, 0x21, 0x00


	//----- nvinfo : EIATTR_KPARAM_INFO
	.align		4
.L_233:
        /*0068*/ 	.byte	0x04, 0x17
        /*006a*/ 	.short	(.L_235 - .L_234)
.L_234:
        /*006c*/ 	.word	0x00000000
        /*0070*/ 	.short	0x0003
        /*0072*/ 	.short	0x0018
        /*0074*/ 	.byte	0x00, 0xf0, 0x21, 0x00


	//----- nvinfo : EIATTR_KPARAM_INFO
	.align		4
.L_235:
        /*0078*/ 	.byte	0x04, 0x17
        /*007a*/ 	.short	(.L_237 - .L_236)
.L_236:
        /*007c*/ 	.word	0x00000000
        /*0080*/ 	.short	0x0002
        /*0082*/ 	.short	0x0010
        /*0084*/ 	.byte	0x00, 0xf0, 0x21, 0x00


	//----- nvinfo : EIATTR_KPARAM_INFO
	.align		4
.L_237:
        /*0088*/ 	.byte	0x04, 0x17
        /*008a*/ 	.short	(.L_239 - .L_238)
.L_238:
        /*008c*/ 	.word	0x00000000
        /*0090*/ 	.short	0x0001
        /*0092*/ 	.short	0x0008
        /*0094*/ 	.byte	0x00, 0xf0, 0x21, 0x00


	//----- nvinfo : EIATTR_KPARAM_INFO
	.align		4
.L_239:
        /*0098*/ 	.byte	0x04, 0x17
        /*009a*/ 	.short	(.L_241 - .L_240)
.L_240:
        /*009c*/ 	.word	0x00000000
        /*00a0*/ 	.short	0x0000
        /*00a2*/ 	.short	0x0000
        /*00a4*/ 	.byte	0x00, 0xf0, 0x21, 0x00


	//----- nvinfo : EIATTR_SPARSE_MMA_MASK
	.align		4
.L_241:
        /*00a8*/ 	.byte	0x03, 0x50
        /*00aa*/ 	.short	0x0000


	//----- nvinfo : EIATTR_MAXREG_COUNT
	.align		4
        /*00ac*/ 	.byte	0x03, 0x1b
        /*00ae*/ 	.short	0x00ff


	//----- nvinfo : EIATTR_MERCURY_ISA_VERSION
	.align		4
        /*00b0*/ 	.byte	0x03, 0x5f
        /*00b2*/ 	.short	0x0101


	//----- nvinfo : EIATTR_EXIT_INSTR_OFFSETS
	.align		4
        /*00b4*/ 	.byte	0x04, 0x1c
        /*00b6*/ 	.short	(.L_243 - .L_242)


	//   ....[0]....
.L_242:
        /*00b8*/ 	.word	0x00000270


	//   ....[1]....
        /*00bc*/ 	.word	0x00000c80


	//   ....[2]....
        /*00c0*/ 	.word	0x000013e0


	//----- nvinfo : EIATTR_CRS_STACK_SIZE
	.align		4
.L_243:
        /*00c4*/ 	.byte	0x04, 0x1e
        /*00c6*/ 	.short	(.L_245 - .L_244)
.L_244:
        /*00c8*/ 	.word	0x00000000


	//----- nvinfo : EIATTR_CBANK_PARAM_SIZE
	.align		4
.L_245:
        /*00cc*/ 	.byte	0x03, 0x19
        /*00ce*/ 	.short	0x0048


	//----- nvinfo : EIATTR_PARAM_CBANK
	.align		4
        /*00d0*/ 	.byte	0x04, 0x0a
        /*00d2*/ 	.short	(.L_247 - .L_246)
	.align		4
.L_246:
        /*00d4*/ 	.word	index@(.nv.constant0._Z27relu_backward_c_last_kernelIN3c104HalfEffLi4EEvPKT_S4_S4_PKT0_S7_PKT1_SA_PS2_ii)
        /*00d8*/ 	.short	0x0210
        /*00da*/ 	.short	0x0048


	//----- nvinfo : EIATTR_SW_WAR
	.align		4
.L_247:
        /*00dc*/ 	.byte	0x04, 0x36
        /*00de*/ 	.short	(.L_249 - .L_248)
.L_248:
        /*00e0*/ 	.word	0x00000008
.L_249:


//--------------------- .nv.info._Z27relu_backward_c_last_kernelIfffLi4EEvPKT_S2_S2_PKT0_S5_PKT1_S8_PS0_ii --------------------------
	.section	.nv.info._Z27relu_backward_c_last_kernelIfffLi4EEvPKT_S2_S2_PKT0_S5_PKT1_S8_PS0_ii,"",@"SHT_CUDA_INFO"
	.sectionflags	@""
	.align	4


	//----- nvinfo : EIATTR_CUDA_API_VERSION
	.align		4
        /*0000*/ 	.byte	0x04, 0x37
        /*0002*/ 	.short	(.L_251 - .L_250)
.L_250:
        /*0004*/ 	.word	0x00000082


	//----- nvinfo : EIATTR_KPARAM_INFO
	.align		4
.L_251:
        /*0008*/ 	.byte	0x04, 0x17
        /*000a*/ 	.short	(.L_253 - .L_252)
.L_252:
        /*000c*/ 	.word	0x00000000
        /*0010*/ 	.short	0x0009
        /*0012*/ 	.short	0x0044
        /*0014*/ 	.byte	0x00, 0xf0, 0x11, 0x00


	//----- nvinfo : EIATTR_KPARAM_INFO
	.align		4
.L_253:
        /*0018*/ 	.byte	0x04, 0x17
        /*001a*/ 	.short	(.L_255 - .L_254)
.L_254:
        /*001c*/ 	.word	0x00000000
        /*0020*/ 	.short	0x0008
        /*0022*/ 	.short	0x0040
        /*0024*/ 	.byte	0x00, 0xf0, 0x11, 0x00


	//----- nvinfo : EIATTR_KPARAM_INFO
	.align		4
.L_255:
        /*0028*/ 	.byte	0x04, 0x17
        /*002a*/ 	.short	(.L_257 - .L_256)
.L_256:
        /*002c*/ 	.word	0x00000000
        /*0030*/ 	.short	0x0007
        /*0032*/ 	.short	0x0038
        /*0034*/ 	.byte	0x00, 0xf0, 0x21, 0x00


	//----- nvinfo : EIATTR_KPARAM_INFO
	.align		4
.L_257:
        /*0038*/ 	.byte	0x04, 0x17
        /*003a*/ 	.short	(.L_259 - .L_258)
.L_258:
        /*003c*/ 	.word	0x00000000
        /*0040*/ 	.short	0x0006
        /*0042*/ 	.short	0x0030
        /*0044*/ 	.byte	0x00, 0xf0, 0x21, 0x00


	//----- nvinfo : EIATTR_KPARAM_INFO
	.align		4
.L_259:
        /*0048*/ 	.byte	0x04, 0x17
        /*004a*/ 	.short	(.L_261 - .L_260)
.L_260:
        /*004c*/ 	.word	0x00000000
        /*0050*/ 	.short	0x0005
        /*0052*/ 	.short	0x0028
        /*0054*/ 	.byte	0x00, 0xf0, 0x21, 0x00


	//----- nvinfo : EIATTR_KPARAM_INFO
	.align		4
.L_261:
        /*0058*/ 	.byte	0x04, 0x17
        /*005a*/ 	.short	(.L_263 - .L_262)
.L_262:
        /*005c*/ 	.word	0x00000000
        /*0060*/ 	.short	0x0004
        /*0062*/ 	.short	0x0020
        /*0064*/ 	.byte	0x00, 0xf0, 0x21, 0x00


	//----- nvinfo : EIATTR_KPARAM_INFO
	.align		4
.L_263:
        /*0068*/ 	.byte	0x04, 0x17
        /*006a*/ 	.short	(.L_265 - .L_264)
.L_264:
        /*006c*/ 	.word	0x00000000
        /*0070*/ 	.short	0x0003
        /*0072*/ 	.short	0x0018
        /*0074*/ 	.byte	0x00, 0xf0, 0x21, 0x00


	//----- nvinfo : EIATTR_KPARAM_INFO
	.align		4
.L_265:
        /*0078*/ 	.byte	0x04, 0x17
        /*007a*/ 	.short	(.L_267 - .L_266)
.L_266:
        /*007c*/ 	.word	0x00000000
        /*0080*/ 	.short	0x0002
        /*0082*/ 	.short	0x0010
        /*0084*/ 	.byte	0x00, 0xf0, 0x21, 0x00


	//----- nvinfo : EIATTR_KPARAM_INFO
	.align		4
.L_267:
        /*0088*/ 	.byte	0x04, 0x17
        /*008a*/ 	.short	(.L_269 - .L_268)
.L_268:
        /*008c*/ 	.word	0x00000000
        /*0090*/ 	.short	0x0001
        /*0092*/ 	.short	0x0008
        /*0094*/ 	.byte	0x00, 0xf0, 0x21, 0x00


	//----- nvinfo : EIATTR_KPARAM_INFO
	.align		4
.L_269:
        /*0098*/ 	.byte	0x04, 0x17
        /*009a*/ 	.short	(.L_271 - .L_270)
.L_270:
        /*009c*/ 	.word	0x00000000
        /*00a0*/ 	.short	0x0000
        /*00a2*/ 	.short	0x0000
        /*00a4*/ 	.byte	0x00, 0xf0, 0x21, 0x00


	//----- nvinfo : EIATTR_SPARSE_MMA_MASK
	.align		4
.L_271:
        /*00a8*/ 	.byte	0x03, 0x50
        /*00aa*/ 	.short	0x0000


	//----- nvinfo : EIATTR_MAXREG_COUNT
	.align		4
        /*00ac*/ 	.byte	0x03, 0x1b
        /*00ae*/ 	.short	0x00ff


	//----- nvinfo : EIATTR_MERCURY_ISA_VERSION
	.align		4
        /*00b0*/ 	.byte	0x03, 0x5f
        /*00b2*/ 	.short	0x0101


	//----- nvinfo : EIATTR_EXIT_INSTR_OFFSETS
	.align		4
        /*00b4*/ 	.byte	0x04, 0x1c
        /*00b6*/ 	.short	(.L_273 - .L_272)


	//   ....[0]....
.L_272:
        /*00b8*/ 	.word	0x00000270


	//   ....[1]....
        /*00bc*/ 	.word	0x00000b70


	//   ....[2]....
        /*00c0*/ 	.word	0x00001200


	//----- nvinfo : EIATTR_CRS_STACK_SIZE
	.align		4
.L_273:
        /*00c4*/ 	.byte	0x04, 0x1e
        /*00c6*/ 	.short	(.L_275 - .L_274)
.L_274:
        /*00c8*/ 	.word	0x00000000


	//----- nvinfo : EIATTR_CBANK_PARAM_SIZE
	.align		4
.L_275:
        /*00cc*/ 	.byte	0x03, 0x19
        /*00ce*/ 	.short	0x0048


	//----- nvinfo : EIATTR_PARAM_CBANK
	.align		4
        /*00d0*/ 	.byte	0x04, 0x0a
        /*00d2*/ 	.short	(.L_277 - .L_276)
	.align		4
.L_276:
        /*00d4*/ 	.word	index@(.nv.constant0._Z27relu_backward_c_last_kernelIfffLi4EEvPKT_S2_S2_PKT0_S5_PKT1_S8_PS0_ii)
        /*00d8*/ 	.short	0x0210
        /*00da*/ 	.short	0x0048


	//----- nvinfo : EIATTR_SW_WAR
	.align		4
.L_277:
        /*00dc*/ 	.byte	0x04, 0x36
        /*00de*/ 	.short	(.L_279 - .L_278)
.L_278:
        /*00e0*/ 	.word	0x00000008
.L_279:


//--------------------- .nv.info._Z32batchnorm_backward_c_last_kernelIN3c104HalfEfS1_Li4EEvPKT_S4_PKT0_S7_PKT1_S7_S7_PKiPS2_lii --------------------------
	.section	.nv.info._Z32batchnorm_backward_c_last_kernelIN3c104HalfEfS1_Li4EEvPKT_S4_PKT0_S7_PKT1_S7_S7_PKiPS2_lii,"",@"SHT_CUDA_INFO"
	.sectionflags	@""
	.align	4


	//----- nvinfo : EIATTR_CUDA_API_VERSION
	.align		4
        /*0000*/ 	.byte	0x04, 0x37
        /*0002*/ 	.short	(.L_281 - .L_280)
.L_280:
        /*0004*/ 	.word	0x00000082


	//----- nvinfo : EIATTR_KPARAM_INFO
	.align		4
.L_281:
        /*0008*/ 	.byte	0x04, 0x17
        /*000a*/ 	.short	(.L_283 - .L_282)
.L_282:
        /*000c*/ 	.word	0x00000000
        /*0010*/ 	.short	0x000b
        /*0012*/ 	.short	0x0054
        /*0014*/ 	.byte	0x00, 0xf0, 0x11, 0x00


	//----- nvinfo : EIATTR_KPARAM_INFO
	.align		4
.L_283:
        /*0018*/ 	.byte	0x04, 0x17
        /*001a*/ 	.short	(.L_285 - .L_284)
.L_284:
        /*001c*/ 	.word	0x00000000
        /*0020*/ 	.short	0x000a
        /*0022*/ 	.short	0x0050
        /*0024*/ 	.byte	0x00, 0xf0, 0x11, 0x00


	//----- nvinfo : EIATTR_KPARAM_INFO
	.align		4
.L_285:
        /*0028*/ 	.byte	0x04, 0x17
        /*002a*/ 	.short	(.L_287 - .L_286)
.L_286:
        /*002c*/ 	.word	0x00000000
        /*0030*/ 	.short	0x0009
        /*0032*/ 	.short	0x0048
        /*0034*/ 	.byte	0x00, 0xf0, 0x21, 0x00


	//----- nvinfo : EIATTR_KPARAM_INFO
	.align		4
.L_287:
        /*0038*/ 	.byte	0x04, 0x17
        /*003a*/ 	.short	(.L_289 - .L_288)
.L_288:
        /*003c*/ 	.word	0x00000000
        /*0040*/ 	.short	0x0008
        /*0042*/ 	.short	0x0040
        /*0044*/ 	.byte	0x00, 0xf0, 0x21, 0x00


	//----- nvinfo : EIATTR_KPARAM_INFO
	.align		4
.L_289:
        /*0048*/ 	.byte	0x04, 0x17
        /*004a*/ 	.short	(.L_291 - .L_290)
.L_290:
        /*004c*/ 	.word	0x00000000
        /*0050*/ 	.short	0x0007
        /*0052*/ 	.short	0x0038
        /*0054*/ 	.byte	0x00, 0xf0, 0x21, 0x00


	//----- nvinfo : EIATTR_KPARAM_INFO
	.align		4
.L_291:
        /*0058*/ 	.byte	0x04, 0x17
        /*005a*/ 	.short	(.L_293 - .L_292)
.L_292:
        /*005c*/ 	.word	0x00000000
        /*0060*/ 	.short	0x0006
        /*0062*/ 	.short	0x0030
        /*0064*/ 	.byte	0x00, 0xf0, 0x21, 0x00


	//----- nvinfo : EIATTR_KPARAM_INFO
	.align		4
.L_293:
        /*0068*/ 	.byte	0x04, 0x17
        /*006a*/ 	.short	(.L_295 - .L_294)
.L_294:
        /*006c*/ 	.word	0x00000000
        /*0070*/ 	.short	0x0005
        /*0072*/ 	.short	0x0028
        /*0074*/ 	.byte	0x00, 0xf0, 0x21, 0x00


	//----- nvinfo : EIATTR_KPARAM_INFO
	.align		4
.L_295:
        /*0078*/ 	.byte	0x04, 0x17
        /*007a*/ 	.short	(.L_297 - .L_296)
.L_296:
        /*007c*/ 	.word	0x00000000
        /*0080*/ 	.short	0x0004
        /*0082*/ 	.short	0x0020
        /*0084*/ 	.byte	0x00, 0xf0, 0x21, 0x00


	//----- nvinfo : EIATTR_KPARAM_INFO
	.align		4
.L_297:
        /*0088*/ 	.byte	0x04, 0x17
        /*008a*/ 	.short	(.L_299 - .L_298)
.L_298:
        /*008c*/ 	.word	0x00000000
        /*0090*/ 	.short	0x0003
        /*0092*/ 	.short	0x0018
        /*0094*/ 	.byte	0x00, 0xf0, 0x21, 0x00


	//----- nvinfo : EIATTR_KPARAM_INFO
	.align		4
.L_299:
        /*0098*/ 	.byte	0x04, 0x17
        /*009a*/ 	.short	(.L_301 - .L_300)
.L_300:
        /*009c*/ 	.word	0x00000000
        /*00a0*/ 	.short	0x0002
        /*00a2*/ 	.short	0x0010
        /*00a4*/ 	.byte	0x00, 0xf0, 0x21, 0x00


	//----- nvinfo : EIATTR_KPARAM_INFO
	.align		4
.L_301:
        /*00a8*/ 	.byte	0x04, 0x17
        /*00aa*/ 	.short	(.L_303 - .L_302)
.L_302:
        /*00ac*/ 	.word	0x00000000
        /*00b0*/ 	.short	0x0001
        /*00b2*/ 	.short	0x0008
        /*00b4*/ 	.byte	0x00, 0xf0, 0x21, 0x00


	//----- nvinfo : EIATTR_KPARAM_INFO
	.align		4
.L_303:
        /*00b8*/ 	.byte	0x04, 0x17
        /*00ba*/ 	.short	(.L_305 - .L_304)
.L_304:
        /*00bc*/ 	.word	0x00000000
        /*00c0*/ 	.short	0x0000
        /*00c2*/ 	.short	0x0000
        /*00c4*/ 	.byte	0x00, 0xf0, 0x21, 0x00


	//----- nvinfo : EIATTR_SPARSE_MMA_MASK
	.align		4
.L_305:
        /*00c8*/ 	.byte	0x03, 0x50
        /*00ca*/ 	.short	0x0000


	//----- nvinfo : EIATTR_MAXREG_COUNT
	.align		4
        /*00cc*/ 	.byte	0x03, 0x1b
        /*00ce*/ 	.short	0x00ff


	//----- nvinfo : EIATTR_MERCURY_ISA_VERSION
	.align		4
        /*00d0*/ 	.byte	0x03, 0x5f
        /*00d2*/ 	.short	0x0101


	//----- nvinfo : EIATTR_EXIT_INSTR_OFFSETS
	.align		4
        /*00d4*/ 	.byte	0x04, 0x1c
        /*00d6*/ 	.short	(.L_307 - .L_306)


	//   ....[0]....
.L_306:
        /*00d8*/ 	.word	0x00000d50


	//   ....[1]....
        /*00dc*/ 	.word	0x00001b10


	//   ....[2]....
        /*00e0*/ 	.word	0x00001ed0


	//   ....[3]....
        /*00e4*/ 	.word	0x00001ff0


	//----- nvinfo : EIATTR_CBANK_PARAM_SIZE
	.align		4
.L_307:
        /*00e8*/ 	.byte	0x03, 0x19
        /*00ea*/ 	.short	0x0058


	//----- nvinfo : EIATTR_PARAM_CBANK
	.align		4
        /*00ec*/ 	.byte	0x04, 0x0a
        /*00ee*/ 	.short	(.L_309 - .L_308)
	.align		4
.L_308:
        /*00f0*/ 	.word	index@(.nv.constant0._Z32batchnorm_backward_c_last_kernelIN3c104HalfEfS1_Li4EEvPKT_S4_PKT0_S7_PKT1_S7_S7_PKiPS2_lii)
        /*00f4*/ 	.short	0x0210
        /*00f6*/ 	.short	0x0058


	//----- nvinfo : EIATTR_SW_WAR
	.align		4
.L_309:
        /*00f8*/ 	.byte	0x04, 0x36
        /*00fa*/ 	.short	(.L_311 - .L_310)
.L_310:
        /*00fc*/ 	.word	0x00000008
.L_311:


//--------------------- .nv.info._Z32batchnorm_backward_c_last_kernelIN3c104HalfEffLi4EEvPKT_S4_PKT0_S7_PKT1_S7_S7_PKiPS2_lii --------------------------
	.section	.nv.info._Z32batchnorm_backward_c_last_kernelIN3c104HalfEffLi4EEvPKT_S4_PKT0_S7_PKT1_S7_S7_PKiPS2_lii,"",@"SHT_CUDA_INFO"
	.sectionflags	@""
	.align	4


	//----- nvinfo : EIATTR_CUDA_API_VERSION
	.align		4
        /*0000*/ 	.byte	0x04, 0x37
        /*0002*/ 	.short	(.L_313 - .L_312)
.L_312:
        /*0004*/ 	.word	0x00000082


	//----- nvinfo : EIATTR_KPARAM_INFO
	.align		4
.L_313:
        /*0008*/ 	.byte	0x04, 0x17
        /*000a*/ 	.short	(.L_315 - .L_314)
.L_314:
        /*000c*/ 	.word	0x00000000
        /*0010*/ 	.short	0x000b
        /*0012*/ 	.short	0x0054
        /*0014*/ 	.byte	0x00, 0xf0, 0x11, 0x00


	//----- nvinfo : EIATTR_KPARAM_INFO
	.align		4
.L_315:
        /*0018*/ 	.byte	0x04, 0x17
        /*001a*/ 	.short	(.L_317 - .L_316)
.L_316:
        /*001c*/ 	.word	0x00000000
        /*0020*/ 	.short	0x000a
        /*0022*/ 	.short	0x0050
        /*0024*/ 	.byte	0x00, 0xf0, 0x11, 0x00


	//----- nvinfo : EIATTR_KPARAM_INFO
	.align		4
.L_317:
        /*0028*/ 	.byte	0x04, 0x17
        /*002a*/ 	.short	(.L_319 - .L_318)
.L_318:
        /*002c*/ 	.word	0x00000000
        /*0030*/ 	.short	0x0009
        /*0032*/ 	.short	0x0048
        /*0034*/ 	.byte	0x00, 0xf0, 0x21, 0x00


	//----- nvinfo : EIATTR_KPARAM_INFO
	.align		4
.L_319:
        /*0038*/ 	.byte	0x04, 0x17
        /*003a*/ 	.short	(.L_321 - .L_320)
.L_320:
        /*003c*/ 	.word	0x00000000
        /*0040*/ 	.short	0x0008
        /*0042*/ 	.short	0x0040
        /*0044*/ 	.byte	0x00, 0xf0, 0x21, 0x00


	//----- nvinfo : EIATTR_KPARAM_INFO
	.align		4
.L_321:
        /*0048*/ 	.byte	0x04, 0x17
        /*004a*/ 	.short	(.L_323 - .L_322)
.L_322:
        /*004c*/ 	.word	0x00000000
        /*0050*/ 	.short	0x0007
        /*0052*/ 	.short	0x0038
        /*0054*/ 	.byte	0x00, 0xf0, 0x21, 0x00


	//----- nvinfo : EIATTR_KPARAM_INFO
	.align		4
.L_323:
        /*0058*/ 	.byte	0x04, 0x17
        /*005a*/ 	.short	(.L_325 - .L_324)
.L_324:
        /*005c*/ 	.word	0x00000000
        /*0060*/ 	.short	0x0006
        /*0062*/ 	.short	0x0030
        /*0064*/ 	.byte	0x00, 0xf0, 0x21, 0x00


	//----- nvinfo : EIATTR_KPARAM_INFO
	.align		4
.L_325:
        /*0068*/ 	.byte	0x04, 0x17
        /*006a*/ 	.short	(.L_327 - .L_326)
.L_326:
        /*006c*/ 	.word	0x00000000
        /*0070*/ 	.short	0x0005
        /*0072*/ 	.short	0x0028
        /*0074*/ 	.byte	0x00, 0xf0, 0x21, 0x00


	//----- nvinfo : EIATTR_KPARAM_INFO
	.align		4
.L_327:
        /*0078*/ 	.byte	0x04, 0x17
        /*007a*/ 	.short	(.L_329 - .L_328)
.L_328:
        /*007c*/ 	.word	0x00000000
        /*0080*/ 	.short	0x0004
        /*0082*/ 	.short	0x0020
        /*0084*/ 	.byte	0x00, 0xf0, 0x21, 0x00


	//----- nvinfo : EIATTR_KPARAM_INFO
	.align		4
.L_329:
        /*0088*/ 	.byte	0x04, 0x17
        /*008a*/ 	.short	(.L_331 - .L_330)
.L_330:
        /*008c*/ 	.word	0x00000000
        /*0090*/ 	.short	0x0003
        /*0092*/ 	.short	0x0018
        /*0094*/ 	.byte	0x00, 0xf0, 0x21, 0x00


	//----- nvinfo : EIATTR_KPARAM_INFO
	.align		4
.L_331:
        /*0098*/ 	.byte	0x04, 0x17
        /*009a*/ 	.short	(.L_333 - .L_332)
.L_332:
        /*009c*/ 	.word	0x00000000
        /*00a0*/ 	.short	0x0002
        /*00a2*/ 	.short	0x0010
        /*00a4*/ 	.byte	0x00, 0xf0, 0x21, 0x00


	//----- nvinfo : EIATTR_KPARAM_INFO
	.align		4
.L_333:
        /*00a8*/ 	.byte	0x04, 0x17
        /*00aa*/ 	.short	(.L_335 - .L_334)
.L_334:
        /*00ac*/ 	.word	0x00000000
        /*00b0*/ 	.short	0x0001
        /*00b2*/ 	.short	0x0008
        /*00b4*/ 	.byte	0x00, 0xf0, 0x21, 0x00


	//----- nvinfo : EIATTR_KPARAM_INFO
	.align		4
.L_335:
        /*00b8*/ 	.byte	0x04, 0x17
        /*00ba*/ 	.short	(.L_337 - .L_336)
.L_336:
        /*00bc*/ 	.word	0x00000000
        /*00c0*/ 	.short	0x0000
        /*00c2*/ 	.short	0x0000
        /*00c4*/ 	.byte	0x00, 0xf0, 0x21, 0x00


	//----- nvinfo : EIATTR_SPARSE_MMA_MASK
	.align		4
.L_337:
        /*00c8*/ 	.byte	0x03, 0x50
        /*00ca*/ 	.short	0x0000


	//----- nvinfo : EIATTR_MAXREG_COUNT
	.align		4
        /*00cc*/ 	.byte	0x03, 0x1b
        /*00ce*/ 	.short	0x00ff


	//----- nvinfo : EIATTR_MERCURY_ISA_VERSION
	.align		4
        /*00d0*/ 	.byte	0x03, 0x5f
        /*00d2*/ 	.short	0x0101


	//----- nvinfo : EIATTR_EXIT_INSTR_OFFSETS
	.align		4
        /*00d4*/ 	.byte	0x04, 0x1c
        /*00d6*/ 	.short	(.L_339 - .L_338)


	//   ....[0]....
.L_338:
        /*00d8*/ 	.word	0x00000d40


	//   ....[1]....
        /*00dc*/ 	.word	0x00001b00


	//   ....[2]....
        /*00e0*/ 	.word	0x00001ec0


	//   ....[3]....
        /*00e4*/ 	.word	0x00001fe0


	//----- nvinfo : EIATTR_CBANK_PARAM_SIZE
	.align		4
.L_339:
        /*00e8*/ 	.byte	0x03, 0x19
        /*00ea*/ 	.short	0x0058


	//----- nvinfo : EIATTR_PARAM_CBANK
	.align		4
        /*00ec*/ 	.byte	0x04, 0x0a
        /*00ee*/ 	.short	(.L_341 - .L_340)
	.align		4
.L_340:
        /*00f0*/ 	.word	index@(.nv.constant0._Z32batchnorm_backward_c_last_kernelIN3c104HalfEffLi4EEvPKT_S4_PKT0_S7_PKT1_S7_S7_PKiPS2_lii)
        /*00f4*/ 	.short	0x0210
        /*00f6*/ 	.short	0x0058


	//----- nvinfo : EIATTR_SW_WAR
	.align		4
.L_341:
        /*00f8*/ 	.byte	0x04, 0x36
        /*00fa*/ 	.short	(.L_343 - .L_342)
.L_342:
        /*00fc*/ 	.word	0x00000008
.L_343:


//--------------------- .nv.info._Z32batchnorm_backward_c_last_kernelIfffLi4EEvPKT_S2_PKT0_S5_PKT1_S5_S5_PKiPS0_lii --------------------------
	.section	.nv.info._Z32batchnorm_backward_c_last_kernelIfffLi4EEvPKT_S2_PKT0_S5_PKT1_S5_S5_PKiPS0_lii,"",@"SHT_CUDA_INFO"
	.sectionflags	@""
	.align	4


	//----- nvinfo : EIATTR_CUDA_API_VERSION
	.align		4
        /*0000*/ 	.byte	0x04, 0x37
        /*0002*/ 	.short	(.L_345 - .L_344)
.L_344:
        /*0004*/ 	.word	0x00000082


	//----- nvinfo : EIATTR_KPARAM_INFO
	.align		4
.L_345:
        /*0008*/ 	.byte	0x04, 0x17
        /*000a*/ 	.short	(.L_347 - .L_346)
.L_346:
        /*000c*/ 	.word	0x00000000
        /*0010*/ 	.short	0x000b
        /*0012*/ 	.short	0x0054
        /*0014*/ 	.byte	0x00, 0xf0, 0x11, 0x00


	//----- nvinfo : EIATTR_KPARAM_INFO
	.align		4
.L_347:
        /*0018*/ 	.byte	0x04, 0x17
        /*001a*/ 	.short	(.L_349 - .L_348)
.L_348:
        /*001c*/ 	.word	0x00000000
        /*0020*/ 	.short	0x000a
        /*0022*/ 	.short	0x0050
        /*0024*/ 	.byte	0x00, 0xf0, 0x11, 0x00


	//----- nvinfo : EIATTR_KPARAM_INFO
	.align		4
.L_349:
        /*0028*/ 	.byte	0x04, 0x17
        /*002a*/ 	.short	(.L_351 - .L_350)
.L_350:
        /*002c*/ 	.word	0x00000000
        /*0030*/ 	.short	0x0009
        /*0032*/ 	.short	0x0048
        /*0034*/ 	.byte	0x00, 0xf0, 0x21, 0x00


	//----- nvinfo : EIATTR_KPARAM_INFO
	.align		4
.L_351:
        /*0038*/ 	.byte	0x04, 0x17
        /*003a*/ 	.short	(.L_353 - .L_352)
.L_352:
        /*003c*/ 	.word	0x00000000
        /*0040*/ 	.short	0x0008
        /*0042*/ 	.short	0x0040
        /*0044*/ 	.byte	0x00, 0xf0, 0x21, 0x00


	//----- nvinfo : EIATTR_KPARAM_INFO
	.align		4
.L_353:
        /*0048*/ 	.byte	0x04, 0x17
        /*004a*/ 	.short	(.L_355 - .L_354)
.L_354:
        /*004c*/ 	.word	0x00000000
        /*0050*/ 	.short	0x0007
        /*0052*/ 	.short	0x0038
        /*0054*/ 	.byte	0x00, 0xf0, 0x21, 0x00


	//----- nvinfo : EIATTR_KPARAM_INFO
	.align		4
.L_355:
        /*0058*/ 	.byte	0x04, 0x17
        /*005a*/ 	.short	(.L_357 - .L_356)
.L_356:
        /*005c*/ 	.word	0x00000000
        /*0060*/ 	.short	0x0006
        /*0062*/ 	.short	0x0030
        /*0064*/ 	.byte	0x00, 0xf0, 0x21, 0x00


	//----- nvinfo : EIATTR_KPARAM_INFO
	.align		4
.L_357:
        /*0068*/ 	.byte	0x04, 0x17
        /*006a*/ 	.short	(.L_359 - .L_358)
.L_358:
        /*006c*/ 	.word	0x00000000
        /*0070*/ 	.short	0x0005
        /*0072*/ 	.short	0x0028
        /*0074*/ 	.byte	0x00, 0xf0, 0x21, 0x00


	//----- nvinfo : EIATTR_KPARAM_INFO
	.align		4
.L_359:
        /*0078*/ 	.byte	0x04, 0x17
        /*007a*/ 	.short	(.L_361 - .L_360)
.L_360:
        /*007c*/ 	.word	0x00000000
        /*0080*/ 	.short	0x0004
        /*0082*/ 	.short	0x0020
        /*0084*/ 	.byte	0x00, 0xf0, 0x21, 0x00


	//----- nvinfo : EIATTR_KPARAM_INFO
	.align		4
.L_361:
        /*0088*/ 	.byte	0x04, 0x17
        /*008a*/ 	.short	(.L_363 - .L_362)
.L_362:
        /*008c*/ 	.word	0x00000000
        /*0090*/ 	.short	0x0003
        /*0092*/ 	.short	0x0018
        /*0094*/ 	.byte	0x00, 0xf0, 0x21, 0x00


	//----- nvinfo : EIATTR_KPARAM_INFO
	.align		4
.L_363:
        /*0098*/ 	.byte	0x04, 0x17
        /*009a*/ 	.short	(.L_365 - .L_364)
.L_364:
        /*009c*/ 	.word	0x00000000
        /*00a0*/ 	.short	0x0002
        /*00a2*/ 	.short	0x0010
        /*00a4*/ 	.byte	0x00, 0xf0, 0x21, 0x00


	//----- nvinfo : EIATTR_KPARAM_INFO
	.align		4
.L_365:
        /*00a8*/ 	.byte	0x04, 0x17
        /*00aa*/ 	.short	(.L_367 - .L_366)
.L_366:
        /*00ac*/ 	.word	0x00000000
        /*00b0*/ 	.short	0x0001
        /*00b2*/ 	.short	0x0008
        /*00b4*/ 	.byte	0x00, 0xf0, 0x21, 0x00


	//----- nvinfo : EIATTR_KPARAM_INFO
	.align		4
.L_367:
        /*00b8*/ 	.byte	0x04, 0x17
        /*00ba*/ 	.short	(.L_369 - .L_368)
.L_368:
        /*00bc*/ 	.word	0x00000000
        /*00c0*/ 	.short	0x0000
        /*00c2*/ 	.short	0x0000
        /*00c4*/ 	.byte	0x00, 0xf0, 0x21, 0x00


	//----- nvinfo : EIATTR_SPARSE_MMA_MASK
	.align		4
.L_369:
        /*00c8*/ 	.byte	0x03, 0x50
        /*00ca*/ 	.short	0x0000


	//----- nvinfo : EIATTR_MAXREG_COUNT
	.align		4
        /*00cc*/ 	.byte	0x03, 0x1b
        /*00ce*/ 	.short	0x00ff


	//----- nvinfo : EIATTR_MERCURY_ISA_VERSION
	.align		4
        /*00d0*/ 	.byte	0x03, 0x5f
        /*00d2*/ 	.short	0x0101


	//----- nvinfo : EIATTR_EXIT_INSTR_OFFSETS
	.align		4
        /*00d4*/ 	.byte	0x04, 0x1c
        /*00d6*/ 	.short	(.L_371 - .L_370)


	//   ....[0]....
.L_370:
        /*00d8*/ 	.word	0x00000d40


	//   ....[1]....
        /*00dc*/ 	.word	0x00001910


	//   ....[2]....
        /*00e0*/ 	.word	0x00001c40


	//   ....[3]....
        /*00e4*/ 	.word	0x00001d30


	//----- nvinfo : EIATTR_CBANK_PARAM_SIZE
	.align		4
.L_371:
        /*00e8*/ 	.byte	0x03, 0x19
        /*00ea*/ 	.short	0x0058


	//----- nvinfo : EIATTR_PARAM_CBANK
	.align		4
        /*00ec*/ 	.byte	0x04, 0x0a
        /*00ee*/ 	.short	(.L_373 - .L_372)
	.align		4
.L_372:
        /*00f0*/ 	.word	index@(.nv.constant0._Z32batchnorm_backward_c_last_kernelIfffLi4EEvPKT_S2_PKT0_S5_PKT1_S5_S5_PKiPS0_lii)
        /*00f4*/ 	.short	0x0210
        /*00f6*/ 	.short	0x0058


	//----- nvinfo : EIATTR_SW_WAR
	.align		4
.L_373:
        /*00f8*/ 	.byte	0x04, 0x36
        /*00fa*/ 	.short	(.L_375 - .L_374)
.L_374:
        /*00fc*/ 	.word	0x00000008
.L_375:


//--------------------- .nv.info._Z23reduce_bn_c_last_kernelIN3c104HalfEfS1_Li4EEvPKT_S4_PKT0_S7_PS5_S8_PT1_SA_PVS5_Piii --------------------------
	.section	.nv.info._Z23reduce_bn_c_last_kernelIN3c104HalfEfS1_Li4EEvPKT_S4_PKT0_S7_PS5_S8_PT1_SA_PVS5_Piii,"",@"SHT_CUDA_INFO"
	.sectionflags	@""
	.align	4


	//----- nvinfo : EIATTR_CUDA_API_VERSION
	.align		4
        /*0000*/ 	.byte	0x04, 0x37
        /*0002*/ 	.short	(.L_377 - .L_376)
.L_376:
        /*0004*/ 	.word	0x00000082


	//----- nvinfo : EIATTR_KPARAM_INFO
	.align		4
.L_377:
        /*0008*/ 	.byte	0x04, 0x17
        /*000a*/ 	.short	(.L_379 - .L_378)
.L_378:
        /*000c*/ 	.word	0x00000000
        /*0010*/ 	.short	0x000b
        /*0012*/ 	.short	0x0054
        /*0014*/ 	.byte	0x00, 0xf0, 0x11, 0x00


	//----- nvinfo : EIATTR_KPARAM_INFO
	.align		4
.L_379:
        /*0018*/ 	.byte	0x04, 0x17
        /*001a*/ 	.short	(.L_381 - .L_380)
.L_380:
        /*001c*/ 	.word	0x00000000
        /*0020*/ 	.short	0x000a
        /*0022*/ 	.short	0x0050
        /*0024*/ 	.byte	0x00, 0xf0, 0x11, 0x00


	//----- nvinfo : EIATTR_KPARAM_INFO
	.align		4
.L_381:
        /*0028*/ 	.byte	0x04, 0x17
        /*002a*/ 	.short	(.L_383 - .L_382)
.L_382:
        /*002c*/ 	.word	0x00000000
        /*0030*/ 	.short	0x0009
        /*0032*/ 	.short	0x0048
        /*0034*/ 	.byte	0x00, 0xf0, 0x21, 0x00


	//----- nvinfo : EIATTR_KPARAM_INFO
	.align		4
.L_383:
        /*0038*/ 	.byte	0x04, 0x17
        /*003a*/ 	.short	(.L_385 - .L_384)
.L_384:
        /*003c*/ 	.word	0x00000000
        /*0040*/ 	.short	0x0008
        /*0042*/ 	.short	0x0040
        /*0044*/ 	.byte	0x00, 0xf0, 0x21, 0x00


	//----- nvinfo : EIATTR_KPARAM_INFO
	.align		4
.L_385:
        /*0048*/ 	.byte	0x04, 0x17
        /*004a*/ 	.short	(.L_387 - .L_386)
.L_386:
        /*004c*/ 	.word	0x00000000
        /*0050*/ 	.short	0x0007
        /*0052*/ 	.short	0x0038
        /*0054*/ 	.byte	0x00, 0xf0, 0x21, 0x00


	//----- nvinfo : EIATTR_KPARAM_INFO
	.align		4
.L_387:
        /*0058*/ 	.byte	0x04, 0x17
        /*005a*/ 	.short	(.L_389 - .L_388)
.L_388:
        /*005c*/ 	.word	0x00000000
        /*0060*/ 	.short	0x0006
        /*0062*/ 	.short	0x0030
        /*0064*/ 	.byte	0x00, 0xf0, 0x21, 0x00


	//----- nvinfo : EIATTR_KPARAM_INFO
	.align		4
.L_389:
        /*0068*/ 	.byte	0x04, 0x17
        /*006a*/ 	.short	(.L_391 - .L_390)
.L_390:
        /*006c*/ 	.word	0x00000000
        /*0070*/ 	.short	0x0005
        /*0072*/ 	.short	0x0028
        /*0074*/ 	.byte	0x00, 0xf0, 0x21, 0x00


	//----- nvinfo : EIATTR_KPARAM_INFO
	.align		4
.L_391:
        /*0078*/ 	.byte	0x04, 0x17
        /*007a*/ 	.short	(.L_393 - .L_392)
.L_392:
        /*007c*/ 	.word	0x00000000
        /*0080*/ 	.short	0x0004
        /*0082*/ 	.short	0x0020
        /*0084*/ 	.byte	0x00, 0xf0, 0x21, 0x00


	//----- nvinfo : EIATTR_KPARAM_INFO
	.align		4
.L_393:
        /*0088*/ 	.byte	0x04, 0x17
        /*008a*/ 	.short	(.L_395 - .L_394)
.L_394:
        /*008c*/ 	.word	0x00000000
        /*0090*/ 	.short	0x0003
        /*0092*/ 	.short	0x0018
        /*0094*/ 	.byte	0x00, 0xf0, 0x21, 0x00


	//----- nvinfo : EIATTR_KPARAM_INFO
	.align		4
.L_395:
        /*0098*/ 	.byte	0x04, 0x17
        /*009a*/ 	.short	(.L_397 - .L_396)
.L_396:
        /*009c*/ 	.word	0x00000000
        /*00a0*/ 	.short	0x0002
        /*00a2*/ 	.short	0x0010
        /*00a4*/ 	.byte	0x00, 0xf0, 0x21, 0x00


	//----- nvinfo : EIATTR_KPARAM_INFO
	.align		4
.L_397:
        /*00a8*/ 	.byte	0x04, 0x17
        /*00aa*/ 	.short	(.L_399 - .L_398)
.L_398:
        /*00ac*/ 	.word	0x00000000
        /*00b0*/ 	.short	0x0001
        /*00b2*/ 	.short	0x0008
        /*00b4*/ 	.byte	0x00, 0xf0, 0x21, 0x00


	//----- nvinfo : EIATTR_KPARAM_INFO
	.align		4
.L_399:
        /*00b8*/ 	.byte	0x04, 0x17
        /*00ba*/ 	.short	(.L_401 - .L_400)
.L_400:
        /*00bc*/ 	.word	0x00000000
        /*00c0*/ 	.short	0x0000
        /*00c2*/ 	.short	0x0000
        /*00c4*/ 	.byte	0x00, 0xf0, 0x21, 0x00


	//----- nvinfo : EIATTR_SPARSE_MMA_MASK
	.align		4
.L_401:
        /*00c8*/ 	.byte	0x03, 0x50
        /*00ca*/ 	.short	0x0000


	//----- nvinfo : EIATTR_MAXREG_COUNT
	.align		4
        /*00cc*/ 	.byte	0x03, 0x1b
        /*00ce*/ 	.short	0x00ff


	//----- nvinfo : EIATTR_NUM_BARRIERS
	.align		4
        /*00d0*/ 	.byte	0x02, 0x4c
        /*00d2*/ 	.byte	0x01
	.zero		1


	//----- nvinfo : EIATTR_MERCURY_ISA_VERSION
	.align		4
        /*00d4*/ 	.byte	0x03, 0x5f
        /*00d6*/ 	.short	0x0101


	//----- nvinfo : EIATTR_INT_WARP_WIDE_INSTR_OFFSETS
	.align		4
        /*00d8*/ 	.byte	0x04, 0x31
        /*00da*/ 	.short	(.L_403 - .L_402)


	//   ....[0]....
.L_402:
        /*00dc*/ 	.word	0x00003b10


	//   ....[1]....
        /*00e0*/ 	.word	0x00003bd0


	//----- nvinfo : EIATTR_EXIT_INSTR_OFFSETS
	.align		4
.L_403:
        /*00e4*/ 	.byte	0x04, 0x1c
        /*00e6*/ 	.short	(.L_405 - .L_404)


	//   ....[0]....
.L_404:
        /*00e8*/ 	.word	0x000038c0


	//   ....[1]....
        /*00ec*/ 	.word	0x00003980


	//   ....[2]....
        /*00f0*/ 	.word	0x00003c60


	//   ....[3]....
        /*00f4*/ 	.word	0x000062b0


	//   ....[4]....
        /*00f8*/ 	.word	0x00006390


	//----- nvinfo : EIATTR_CRS_STACK_SIZE
	.align		4
.L_405:
        /*00fc*/ 	.byte	0x04, 0x1e
        /*00fe*/ 	.short	(.L_407 - .L_406)
.L_406:
        /*0100*/ 	.word	0x00000000


	//----- nvinfo : EIATTR_CBANK_PARAM_SIZE
	.align		4
.L_407:
        /*0104*/ 	.byte	0x03, 0x19
        /*0106*/ 	.short	0x0058


	//----- nvinfo : EIATTR_PARAM_CBANK
	.align		4
        /*0108*/ 	.byte	0x04, 0x0a
        /*010a*/ 	.short	(.L_409 - .L_408)
	.align		4
.L_408:
        /*010c*/ 	.word	index@(.nv.constant0._Z23reduce_bn_c_last_kernelIN3c104HalfEfS1_Li4EEvPKT_S4_PKT0_S7_PS5_S8_PT1_SA_PVS5_Piii)
        /*0110*/ 	.short	0x0210
        /*0112*/ 	.short	0x0058


	//----- nvinfo : EIATTR_SW_WAR
	.align		4
.L_409:
        /*0114*/ 	.byte	0x04, 0x36
        /*0116*/ 	.short	(.L_411 - .L_410)
.L_410:
        /*0118*/ 	.word	0x00000008
.L_411:


//--------------------- .nv.info._Z23reduce_bn_c_last_kernelIN3c104HalfEffLi4EEvPKT_S4_PKT0_S7_PS5_S8_PT1_SA_PVS5_Piii --------------------------
	.section	.nv.info._Z23reduce_bn_c_last_kernelIN3c104HalfEffLi4EEvPKT_S4_PKT0_S7_PS5_S8_PT1_SA_PVS5_Piii,"",@"SHT_CUDA_INFO"
	.sectionflags	@""
	.align	4


	//----- nvinfo : EIATTR_CUDA_API_VERSION
	.align		4
        /*0000*/ 	.byte	0x04, 0x37
        /*0002*/ 	.short	(.L_413 - .L_412)
.L_412:
        /*0004*/ 	.word	0x00000082


	//----- nvinfo : EIATTR_KPARAM_INFO
	.align		4
.L_413:
        /*0008*/ 	.byte	0x04, 0x17
        /*000a*/ 	.short	(.L_415 - .L_414)
.L_414:
        /*000c*/ 	.word	0x00000000
        /*0010*/ 	.short	0x000b
        /*0012*/ 	.short	0x0054
        /*0014*/ 	.byte	0x00, 0xf0, 0x11, 0x00


	//----- nvinfo : EIATTR_KPARAM_INFO
	.align		4
.L_415:
        /*0018*/ 	.byte	0x04, 0x17
        /*001a*/ 	.short	(.L_417 - .L_416)
.L_416:
        /*001c*/ 	.word	0x00000000
        /*0020*/ 	.short	0x000a
        /*0022*/ 	.short	0x0050
        /*0024*/ 	.byte	0x00, 0xf0, 0x11, 0x00


	//----- nvinfo : EIATTR_KPARAM_INFO
	.align		4
.L_417:
        /*0028*/ 	.byte	0x04, 0x17
        /*002a*/ 	.short	(.L_419 - .L_418)
.L_418:
        /*002c*/ 	.word	0x00000000
        /*0030*/ 	.short	0x0009
        /*0032*/ 	.short	0x0048
        /*0034*/ 	.byte	0x00, 0xf0, 0x21, 0x00


	//----- nvinfo : EIATTR_KPARAM_INFO
	.align		4
.L_419:
        /*0038*/ 	.byte	0x04, 0x17
        /*003a*/ 	.short	(.L_421 - .L_420)
.L_420:
        /*003c*/ 	.word	0x00000000
        /*0040*/ 	.short	0x0008
        /*0042*/ 	.short	0x0040
        /*0044*/ 	.byte	0x00, 0xf0, 0x21, 0x00


	//----- nvinfo : EIATTR_KPARAM_INFO
	.align		4
.L_421:
        /*0048*/ 	.byte	0x04, 0x17
        /*004a*/ 	.short	(.L_423 - .L_422)
.L_422:
        /*004c*/ 	.word	0x00000000
        /*0050*/ 	.short	0x0007
        /*0052*/ 	.short	0x0038
        /*0054*/ 	.byte	0x00, 0xf0, 0x21, 0x00


	//----- nvinfo : EIATTR_KPARAM_INFO
	.align		4
.L_423:
        /*0058*/ 	.byte	0x04, 0x17
        /*005a*/ 	.short	(.L_425 - .L_424)
.L_424:
        /*005c*/ 	.word	0x00000000
        /*0060*/ 	.short	0x0006
        /*0062*/ 	.short	0x0030
        /*0064*/ 	.byte	0x00, 0xf0, 0x21, 0x00


	//----- nvinfo : EIATTR_KPARAM_INFO
	.align		4
.L_425:
        /*0068*/ 	.byte	0x04, 0x17
        /*006a*/ 	.short	(.L_427 - .L_426)
.L_426:
        /*006c*/ 	.word	0x00000000
        /*0070*/ 	.short	0x0005
        /*0072*/ 	.short	0x0028
        /*0074*/ 	.byte	0x00, 0xf0, 0x21, 0x00


	//----- nvinfo : EIATTR_KPARAM_INFO
	.align		4
.L_427:
        /*0078*/ 	.byte	0x04, 0x17
        /*007a*/ 	.short	(.L_429 - .L_428)
.L_428:
        /*007c*/ 	.word	0x00000000
        /*0080*/ 	.short	0x0004
        /*0082*/ 	.short	0x0020
        /*0084*/ 	.byte	0x00, 0xf0, 0x21, 0x00


	//----- nvinfo : EIATTR_KPARAM_INFO
	.align		4
.L_429:
        /*0088*/ 	.byte	0x04, 0x17
        /*008a*/ 	.short	(.L_431 - .L_430)
.L_430:
        /*008c*/ 	.word	0x00000000
        /*0090*/ 	.short	0x0003
        /*0092*/ 	.short	0x0018
        /*0094*/ 	.byte	0x00, 0xf0, 0x21, 0x00


	//----- nvinfo : EIATTR_KPARAM_INFO
	.align		4
.L_431:
        /*0098*/ 	.byte	0x04, 0x17
        /*009a*/ 	.short	(.L_433 - .L_432)
.L_432:
        /*009c*/ 	.word	0x00000000
        /*00a0*/ 	.short	0x0002
        /*00a2*/ 	.short	0x0010
        /*00a4*/ 	.byte	0x00, 0xf0, 0x21, 0x00


	//----- nvinfo : EIATTR_KPARAM_INFO
	.align		4
.L_433:
        /*00a8*/ 	.byte	0x04, 0x17
        /*00aa*/ 	.short	(.L_435 - .L_434)
.L_434:
        /*00ac*/ 	.word	0x00000000
        /*00b0*/ 	.short	0x0001
        /*00b2*/ 	.short	0x0008
        /*00b4*/ 	.byte	0x00, 0xf0, 0x21, 0x00


	//----- nvinfo : EIATTR_KPARAM_INFO
	.align		4
.L_435:
        /*00b8*/ 	.byte	0x04, 0x17
        /*00ba*/ 	.short	(.L_437 - .L_436)
.L_436:
        /*00bc*/ 	.word	0x00000000
        /*00c0*/ 	.short	0x0000
        /*00c2*/ 	.short	0x0000
        /*00c4*/ 	.byte	0x00, 0xf0, 0x21, 0x00


	//----- nvinfo : EIATTR_SPARSE_MMA_MASK
	.align		4
.L_437:
        /*00c8*/ 	.byte	0x03, 0x50
        /*00ca*/ 	.short	0x0000


	//----- nvinfo : EIATTR_MAXREG_COUNT
	.align		4
        /*00cc*/ 	.byte	0x03, 0x1b
        /*00ce*/ 	.short	0x00ff


	//----- nvinfo : EIATTR_NUM_BARRIERS
	.align		4
        /*00d0*/ 	.byte	0x02, 0x4c
        /*00d2*/ 	.byte	0x01
	.zero		1


	//----- nvinfo : EIATTR_MERCURY_ISA_VERSION
	.align		4
        /*00d4*/ 	.byte	0x03, 0x5f
        /*00d6*/ 	.short	0x0101


	//----- nvinfo : EIATTR_INT_WARP_WIDE_INSTR_OFFSETS
	.align		4
        /*00d8*/ 	.byte	0x04, 0x31
        /*00da*/ 	.short	(.L_439 - .L_438)


	//   ....[0]....
.L_438:
        /*00dc*/ 	.word	0x00003ad0


	//   ....[1]....
        /*00e0*/ 	.word	0x00003b90


	//----- nvinfo : EIATTR_EXIT_INSTR_OFFSETS
	.align		4
.L_439:
        /*00e4*/ 	.byte	0x04, 0x1c
        /*00e6*/ 	.short	(.L_441 - .L_440)


	//   ....[0]....
.L_440:
        /*00e8*/ 	.word	0x000038a0


	//   ....[1]....
        /*00ec*/ 	.word	0x00003940


	//   ....[2]....
        /*00f0*/ 	.word	0x00003c20


	//   ....[3]....
        /*00f4*/ 	.word	0x00006270


	//   ....[4]....
        /*00f8*/ 	.word	0x00006330


	//----- nvinfo : EIATTR_CRS_STACK_SIZE
	.align		4
.L_441:
        /*00fc*/ 	.byte	0x04, 0x1e
        /*00fe*/ 	.short	(.L_443 - .L_442)
.L_442:
        /*0100*/ 	.word	0x00000000


	//----- nvinfo : EIATTR_CBANK_PARAM_SIZE
	.align		4
.L_443:
        /*0104*/ 	.byte	0x03, 0x19
        /*0106*/ 	.short	0x0058


	//----- nvinfo : EIATTR_PARAM_CBANK
	.align		4
        /*0108*/ 	.byte	0x04, 0x0a
        /*010a*/ 	.short	(.L_445 - .L_444)
	.align		4
.L_444:
        /*010c*/ 	.word	index@(.nv.constant0._Z23reduce_bn_c_last_kernelIN3c104HalfEffLi4EEvPKT_S4_PKT0_S7_PS5_S8_PT1_SA_PVS5_Piii)
        /*0110*/ 	.short	0x0210
        /*0112*/ 	.short	0x0058


	//----- nvinfo : EIATTR_SW_WAR
	.align		4
.L_445:
        /*0114*/ 	.byte	0x04, 0x36
        /*0116*/ 	.short	(.L_447 - .L_446)
.L_446:
        /*0118*/ 	.word	0x00000008
.L_447:


//--------------------- .nv.info._Z23reduce_bn_c_last_kernelIfffLi4EEvPKT_S2_PKT0_S5_PS3_S6_PT1_S8_PVS3_Piii --------------------------
	.section	.nv.info._Z23reduce_bn_c_last_kernelIfffLi4EEvPKT_S2_PKT0_S5_PS3_S6_PT1_S8_PVS3_Piii,"",@"SHT_CUDA_INFO"
	.sectionflags	@""
	.align	4


	//----- nvinfo : EIATTR_CUDA_API_VERSION
	.align		4
        /*0000*/ 	.byte	0x04, 0x37
        /*0002*/ 	.short	(.L_449 - .L_448)
.L_448:
        /*0004*/ 	.word	0x00000082


	//----- nvinfo : EIATTR_KPARAM_INFO
	.align		4
.L_449:
        /*0008*/ 	.byte	0x04, 0x17
        /*000a*/ 	.short	(.L_451 - .L_450)
.L_450:
        /*000c*/ 	.word	0x00000000
        /*0010*/ 	.short	0x000b
        /*0012*/ 	.short	0x0054
        /*0014*/ 	.byte	0x00, 0xf0, 0x11, 0x00


	//----- nvinfo : EIATTR_KPARAM_INFO
	.align		4
.L_451:
        /*0018*/ 	.byte	0x04, 0x17
        /*001a*/ 	.short	(.L_453 - .L_452)
.L_452:
        /*001c*/ 	.word	0x00000000
        /*0020*/ 	.short	0x000a
        /*0022*/ 	.short	0x0050
        /*0024*/ 	.byte	0x00, 0xf0, 0x11, 0x00


	//----- nvinfo : EIATTR_KPARAM_INFO
	.align		4
.L_453:
        /*0028*/ 	.byte	0x04, 0x17
        /*002a*/ 	.short	(.L_455 - .L_454)
.L_454:
        /*002c*/ 	.word	0x00000000
        /*0030*/ 	.short	0x0009
        /*0032*/ 	.short	0x0048
        /*0034*/ 	.byte	0x00, 0xf0, 0x21, 0x00


	//----- nvinfo : EIATTR_KPARAM_INFO
	.align		4
.L_455:
        /*0038*/ 	.byte	0x04, 0x17
        /*003a*/ 	.short	(.L_457 - .L_456)
.L_456:
        /*003c*/ 	.word	0x00000000
        /*0040*/ 	.short	0x0008
        /*0042*/ 	.short	0x0040
        /*0044*/ 	.byte	0x00, 0xf0, 0x21, 0x00


	//----- nvinfo : EIATTR_KPARAM_INFO
	.align		4
.L_457:
        /*0048*/ 	.byte	0x04, 0x17
        /*004a*/ 	.short	(.L_459 - .L_458)
.L_458:
        /*004c*/ 	.word	0x00000000
        /*0050*/ 	.short	0x0007
        /*0052*/ 	.short	0x0038
        /*0054*/ 	.byte	0x00, 0xf0, 0x21, 0x00


	//----- nvinfo : EIATTR_KPARAM_INFO
	.align		4
.L_459:
        /*0058*/ 	.byte	0x04, 0x17
        /*005a*/ 	.short	(.L_461 - .L_460)
.L_460:
        /*005c*/ 	.word	0x00000000
        /*0060*/ 	.short	0x0006
        /*0062*/ 	.short	0x0030
        /*0064*/ 	.byte	0x00, 0xf0, 0x21, 0x00


	//----- nvinfo : EIATTR_KPARAM_INFO
	.align		4
.L_461:
        /*0068*/ 	.byte	0x04, 0x17
        /*006a*/ 	.short	(.L_463 - .L_462)
.L_462:
        /*006c*/ 	.word	0x00000000
        /*0070*/ 	.short	0x0005
        /*0072*/ 	.short	0x0028
        /*0074*/ 	.byte	0x00, 0xf0, 0x21, 0x00


	//----- nvinfo : EIATTR_KPARAM_INFO
	.align		4
.L_463:
        /*0078*/ 	.byte	0x04, 0x17
        /*007a*/ 	.short	(.L_465 - .L_464)
.L_464:
        /*007c*/ 	.word	0x00000000
        /*0080*/ 	.short	0x0004
        /*0082*/ 	.short	0x0020
        /*0084*/ 	.byte	0x00, 0xf0, 0x21, 0x00


	//----- nvinfo : EIATTR_KPARAM_INFO
	.align		4
.L_465:
        /*0088*/ 	.byte	0x04, 0x17
        /*008a*/ 	.short	(.L_467 - .L_466)
.L_466:
        /*008c*/ 	.word	0x00000000
        /*0090*/ 	.short	0x0003
        /*0092*/ 	.short	0x0018
        /*0094*/ 	.byte	0x00, 0xf0, 0x21, 0x00


	//----- nvinfo : EIATTR_KPARAM_INFO
	.align		4
.L_467:
        /*0098*/ 	.byte	0x04, 0x17
        /*009a*/ 	.short	(.L_469 - .L_468)
.L_468:
        /*009c*/ 	.word	0x00000000
        /*00a0*/ 	.short	0x0002
        /*00a2*/ 	.short	0x0010
        /*00a4*/ 	.byte	0x00, 0xf0, 0x21, 0x00


	//----- nvinfo : EIATTR_KPARAM_INFO
	.align		4
.L_469:
        /*00a8*/ 	.byte	0x04, 0x17
        /*00aa*/ 	.short	(.L_471 - .L_470)
.L_470:
        /*00ac*/ 	.word	0x00000000
        /*00b0*/ 	.short	0x0001
        /*00b2*/ 	.short	0x0008
        /*00b4*/ 	.byte	0x00, 0xf0, 0x21, 0x00


	//----- nvinfo : EIATTR_KPARAM_INFO
	.align		4
.L_471:
        /*00b8*/ 	.byte	0x04, 0x17
        /*00ba*/ 	.short	(.L_473 - .L_472)
.L_472:
        /*00bc*/ 	.word	0x00000000
        /*00c0*/ 	.short	0x0000
        /*00c2*/ 	.short	0x0000
        /*00c4*/ 	.byte	0x00, 0xf0, 0x21, 0x00


	//----- nvinfo : EIATTR_SPARSE_MMA_MASK
	.align		4
.L_473:
        /*00c8*/ 	.byte	0x03, 0x50
        /*00ca*/ 	.short	0x0000


	//----- nvinfo : EIATTR_MAXREG_COUNT
	.align		4
        /*00cc*/ 	.byte	0x03, 0x1b
        /*00ce*/ 	.short	0x00ff


	//----- nvinfo : EIATTR_NUM_BARRIERS
	.align		4
        /*00d0*/ 	.byte	0x02, 0x4c
        /*00d2*/ 	.byte	0x01
	.zero		1


	//----- nvinfo : EIATTR_MERCURY_ISA_VERSION
	.align		4
        /*00d4*/ 	.byte	0x03, 0x5f
        /*00d6*/ 	.short	0x0101


	//----- nvinfo : EIATTR_INT_WARP_WIDE_INSTR_OFFSETS
	.align		4
        /*00d8*/ 	.byte	0x04, 0x31
        /*00da*/ 	.short	(.L_475 - .L_474)


	//   ....[0]....
.L_474:
        /*00dc*/ 	.word	0x00003950


	//   ....[1]....
        /*00e0*/ 	.word	0x00003a10


	//----- nvinfo : EIATTR_EXIT_INSTR_OFFSETS
	.align		4
.L_475:
        /*00e4*/ 	.byte	0x04, 0x1c
        /*00e6*/ 	.short	(.L_477 - .L_476)


	//   ....[0]....
.L_476:
        /*00e8*/ 	.word	0x00003720


	//   ....[1]....
        /*00ec*/ 	.word	0x000037c0


	//   ....[2]....
        /*00f0*/ 	.word	0x00003aa0


	//   ....[3]....
        /*00f4*/ 	.word	0x000060f0


	//   ....[4]....
        /*00f8*/ 	.word	0x000061b0


	//----- nvinfo : EIATTR_CRS_STACK_SIZE
	.align		4
.L_477:
        /*00fc*/ 	.byte	0x04, 0x1e
        /*00fe*/ 	.short	(.L_479 - .L_478)
.L_478:
        /*0100*/ 	.word	0x00000000


	//----- nvinfo : EIATTR_CBANK_PARAM_SIZE
	.align		4
.L_479:
        /*0104*/ 	.byte	0x03, 0x19
        /*0106*/ 	.short	0x0058


	//----- nvinfo : EIATTR_PARAM_CBANK
	.align		4
        /*0108*/ 	.byte	0x04, 0x0a
        /*010a*/ 	.short	(.L_481 - .L_480)
	.align		4
.L_480:
        /*010c*/ 	.word	index@(.nv.constant0._Z23reduce_bn_c_last_kernelIfffLi4EEvPKT_S2_PKT0_S5_PS3_S6_PT1_S8_PVS3_Piii)
        /*0110*/ 	.short	0x0210
        /*0112*/ 	.short	0x0058


	//----- nvinfo : EIATTR_SW_WAR
	.align		4
.L_481:
        /*0114*/ 	.byte	0x04, 0x36
        /*0116*/ 	.short	(.L_483 - .L_482)
.L_482:
        /*0118*/ 	.word	0x00000008
.L_483:


//--------------------- .nv.info._Z31batchnorm_forward_c_last_kernelIN3c104HalfEfS1_Li4EEvPKT_S4_PKT0_S7_PKT1_SA_PS2_iib --------------------------
	.section	.nv.info._Z31batchnorm_forward_c_last_kernelIN3c104HalfEfS1_Li4EEvPKT_S4_PKT0_S7_PKT1_SA_PS2_iib,"",@"SHT_CUDA_INFO"
	.sectionflags	@""
	.align	4


	//----- nvinfo : EIATTR_CUDA_API_VERSION
	.align		4
        /*0000*/ 	.byte	0x04, 0x37
        /*0002*/ 	.short	(.L_485 - .L_484)
.L_484:
        /*0004*/ 	.word	0x00000082


	//----- nvinfo : EIATTR_KPARAM_INFO
	.align		4
.L_485:
        /*0008*/ 	.byte	0x04, 0x17
        /*000a*/ 	.short	(.L_487 - .L_486)
.L_486:
        /*000c*/ 	.word	0x00000000
        /*0010*/ 	.short	0x0009
        /*0012*/ 	.short	0x0040
        /*0014*/ 	.byte	0x00, 0xf0, 0x05, 0x00


	//----- nvinfo : EIATTR_KPARAM_INFO
	.align		4
.L_487:
        /*0018*/ 	.byte	0x04, 0x17
        /*001a*/ 	.short	(.L_489 - .L_488)
.L_488:
        /*001c*/ 	.word	0x00000000
        /*0020*/ 	.short	0x0008
        /*0022*/ 	.short	0x003c
        /*0024*/ 	.byte	0x00, 0xf0, 0x11, 0x00


	//----- nvinfo : EIATTR_KPARAM_INFO
	.align		4
.L_489:
        /*0028*/ 	.byte	0x04, 0x17
        /*002a*/ 	.short	(.L_491 - .L_490)
.L_490:
        /*002c*/ 	.word	0x00000000
        /*0030*/ 	.short	0x0007
        /*0032*/ 	.short	0x0038
        /*0034*/ 	.byte	0x00, 0xf0, 0x11, 0x00


	//----- nvinfo : EIATTR_KPARAM_INFO
	.align		4
.L_491:
        /*0038*/ 	.byte	0x04, 0x17
        /*003a*/ 	.short	(.L_493 - .L_492)
.L_492:
        /*003c*/ 	.word	0x00000000
        /*0040*/ 	.short	0x0006
        /*0042*/ 	.short	0x0030
        /*0044*/ 	.byte	0x00, 0xf0, 0x21, 0x00


	//----- nvinfo : EIATTR_KPARAM_INFO
	.align		4
.L_493:
        /*0048*/ 	.byte	0x04, 0x17
        /*004a*/ 	.short	(.L_495 - .L_494)
.L_494:
        /*004c*/ 	.word	0x00000000
        /*0050*/ 	.short	0x0005
        /*0052*/ 	.short	0x0028
        /*0054*/ 	.byte	0x00, 0xf0, 0x21, 0x00


	//----- nvinfo : EIATTR_KPARAM_INFO
	.align		4
.L_495:
        /*0058*/ 	.byte	0x04, 0x17
        /*005a*/ 	.short	(.L_497 - .L_496)
.L_496:
        /*005c*/ 	.word	0x00000000
        /*0060*/ 	.short	0x0004
        /*0062*/ 	.short	0x0020
        /*0064*/ 	.byte	0x00, 0xf0, 0x21, 0x00


	//----- nvinfo : EIATTR_KPARAM_INFO
	.align		4
.L_497:
        /*0068*/ 	.byte	0x04, 0x17
        /*006a*/ 	.short	(.L_499 - .L_498)
.L_498:
        /*006c*/ 	.word	0x00000000
        /*0070*/ 	.short	0x0003
        /*0072*/ 	.short	0x0018
        /*0074*/ 	.byte	0x00, 0xf0, 0x21, 0x00


	//----- nvinfo : EIATTR_KPARAM_INFO
	.align		4
.L_499:
        /*0078*/ 	.byte	0x04, 0x17
        /*007a*/ 	.short	(.L_501 - .L_500)
.L_500:
        /*007c*/ 	.word	0x00000000
        /*0080*/ 	.short	0x0002
        /*0082*/ 	.short	0x0010
        /*0084*/ 	.byte	0x00, 0xf0, 0x21, 0x00


	//----- nvinfo : EIATTR_KPARAM_INFO
	.align		4
.L_501:
        /*0088*/ 	.byte	0x04, 0x17
        /*008a*/ 	.short	(.L_503 - .L_502)
.L_502:
        /*008c*/ 	.word	0x00000000
        /*0090*/ 	.short	0x0001
        /*0092*/ 	.short	0x0008
        /*0094*/ 	.byte	0x00, 0xf0, 0x21, 0x00


	//----- nvinfo : EIATTR_KPARAM_INFO
	.align		4
.L_503:
        /*0098*/ 	.byte	0x04, 0x17
        /*009a*/ 	.short	(.L_505 - .L_504)
.L_504:
        /*009c*/ 	.word	0x00000000
        /*00a0*/ 	.short	0x0000
        /*00a2*/ 	.short	0x0000
        /*00a4*/ 	.byte	0x00, 0xf0, 0x21, 0x00


	//----- nvinfo : EIATTR_SPARSE_MMA_MASK
	.align		4
.L_505:
        /*00a8*/ 	.byte	0x03, 0x50
        /*00aa*/ 	.short	0x0000


	//----- nvinfo : EIATTR_MAXREG_COUNT
	.align		4
        /*00ac*/ 	.byte	0x03, 0x1b
        /*00ae*/ 	.short	0x00ff


	//----- nvinfo : EIATTR_MERCURY_ISA_VERSION
	.align		4
        /*00b0*/ 	.byte	0x03, 0x5f
        /*00b2*/ 	.short	0x0101


	//----- nvinfo : EIATTR_EXIT_INSTR_OFFSETS
	.align		4
        /*00b4*/ 	.byte	0x04, 0x1c
        /*00b6*/ 	.short	(.L_507 - .L_506)


	//   ....[0]....
.L_506:
        /*00b8*/ 	.word	0x00000290


	//   ....[1]....
        /*00bc*/ 	.word	0x00000be0


	//   ....[2]....
        /*00c0*/ 	.word	0x00001550


	//----- nvinfo : EIATTR_CRS_STACK_SIZE
	.align		4
.L_507:
        /*00c4*/ 	.byte	0x04, 0x1e
        /*00c6*/ 	.short	(.L_509 - .L_508)
.L_508:
        /*00c8*/ 	.word	0x00000000


	//----- nvinfo : EIATTR_CBANK_PARAM_SIZE
	.align		4
.L_509:
        /*00cc*/ 	.byte	0x03, 0x19
        /*00ce*/ 	.short	0x0041


	//----- nvinfo : EIATTR_PARAM_CBANK
	.align		4
        /*00d0*/ 	.byte	0x04, 0x0a
        /*00d2*/ 	.short	(.L_511 - .L_510)
	.align		4
.L_510:
        /*00d4*/ 	.word	index@(.nv.constant0._Z31batchnorm_forward_c_last_kernelIN3c104HalfEfS1_Li4EEvPKT_S4_PKT0_S7_PKT1_SA_PS2_iib)
        /*00d8*/ 	.short	0x0210
        /*00da*/ 	.short	0x0041


	//----- nvinfo : EIATTR_SW_WAR
	.align		4
.L_511:
        /*00dc*/ 	.byte	0x04, 0x36
        /*00de*/ 	.short	(.L_513 - .L_512)
.L_512:
        /*00e0*/ 	.word	0x00000008
.L_513:


//--------------------- .nv.info._Z31batchnorm_forward_c_last_kernelIN3c104HalfEffLi4EEvPKT_S4_PKT0_S7_PKT1_SA_PS2_iib --------------------------
	.section	.nv.info._Z31batchnorm_forward_c_last_kernelIN3c104HalfEffLi4EEvPKT_S4_PKT0_S7_PKT1_SA_PS2_iib,"",@"SHT_CUDA_INFO"
	.sectionflags	@""
	.align	4


	//----- nvinfo : EIATTR_CUDA_API_VERSION
	.align		4
        /*0000*/ 	.byte	0x04, 0x37
        /*0002*/ 	.short	(.L_515 - .L_514)
.L_514:
        /*0004*/ 	.word	0x00000082


	//----- nvinfo : EIATTR_KPARAM_INFO
	.align		4
.L_515:
        /*0008*/ 	.byte	0x04, 0x17
        /*000a*/ 	.short	(.L_517 - .L_516)
.L_516:
        /*000c*/ 	.word	0x00000000
        /*0010*/ 	.short	0x0009
        /*0012*/ 	.short	0x0040
        /*0014*/ 	.byte	0x00, 0xf0, 0x05, 0x00


	//----- nvinfo : EIATTR_KPARAM_INFO
	.align		4
.L_517:
        /*0018*/ 	.byte	0x04, 0x17
        /*001a*/ 	.short	(.L_519 - .L_518)
.L_518:
        /*001c*/ 	.word	0x00000000
        /*0020*/ 	.short	0x0008
        /*0022*/ 	.short	0x003c
        /*0024*/ 	.byte	0x00, 0xf0, 0x11, 0x00


	//----- nvinfo : EIATTR_KPARAM_INFO
	.align		4
.L_519:
        /*0028*/ 	.byte	0x04, 0x17
        /*002a*/ 	.short	(.L_521 - .L_520)
.L_520:
        /*002c*/ 	.word	0x00000000
        /*0030*/ 	.short	0x0007
        /*0032*/ 	.short	0x0038
        /*0034*/ 	.byte	0x00, 0xf0, 0x11, 0x00


	//----- nvinfo : EIATTR_KPARAM_INFO
	.align		4
.L_521:
        /*0038*/ 	.byte	0x04, 0x17
        /*003a*/ 	.short	(.L_523 - .L_522)
.L_522:
        /*003c*/ 	.word	0x00000000
        /*0040*/ 	.short	0x0006
        /*0042*/ 	.short	0x0030
        /*0044*/ 	.byte	0x00, 0xf0, 0x21, 0x00


	//----- nvinfo : EIATTR_KPARAM_INFO
	.align		4
.L_523:
        /*0048*/ 	.byte	0x04, 0x17
        /*004a*/ 	.short	(.L_525 - .L_524)
.L_524:
        /*004c*/ 	.word	0x00000000
        /*0050*/ 	.short	0x0005
        /*0052*/ 	.short	0x0028
        /*0054*/ 	.byte	0x00, 0xf0, 0x21, 0x00


	//----- nvinfo : EIATTR_KPARAM_INFO
	.align		4
.L_525:
        /*0058*/ 	.byte	0x04, 0x17
        /*005a*/ 	.short	(.L_527 - .L_526)
.L_526:
        /*005c*/ 	.word	0x00000000
        /*0060*/ 	.short	0x0004
        /*0062*/ 	.short	0x0020
        /*0064*/ 	.byte	0x00, 0xf0, 0x21, 0x00


	//----- nvinfo : EIATTR_KPARAM_INFO
	.align		4
.L_527:
        /*0068*/ 	.byte	0x04, 0x17
        /*006a*/ 	.short	(.L_529 - .L_528)
.L_528:
        /*006c*/ 	.word	0x00000000
        /*0070*/ 	.short	0x0003
        /*0072*/ 	.short	0x0018
        /*0074*/ 	.byte	0x00, 0xf0, 0x21, 0x00


	//----- nvinfo : EIATTR_KPARAM_INFO
	.align		4
.L_529:
        /*0078*/ 	.byte	0x04, 0x17
        /*007a*/ 	.short	(.L_531 - .L_530)
.L_530:
        /*007c*/ 	.word	0x00000000
        /*0080*/ 	.short	0x0002
        /*0082*/ 	.short	0x0010
        /*0084*/ 	.byte	0x00, 0xf0, 0x21, 0x00


	//----- nvinfo : EIATTR_KPARAM_INFO
	.align		4
.L_531:
        /*0088*/ 	.byte	0x04, 0x17
        /*008a*/ 	.short	(.L_533 - .L_532)
.L_532:
        /*008c*/ 	.word	0x00000000
        /*0090*/ 	.short	0x0001
        /*0092*/ 	.short	0x0008
        /*0094*/ 	.byte	0x00, 0xf0, 0x21, 0x00


	//----- nvinfo : EIATTR_KPARAM_INFO
	.align		4
.L_533:
        /*0098*/ 	.byte	0x04, 0x17
        /*009a*/ 	.short	(.L_535 - .L_534)
.L_534:
        /*009c*/ 	.word	0x00000000
        /*00a0*/ 	.short	0x0000
        /*00a2*/ 	.short	0x0000
        /*00a4*/ 	.byte	0x00, 0xf0, 0x21, 0x00


	//----- nvinfo : EIATTR_SPARSE_MMA_MASK
	.align		4
.L_535:
        /*00a8*/ 	.byte	0x03, 0x50
        /*00aa*/ 	.short	0x0000


	//----- nvinfo : EIATTR_MAXREG_COUNT
	.align		4
        /*00ac*/ 	.byte	0x03, 0x1b
        /*00ae*/ 	.short	0x00ff


	//----- nvinfo : EIATTR_MERCURY_ISA_VERSION
	.align		4
        /*00b0*/ 	.byte	0x03, 0x5f
        /*00b2*/ 	.short	0x0101


	//----- nvinfo : EIATTR_EXIT_INSTR_OFFSETS
	.align		4
        /*00b4*/ 	.byte	0x04, 0x1c
        /*00b6*/ 	.short	(.L_537 - .L_536)


	//   ....[0]....
.L_536:
        /*00b8*/ 	.word	0x00000270


	//   ....[1]....
        /*00bc*/ 	.word	0x00000bc0


	//   ....[2]....
        /*00c0*/ 	.word	0x00001530


	//----- nvinfo : EIATTR_CRS_STACK_SIZE
	.align		4
.L_537:
        /*00c4*/ 	.byte	0x04, 0x1e
        /*00c6*/ 	.short	(.L_539 - .L_538)
.L_538:
        /*00c8*/ 	.word	0x00000000


	//----- nvinfo : EIATTR_CBANK_PARAM_SIZE
	.align		4
.L_539:
        /*00cc*/ 	.byte	0x03, 0x19
        /*00ce*/ 	.short	0x0041


	//----- nvinfo : EIATTR_PARAM_CBANK
	.align		4
        /*00d0*/ 	.byte	0x04, 0x0a
        /*00d2*/ 	.short	(.L_541 - .L_540)
	.align		4
.L_540:
        /*00d4*/ 	.word	index@(.nv.constant0._Z31batchnorm_forward_c_last_kernelIN3c104HalfEffLi4EEvPKT_S4_PKT0_S7_PKT1_SA_PS2_iib)
        /*00d8*/ 	.short	0x0210
        /*00da*/ 	.short	0x0041


	//----- nvinfo : EIATTR_SW_WAR
	.align		4
.L_541:
        /*00dc*/ 	.byte	0x04, 0x36
        /*00de*/ 	.short	(.L_543 - .L_542)
.L_542:
        /*00e0*/ 	.word	0x00000008
.L_543:


//--------------------- .nv.info._Z31batchnorm_forward_c_last_kernelIfffLi4EEvPKT_S2_PKT0_S5_PKT1_S8_PS0_iib --------------------------
	.section	.nv.info._Z31batchnorm_forward_c_last_kernelIfffLi4EEvPKT_S2_PKT0_S5_PKT1_S8_PS0_iib,"",@"SHT_CUDA_INFO"
	.sectionflags	@""
	.align	4


	//----- nvinfo : EIATTR_CUDA_API_VERSION
	.align		4
        /*0000*/ 	.byte	0x04, 0x37
        /*0002*/ 	.short	(.L_545 - .L_544)
.L_544:
        /*0004*/ 	.word	0x00000082


	//----- nvinfo : EIATTR_KPARAM_INFO
	.align		4
.L_545:
        /*0008*/ 	.byte	0x04, 0x17
        /*000a*/ 	.short	(.L_547 - .L_546)
.L_546:
        /*000c*/ 	.word	0x00000000
        /*0010*/ 	.short	0x0009
        /*0012*/ 	.short	0x0040
        /*0014*/ 	.byte	0x00, 0xf0, 0x05, 0x00


	//----- nvinfo : EIATTR_KPARAM_INFO
	.align		4
.L_547:
        /*0018*/ 	.byte	0x04, 0x17
        /*001a*/ 	.short	(.L_549 - .L_548)
.L_548:
        /*001c*/ 	.word	0x00000000
        /*0020*/ 	.short	0x0008
        /*0022*/ 	.short	0x003c
        /*0024*/ 	.byte	0x00, 0xf0, 0x11, 0x00


	//----- nvinfo : EIATTR_KPARAM_INFO
	.align		4
.L_549:
        /*0028*/ 	.byte	0x04, 0x17
        /*002a*/ 	.short	(.L_551 - .L_550)
.L_550:
        /*002c*/ 	.word	0x00000000
        /*0030*/ 	.short	0x0007
        /*0032*/ 	.short	0x0038
        /*0034*/ 	.byte	0x00, 0xf0, 0x11, 0x00


	//----- nvinfo : EIATTR_KPARAM_INFO
	.align		4
.L_551:
        /*0038*/ 	.byte	0x04, 0x17
        /*003a*/ 	.short	(.L_553 - .L_552)
.L_552:
        /*003c*/ 	.word	0x00000000
        /*0040*/ 	.short	0x0006
        /*0042*/ 	.short	0x0030
        /*0044*/ 	.byte	0x00, 0xf0, 0x21, 0x00


	//----- nvinfo : EIATTR_KPARAM_INFO
	.align		4
.L_553:
        /*0048*/ 	.byte	0x04, 0x17
        /*004a*/ 	.short	(.L_555 - .L_554)
.L_554:
        /*004c*/ 	.word	0x00000000
        /*0050*/ 	.short	0x0005
        /*0052*/ 	.short	0x0028
        /*0054*/ 	.byte	0x00, 0xf0, 0x21, 0x00


	//----- nvinfo : EIATTR_KPARAM_INFO
	.align		4
.L_555:
        /*0058*/ 	.byte	0x04, 0x17
        /*005a*/ 	.short	(.L_557 - .L_556)
.L_556:
        /*005c*/ 	.word	0x00000000
        /*0060*/ 	.short	0x0004
        /*0062*/ 	.short	0x0020
        /*0064*/ 	.byte	0x00, 0xf0, 0x21, 0x00


	//----- nvinfo : EIATTR_KPARAM_INFO
	.align		4
.L_557:
        /*0068*/ 	.byte	0x04, 0x17
        /*006a*/ 	.short	(.L_559 - .L_558)
.L_558:
        /*006c*/ 	.word	0x00000000
        /*0070*/ 	.short	0x0003
        /*0072*/ 	.short	0x0018
        /*0074*/ 	.byte	0x00, 0xf0, 0x21, 0x00


	//----- nvinfo : EIATTR_KPARAM_INFO
	.align		4
.L_559:
        /*0078*/ 	.byte	0x04, 0x17
        /*007a*/ 	.short	(.L_561 - .L_560)
.L_560:
        /*007c*/ 	.word	0x00000000
        /*0080*/ 	.short	0x0002
        /*0082*/ 	.short	0x0010
        /*0084*/ 	.byte	0x00, 0xf0, 0x21, 0x00


	//----- nvinfo : EIATTR_KPARAM_INFO
	.align		4
.L_561:
        /*0088*/ 	.byte	0x04, 0x17
        /*008a*/ 	.short	(.L_563 - .L_562)
.L_562:
        /*008c*/ 	.word	0x00000000
        /*0090*/ 	.short	0x0001
        /*0092*/ 	.short	0x0008
        /*0094*/ 	.byte	0x00, 0xf0, 0x21, 0x00


	//----- nvinfo : EIATTR_KPARAM_INFO
	.align		4
.L_563:
        /*0098*/ 	.byte	0x04, 0x17
        /*009a*/ 	.short	(.L_565 - .L_564)
.L_564:
        /*009c*/ 	.word	0x00000000
        /*00a0*/ 	.short	0x0000
        /*00a2*/ 	.short	0x0000
        /*00a4*/ 	.byte	0x00, 0xf0, 0x21, 0x00


	//----- nvinfo : EIATTR_SPARSE_MMA_MASK
	.align		4
.L_565:
        /*00a8*/ 	.byte	0x03, 0x50
        /*00aa*/ 	.short	0x0000


	//----- nvinfo : EIATTR_MAXREG_COUNT
	.align		4
        /*00ac*/ 	.byte	0x03, 0x1b
        /*00ae*/ 	.short	0x00ff


	//----- nvinfo : EIATTR_MERCURY_ISA_VERSION
	.align		4
        /*00b0*/ 	.byte	0x03, 0x5f
        /*00b2*/ 	.short	0x0101


	//----- nvinfo : EIATTR_EXIT_INSTR_OFFSETS
	.align		4
        /*00b4*/ 	.byte	0x04, 0x1c
        /*00b6*/ 	.short	(.L_567 - .L_566)


	//   ....[0]....
.L_566:
        /*00b8*/ 	.word	0x00000270


	//   ....[1]....
        /*00bc*/ 	.word	0x00000a80


	//   ....[2]....
        /*00c0*/ 	.word	0x000011f0


	//----- nvinfo : EIATTR_CRS_STACK_SIZE
	.align		4
.L_567:
        /*00c4*/ 	.byte	0x04, 0x1e
        /*00c6*/ 	.short	(.L_569 - .L_568)
.L_568:
        /*00c8*/ 	.word	0x00000000


	//----- nvinfo : EIATTR_CBANK_PARAM_SIZE
	.align		4
.L_569:
        /*00cc*/ 	.byte	0x03, 0x19
        /*00ce*/ 	.short	0x0041


	//----- nvinfo : EIATTR_PARAM_CBANK
	.align		4
        /*00d0*/ 	.byte	0x04, 0x0a
        /*00d2*/ 	.short	(.L_571 - .L_570)
	.align		4
.L_570:
        /*00d4*/ 	.word	index@(.nv.constant0._Z31batchnorm_forward_c_last_kernelIfffLi4EEvPKT_S2_PKT0_S5_PKT1_S8_PS0_iib)
        /*00d8*/ 	.short	0x0210
        /*00da*/ 	.short	0x0041


	//----- nvinfo : EIATTR_SW_WAR
	.align		4
.L_571:
        /*00dc*/ 	.byte	0x04, 0x36
        /*00de*/ 	.short	(.L_573 - .L_572)
.L_572:
        /*00e0*/ 	.word	0x00000008
.L_573:


//--------------------- .nv.info._Z21welford_kernel_c_lastIN3c104HalfEffLi4EEvPKT_PT1_S6_PVT0_Piii --------------------------
	.section	.nv.info._Z21welford_kernel_c_lastIN3c104HalfEffLi4EEvPKT_PT1_S6_PVT0_Piii,"",@"SHT_CUDA_INFO"
	.sectionflags	@""
	.align	4


	//----- nvinfo : EIATTR_CUDA_API_VERSION
	.align		4
        /*0000*/ 	.byte	0x04, 0x37
        /*0002*/ 	.short	(.L_575 - .L_574)
.L_574:
        /*0004*/ 	.word	0x00000082


	//----- nvinfo : EIATTR_KPARAM_INFO
	.align		4
.L_575:
        /*0008*/ 	.byte	0x04, 0x17
        /*000a*/ 	.short	(.L_577 - .L_576)
.L_576:
        /*000c*/ 	.word	0x00000000
        /*0010*/ 	.short	0x0006
        /*0012*/ 	.short	0x002c
        /*0014*/ 	.byte	0x00, 0xf0, 0x11, 0x00


	//----- nvinfo : EIATTR_KPARAM_INFO
	.align		4
.L_577:
        /*0018*/ 	.byte	0x04, 0x17
        /*001a*/ 	.short	(.L_579 - .L_578)
.L_578:
        /*001c*/ 	.word	0x00000000
        /*0020*/ 	.short	0x0005
        /*0022*/ 	.short	0x0028
        /*0024*/ 	.byte	0x00, 0xf0, 0x11, 0x00


	//----- nvinfo : EIATTR_KPARAM_INFO
	.align		4
.L_579:
        /*0028*/ 	.byte	0x04, 0x17
        /*002a*/ 	.short	(.L_581 - .L_580)
.L_580:
        /*002c*/ 	.word	0x00000000
        /*0030*/ 	.short	0x0004
        /*0032*/ 	.short	0x0020
        /*0034*/ 	.byte	0x00, 0xf0, 0x21, 0x00


	//----- nvinfo : EIATTR_KPARAM_INFO
	.align		4
.L_581:
        /*0038*/ 	.byte	0x04, 0x17
        /*003a*/ 	.short	(.L_583 - .L_582)
.L_582:
        /*003c*/ 	.word	0x00000000
        /*0040*/ 	.short	0x0003
        /*0042*/ 	.short	0x0018
        /*0044*/ 	.byte	0x00, 0xf0, 0x21, 0x00


	//----- nvinfo : EIATTR_KPARAM_INFO
	.align		4
.L_583:
        /*0048*/ 	.byte	0x04, 0x17
        /*004a*/ 	.short	(.L_585 - .L_584)
.L_584:
        /*004c*/ 	.word	0x00000000
        /*0050*/ 	.short	0x0002
        /*0052*/ 	.short	0x0010
        /*0054*/ 	.byte	0x00, 0xf0, 0x21, 0x00


	//----- nvinfo : EIATTR_KPARAM_INFO
	.align		4
.L_585:
        /*0058*/ 	.byte	0x04, 0x17
        /*005a*/ 	.short	(.L_587 - .L_586)
.L_586:
        /*005c*/ 	.word	0x00000000
        /*0060*/ 	.short	0x0001
        /*0062*/ 	.short	0x0008
        /*0064*/ 	.byte	0x00, 0xf0, 0x21, 0x00


	//----- nvinfo : EIATTR_KPARAM_INFO
	.align		4
.L_587:
        /*0068*/ 	.byte	0x04, 0x17
        /*006a*/ 	.short	(.L_589 - .L_588)
.L_588:
        /*006c*/ 	.word	0x00000000
        /*0070*/ 	.short	0x0000
        /*0072*/ 	.short	0x0000
        /*0074*/ 	.byte	0x00, 0xf0, 0x21, 0x00


	//----- nvinfo : EIATTR_SPARSE_MMA_MASK
	.align		4
.L_589:
        /*0078*/ 	.byte	0x03, 0x50
        /*007a*/ 	.short	0x0000


	//----- nvinfo : EIATTR_MAXREG_COUNT
	.align		4
        /*007c*/ 	.byte	0x03, 0x1b
        /*007e*/ 	.short	0x00ff


	//----- nvinfo : EIATTR_NUM_BARRIERS
	.align		4
        /*0080*/ 	.byte	0x02, 0x4c
        /*0082*/ 	.byte	0x01
	.zero		1


	//----- nvinfo : EIATTR_MERCURY_ISA_VERSION
	.align		4
        /*0084*/ 	.byte	0x03, 0x5f
        /*0086*/ 	.short	0x0101


	//----- nvinfo : EIATTR_INT_WARP_WIDE_INSTR_OFFSETS
	.align		4
        /*0088*/ 	.byte	0x04, 0x31
        /*008a*/ 	.short	(.L_591 - .L_590)


	//   ....[0]....
.L_590:
        /*008c*/ 	.word	0x00005570


	//   ....[1]....
        /*0090*/ 	.word	0x00005630


	//----- nvinfo : EIATTR_EXIT_INSTR_OFFSETS
	.align		4
.L_591:
        /*0094*/ 	.byte	0x04, 0x1c
        /*0096*/ 	.short	(.L_593 - .L_592)


	//   ....[0]....
.L_592:
        /*0098*/ 	.word	0x00005330


	//   ....[1]....
        /*009c*/ 	.word	0x00005390


	//   ....[2]....
        /*00a0*/ 	.word	0x000056c0


	//   ....[3]....
        /*00a4*/ 	.word	0x00009fb0


	//   ....[4]....
        /*00a8*/ 	.word	0x0000a010


	//----- nvinfo : EIATTR_CRS_STACK_SIZE
	.align		4
.L_593:
        /*00ac*/ 	.byte	0x04, 0x1e
        /*00ae*/ 	.short	(.L_595 - .L_594)
.L_594:
        /*00b0*/ 	.word	0x00000000


	//----- nvinfo : EIATTR_CBANK_PARAM_SIZE
	.align		4
.L_595:
        /*00b4*/ 	.byte	0x03, 0x19
        /*00b6*/ 	.short	0x0030


	//----- nvinfo : EIATTR_PARAM_CBANK
	.align		4
        /*00b8*/ 	.byte	0x04, 0x0a
        /*00ba*/ 	.short	(.L_597 - .L_596)
	.align		4
.L_596:
        /*00bc*/ 	.word	index@(.nv.constant0._Z21welford_kernel_c_lastIN3c104HalfEffLi4EEvPKT_PT1_S6_PVT0_Piii)
        /*00c0*/ 	.short	0x0210
        /*00c2*/ 	.short	0x0030


	//----- nvinfo : EIATTR_SW_WAR
	.align		4
.L_597:
        /*00c4*/ 	.byte	0x04, 0x36
        /*00c6*/ 	.short	(.L_599 - .L_598)
.L_598:
        /*00c8*/ 	.word	0x00000008
.L_599:


//--------------------- .nv.info._Z21welford_kernel_c_lastIfffLi4EEvPKT_PT1_S4_PVT0_Piii --------------------------
	.section	.nv.info._Z21welford_kernel_c_lastIfffLi4EEvPKT_PT1_S4_PVT0_Piii,"",@"SHT_CUDA_INFO"
	.sectionflags	@""
	.align	4


	//----- nvinfo : EIATTR_CUDA_API_VERSION
	.align		4
        /*0000*/ 	.byte	0x04, 0x37
        /*0002*/ 	.short	(.L_601 - .L_600)
.L_600:
        /*0004*/ 	.word	0x00000082


	//----- nvinfo : EIATTR_KPARAM_INFO
	.align		4
.L_601:
        /*0008*/ 	.byte	0x04, 0x17
        /*000a*/ 	.short	(.L_603 - .L_602)
.L_602:
        /*000c*/ 	.word	0x00000000
        /*0010*/ 	.short	0x0006
        /*0012*/ 	.short	0x002c
        /*0014*/ 	.byte	0x00, 0xf0, 0x11, 0x00


	//----- nvinfo : EIATTR_KPARAM_INFO
	.align		4
.L_603:
        /*0018*/ 	.byte	0x04, 0x17
        /*001a*/ 	.short	(.L_605 - .L_604)
.L_604:
        /*001c*/ 	.word	0x00000000
        /*0020*/ 	.short	0x0005
        /*0022*/ 	.short	0x0028
        /*0024*/ 	.byte	0x00, 0xf0, 0x11, 0x00


	//----- nvinfo : EIATTR_KPARAM_INFO
	.align		4
.L_605:
        /*0028*/ 	.byte	0x04, 0x17
        /*002a*/ 	.short	(.L_607 - .L_606)
.L_606:
        /*002c*/ 	.word	0x00000000
        /*0030*/ 	.short	0x0004
        /*0032*/ 	.short	0x0020
        /*0034*/ 	.byte	0x00, 0xf0, 0x21, 0x00


	//----- nvinfo : EIATTR_KPARAM_INFO
	.align		4
.L_607:
        /*0038*/ 	.byte	0x04, 0x17
        /*003a*/ 	.short	(.L_609 - .L_608)
.L_608:
        /*003c*/ 	.word	0x00000000
        /*0040*/ 	.short	0x0003
        /*0042*/ 	.short	0x0018
        /*0044*/ 	.byte	0x00, 0xf0, 0x21, 0x00


	//----- nvinfo : EIATTR_KPARAM_INFO
	.align		4
.L_609:
        /*0048*/ 	.byte	0x04, 0x17
        /*004a*/ 	.short	(.L_611 - .L_610)
.L_610:
        /*004c*/ 	.word	0x00000000
        /*0050*/ 	.short	0x0002
        /*0052*/ 	.short	0x0010
        /*0054*/ 	.byte	0x00, 0xf0, 0x21, 0x00


	//----- nvinfo : EIATTR_KPARAM_INFO
	.align		4
.L_611:
        /*0058*/ 	.byte	0x04, 0x17
        /*005a*/ 	.short	(.L_613 - .L_612)
.L_612:
        /*005c*/ 	.word	0x00000000
        /*0060*/ 	.short	0x0001
        /*0062*/ 	.short	0x0008
        /*0064*/ 	.byte	0x00, 0xf0, 0x21, 0x00


	//----- nvinfo : EIATTR_KPARAM_INFO
	.align		4
.L_613:
        /*0068*/ 	.byte	0x04, 0x17
        /*006a*/ 	.short	(.L_615 - .L_614)
.L_614:
        /*006c*/ 	.word	0x00000000
        /*0070*/ 	.short	0x0000
        /*0072*/ 	.short	0x0000
        /*0074*/ 	.byte	0x00, 0xf0, 0x21, 0x00


	//----- nvinfo : EIATTR_SPARSE_MMA_MASK
	.align		4
.L_615:
        /*0078*/ 	.byte	0x03, 0x50
        /*007a*/ 	.short	0x0000


	//----- nvinfo : EIATTR_MAXREG_COUNT
	.align		4
        /*007c*/ 	.byte	0x03, 0x1b
        /*007e*/ 	.short	0x00ff


	//----- nvinfo : EIATTR_NUM_BARRIERS
	.align		4
        /*0080*/ 	.byte	0x02, 0x4c
        /*0082*/ 	.byte	0x01
	.zero		1


	//----- nvinfo : EIATTR_MERCURY_ISA_VERSION
	.align		4
        /*0084*/ 	.byte	0x03, 0x5f
        /*0086*/ 	.short	0x0101


	//----- nvinfo : EIATTR_INT_WARP_WIDE_INSTR_OFFSETS
	.align		4
        /*0088*/ 	.byte	0x04, 0x31
        /*008a*/ 	.short	(.L_617 - .L_616)


	//   ....[0]....
.L_616:
        /*008c*/ 	.word	0x00005550


	//   ....[1]....
        /*0090*/ 	.word	0x00005610


	//----- nvinfo : EIATTR_EXIT_INSTR_OFFSETS
	.align		4
.L_617:
        /*0094*/ 	.byte	0x04, 0x1c
        /*0096*/ 	.short	(.L_619 - .L_618)


	//   ....[0]....
.L_618:
        /*0098*/ 	.word	0x00005310


	//   ....[1]....
        /*009c*/ 	.word	0x00005370


	//   ....[2]....
        /*00a0*/ 	.word	0x000056a0


	//   ....[3]....
        /*00a4*/ 	.word	0x00009f90


	//   ....[4]....
        /*00a8*/ 	.word	0x00009ff0


	//----- nvinfo : EIATTR_CRS_STACK_SIZE
	.align		4
.L_619:
        /*00ac*/ 	.byte	0x04, 0x1e
        /*00ae*/ 	.short	(.L_621 - .L_620)
.L_620:
        /*00b0*/ 	.word	0x00000000


	//----- nvinfo : EIATTR_CBANK_PARAM_SIZE
	.align		4
.L_621:
        /*00b4*/ 	.byte	0x03, 0x19
        /*00b6*/ 	.short	0x0030


	//----- nvinfo : EIATTR_PARAM_CBANK
	.align		4
        /*00b8*/ 	.byte	0x04, 0x0a
        /*00ba*/ 	.short	(.L_623 - .L_622)
	.align		4
.L_622:
        /*00bc*/ 	.word	index@(.nv.constant0._Z21welford_kernel_c_lastIfffLi4EEvPKT_PT1_S4_PVT0_Piii)
        /*00c0*/ 	.short	0x0210
        /*00c2*/ 	.short	0x0030


	//----- nvinfo : EIATTR_SW_WAR
	.align		4
.L_623:
        /*00c4*/ 	.byte	0x04, 0x36
        /*00c6*/ 	.short	(.L_625 - .L_624)
.L_624:
        /*00c8*/ 	.word	0x00000008
.L_625:


//--------------------- .nv.info._Z23welford_kernel_parallelIN3c104HalfEEvPKT_S4_PKiPS2_S7_S7_iif --------------------------
	.section	.nv.info._Z23welford_kernel_parallelIN3c104HalfEEvPKT_S4_PKiPS2_S7_S7_iif,"",@"SHT_CUDA_INFO"
	.sectionflags	@""
	.align	4


	//----- nvinfo : EIATTR_CUDA_API_VERSION
	.align		4
        /*0000*/ 	.byte	0x04, 0x37
        /*0002*/ 	.short	(.L_627 - .L_626)
.L_626:
        /*0004*/ 	.word	0x00000082


	//----- nvinfo : EIATTR_KPARAM_INFO
	.align		4
.L_627:
        /*0008*/ 	.byte	0x04, 0x17
        /*000a*/ 	.short	(.L_629 - .L_628)
.L_628:
        /*000c*/ 	.word	0x00000000
        /*0010*/ 	.short	0x0008
        /*0012*/ 	.short	0x0038
        /*0014*/ 	.byte	0x00, 0xf0, 0x11, 0x00


	//----- nvinfo : EIATTR_KPARAM_INFO
	.align		4
.L_629:
        /*0018*/ 	.byte	0x04, 0x17
        /*001a*/ 	.short	(.L_631 - .L_630)
.L_630:
        /*001c*/ 	.word	0x00000000
        /*0020*/ 	.short	0x0007
        /*0022*/ 	.short	0x0034
        /*0024*/ 	.byte	0x00, 0xf0, 0x11, 0x00


	//----- nvinfo : EIATTR_KPARAM_INFO
	.align		4
.L_631:
        /*0028*/ 	.byte	0x04, 0x17
        /*002a*/ 	.short	(.L_633 - .L_632)
.L_632:
        /*002c*/ 	.word	0x00000000
        /*0030*/ 	.short	0x0006
        /*0032*/ 	.short	0x0030
        /*0034*/ 	.byte	0x00, 0xf0, 0x11, 0x00


	//----- nvinfo : EIATTR_KPARAM_INFO
	.align		4
.L_633:
        /*0038*/ 	.byte	0x04, 0x17
        /*003a*/ 	.short	(.L_635 - .L_634)
.L_634:
        /*003c*/ 	.word	0x00000000
        /*0040*/ 	.short	0x0005
        /*0042*/ 	.short	0x0028
        /*0044*/ 	.byte	0x00, 0xf0, 0x21, 0x00


	//----- nvinfo : EIATTR_KPARAM_INFO
	.align		4
.L_635:
        /*0048*/ 	.byte	0x04, 0x17
        /*004a*/ 	.short	(.L_637 - .L_636)
.L_636:
        /*004c*/ 	.word	0x00000000
        /*0050*/ 	.short	0x0004
        /*0052*/ 	.short	0x0020
        /*0054*/ 	.byte	0x00, 0xf0, 0x21, 0x00


	//----- nvinfo : EIATTR_KPARAM_INFO
	.align		4
.L_637:
        /*0058*/ 	.byte	0x04, 0x17
        /*005a*/ 	.short	(.L_639 - .L_638)
.L_638:
        /*005c*/ 	.word	0x00000000
        /*0060*/ 	.short	0x0003
        /*0062*/ 	.short	0x0018
        /*0064*/ 	.byte	0x00, 0xf0, 0x21, 0x00


	//----- nvinfo : EIATTR_KPARAM_INFO
	.align		4
.L_639:
        /*0068*/ 	.byte	0x04, 0x17
        /*006a*/ 	.short	(.L_641 - .L_640)
.L_640:
        /*006c*/ 	.word	0x00000000
        /*0070*/ 	.short	0x0002
        /*0072*/ 	.short	0x0010
        /*0074*/ 	.byte	0x00, 0xf0, 0x21, 0x00


	//----- nvinfo : EIATTR_KPARAM_INFO
	.align		4
.L_641:
        /*0078*/ 	.byte	0x04, 0x17
        /*007a*/ 	.short	(.L_643 - .L_642)
.L_642:
        /*007c*/ 	.word	0x00000000
        /*0080*/ 	.short	0x0001
        /*0082*/ 	.short	0x0008
        /*0084*/ 	.byte	0x00, 0xf0, 0x21, 0x00


	//----- nvinfo : EIATTR_KPARAM_INFO
	.align		4
.L_643:
        /*0088*/ 	.byte	0x04, 0x17
        /*008a*/ 	.short	(.L_645 - .L_644)
.L_644:
        /*008c*/ 	.word	0x00000000
        /*0090*/ 	.short	0x0000
        /*0092*/ 	.short	0x0000
        /*0094*/ 	.byte	0x00, 0xf0, 0x21, 0x00


	//----- nvinfo : EIATTR_SPARSE_MMA_MASK
	.align		4
.L_645:
        /*0098*/ 	.byte	0x03, 0x50
        /*009a*/ 	.short	0x0000


	//----- nvinfo : EIATTR_MAXREG_COUNT
	.align		4
        /*009c*/ 	.byte	0x03, 0x1b
        /*009e*/ 	.short	0x00ff


	//----- nvinfo : EIATTR_MERCURY_ISA_VERSION
	.align		4
        /*00a0*/ 	.byte	0x03, 0x5f
        /*00a2*/ 	.short	0x0101


	//----- nvinfo : EIATTR_EXIT_INSTR_OFFSETS
	.align		4
        /*00a4*/ 	.byte	0x04, 0x1c
        /*00a6*/ 	.short	(.L_647 - .L_646)


	//   ....[0]....
.L_646:
        /*00a8*/ 	.word	0x00000070


	//   ....[1]....
        /*00ac*/ 	.word	0x00000240


	//   ....[2]....
        /*00b0*/ 	.word	0x00001e80


	//----- nvinfo : EIATTR_CRS_STACK_SIZE
	.align		4
.L_647:
        /*00b4*/ 	.byte	0x04, 0x1e
        /*00b6*/ 	.short	(.L_649 - .L_648)
.L_648:
        /*00b8*/ 	.word	0x00000000


	//----- nvinfo : EIATTR_CBANK_PARAM_SIZE
	.align		4
.L_649:
        /*00bc*/ 	.byte	0x03, 0x19
        /*00be*/ 	.short	0x003c


	//----- nvinfo : EIATTR_PARAM_CBANK
	.align		4
        /*00c0*/ 	.byte	0x04, 0x0a
        /*00c2*/ 	.short	(.L_651 - .L_650)
	.align		4
.L_650:
        /*00c4*/ 	.word	index@(.nv.constant0._Z23welford_kernel_parallelIN3c104HalfEEvPKT_S4_PKiPS2_S7_S7_iif)
        /*00c8*/ 	.short	0x0210
        /*00ca*/ 	.short	0x003c


	//----- nvinfo : EIATTR_SW_WAR
	.align		4
.L_651:
        /*00cc*/ 	.byte	0x04, 0x36
        /*00ce*/ 	.short	(.L_653 - .L_652)
.L_652:
        /*00d0*/ 	.word	0x00000008
.L_653:


//--------------------- .nv.info._Z23welford_kernel_parallelIfEvPKT_S2_PKiPS0_S5_S5_iif --------------------------
	.section	.nv.info._Z23welford_kernel_parallelIfEvPKT_S2_PKiPS0_S5_S5_iif,"",@"SHT_CUDA_INFO"
	.sectionflags	@""
	.align	4


	//----- nvinfo : EIATTR_CUDA_API_VERSION
	.align		4
        /*0000*/ 	.byte	0x04, 0x37
        /*0002*/ 	.short	(.L_655 - .L_654)
.L_654:
        /*0004*/ 	.word	0x00000082


	//----- nvinfo : EIATTR_KPARAM_INFO
	.align		4
.L_655:
        /*0008*/ 	.byte	0x04, 0x17
        /*000a*/ 	.short	(.L_657 - .L_656)
.L_656:
        /*000c*/ 	.word	0x00000000
        /*0010*/ 	.short	0x0008
        /*0012*/ 	.short	0x0038
        /*0014*/ 	.byte	0x00, 0xf0, 0x11, 0x00


	//----- nvinfo : EIATTR_KPARAM_INFO
	.align		4
.L_657:
        /*0018*/ 	.byte	0x04, 0x17
        /*001a*/ 	.short	(.L_659 - .L_658)
.L_658:
        /*001c*/ 	.word	0x00000000
        /*0020*/ 	.short	0x0007
        /*0022*/ 	.short	0x0034
        /*0024*/ 	.byte	0x00, 0xf0, 0x11, 0x00


	//----- nvinfo : EIATTR_KPARAM_INFO
	.align		4
.L_659:
        /*0028*/ 	.byte	0x04, 0x17
        /*002a*/ 	.short	(.L_661 - .L_660)
.L_660:
        /*002c*/ 	.word	0x00000000
        /*0030*/ 	.short	0x0006
        /*0032*/ 	.short	0x0030
        /*0034*/ 	.byte	0x00, 0xf0, 0x11, 0x00


	//----- nvinfo : EIATTR_KPARAM_INFO
	.align		4
.L_661:
        /*0038*/ 	.byte	0x04, 0x17
        /*003a*/ 	.short	(.L_663 - .L_662)
.L_662:
        /*003c*/ 	.word	0x00000000
        /*0040*/ 	.short	0x0005
        /*0042*/ 	.short	0x0028
        /*0044*/ 	.byte	0x00, 0xf0, 0x21, 0x00


	//----- nvinfo : EIATTR_KPARAM_INFO
	.align		4
.L_663:
        /*0048*/ 	.byte	0x04, 0x17
        /*004a*/ 	.short	(.L_665 - .L_664)
.L_664:
        /*004c*/ 	.word	0x00000000
        /*0050*/ 	.short	0x0004
        /*0052*/ 	.short	0x0020
        /*0054*/ 	.byte	0x00, 0xf0, 0x21, 0x00


	//----- nvinfo : EIATTR_KPARAM_INFO
	.align		4
.L_665:
        /*0058*/ 	.byte	0x04, 0x17
        /*005a*/ 	.short	(.L_667 - .L_666)
.L_666:
        /*005c*/ 	.word	0x00000000
        /*0060*/ 	.short	0x0003
        /*0062*/ 	.short	0x0018
        /*0064*/ 	.byte	0x00, 0xf0, 0x21, 0x00


	//----- nvinfo : EIATTR_KPARAM_INFO
	.align		4
.L_667:
        /*0068*/ 	.byte	0x04, 0x17
        /*006a*/ 	.short	(.L_669 - .L_668)
.L_668:
        /*006c*/ 	.word	0x00000000
        /*0070*/ 	.short	0x0002
        /*0072*/ 	.short	0x0010
        /*0074*/ 	.byte	0x00, 0xf0, 0x21, 0x00


	//----- nvinfo : EIATTR_KPARAM_INFO
	.align		4
.L_669:
        /*0078*/ 	.byte	0x04, 0x17
        /*007a*/ 	.short	(.L_671 - .L_670)
.L_670:
        /*007c*/ 	.word	0x00000000
        /*0080*/ 	.short	0x0001
        /*0082*/ 	.short	0x0008
        /*0084*/ 	.byte	0x00, 0xf0, 0x21, 0x00


	//----- nvinfo : EIATTR_KPARAM_INFO
	.align		4
.L_671:
        /*0088*/ 	.byte	0x04, 0x17
        /*008a*/ 	.short	(.L_673 - .L_672)
.L_672:
        /*008c*/ 	.word	0x00000000
        /*0090*/ 	.short	0x0000
        /*0092*/ 	.short	0x0000
        /*0094*/ 	.byte	0x00, 0xf0, 0x21, 0x00


	//----- nvinfo : EIATTR_SPARSE_MMA_MASK
	.align		4
.L_673:
        /*0098*/ 	.byte	0x03, 0x50
        /*009a*/ 	.short	0x0000


	//----- nvinfo : EIATTR_MAXREG_COUNT
	.align		4
        /*009c*/ 	.byte	0x03, 0x1b
        /*009e*/ 	.short	0x00ff


	//----- nvinfo : EIATTR_MERCURY_ISA_VERSION
	.align		4
        /*00a0*/ 	.byte	0x03, 0x5f
        /*00a2*/ 	.short	0x0101


	//----- nvinfo : EIATTR_EXIT_INSTR_OFFSETS
	.align		4
        /*00a4*/ 	.byte	0x04, 0x1c
        /*00a6*/ 	.short	(.L_675 - .L_674)


	//   ....[0]....
.L_674:
        /*00a8*/ 	.word	0x00000070


	//   ....[1]....
        /*00ac*/ 	.word	0x000001f0


	//   ....[2]....
        /*00b0*/ 	.word	0x00000f30


	//----- nvinfo : EIATTR_CRS_STACK_SIZE
	.align		4
.L_675:
        /*00b4*/ 	.byte	0x04, 0x1e
        /*00b6*/ 	.short	(.L_677 - .L_676)
.L_676:
        /*00b8*/ 	.word	0x00000000


	//----- nvinfo : EIATTR_CBANK_PARAM_SIZE
	.align		4
.L_677:
        /*00bc*/ 	.byte	0x03, 0x19
        /*00be*/ 	.short	0x003c


	//----- nvinfo : EIATTR_PARAM_CBANK
	.align		4
        /*00c0*/ 	.byte	0x04, 0x0a
        /*00c2*/ 	.short	(.L_679 - .L_678)
	.align		4
.L_678:
        /*00c4*/ 	.word	index@(.nv.constant0._Z23welford_kernel_parallelIfEvPKT_S2_PKiPS0_S5_S5_iif)
        /*00c8*/ 	.short	0x0210
        /*00ca*/ 	.short	0x003c


	//----- nvinfo : EIATTR_SW_WAR
	.align		4
.L_679:
        /*00cc*/ 	.byte	0x04, 0x36
        /*00ce*/ 	.short	(.L_681 - .L_680)
.L_680:
        /*00d0*/ 	.word	0x00000008
.L_681:


//--------------------- .nv.info._Z25batchnorm_backward_kernelIN3c104HalfEfS1_EvPKT_S4_PKT0_S7_PKT1_S7_S7_PKiPS2_lii --------------------------
	.section	.nv.info._Z25batchnorm_backward_kernelIN3c104HalfEfS1_EvPKT_S4_PKT0_S7_PKT1_S7_S7_PKiPS2_lii,"",@"SHT_CUDA_INFO"
	.sectionflags	@""
	.align	4


	//----- nvinfo : EIATTR_CUDA_API_VERSION
	.align		4
        /*0000*/ 	.byte	0x04, 0x37
        /*0002*/ 	.short	(.L_683 - .L_682)
.L_682:
        /*0004*/ 	.word	0x00000082


	//----- nvinfo : EIATTR_KPARAM_INFO
	.align		4
.L_683:
        /*0008*/ 	.byte	0x04, 0x17
        /*000a*/ 	.short	(.L_685 - .L_684)
.L_684:
        /*000c*/ 	.word	0x00000000
        /*0010*/ 	.short	0x000b
        /*0012*/ 	.short	0x0054
        /*0014*/ 	.byte	0x00, 0xf0, 0x11, 0x00


	//----- nvinfo : EIATTR_KPARAM_INFO
	.align		4
.L_685:
        /*0018*/ 	.byte	0x04, 0x17
        /*001a*/ 	.short	(.L_687 - .L_686)
.L_686:
        /*001c*/ 	.word	0x00000000
        /*0020*/ 	.short	0x000a
        /*0022*/ 	.short	0x0050
        /*0024*/ 	.byte	0x00, 0xf0, 0x11, 0x00


	//----- nvinfo : EIATTR_KPARAM_INFO
	.align		4
.L_687:
        /*0028*/ 	.byte	0x04, 0x17
        /*002a*/ 	.short	(.L_689 - .L_688)
.L_688:
        /*002c*/ 	.word	0x00000000
        /*0030*/ 	.short	0x0009
        /*0032*/ 	.short	0x0048
        /*0034*/ 	.byte	0x00, 0xf0, 0x21, 0x00


	//----- nvinfo : EIATTR_KPARAM_INFO
	.align		4
.L_689:
        /*0038*/ 	.byte	0x04, 0x17
        /*003a*/ 	.short	(.L_691 - .L_690)
.L_690:
        /*003c*/ 	.word	0x00000000
        /*0040*/ 	.short	0x0008
        /*0042*/ 	.short	0x0040
        /*0044*/ 	.byte	0x00, 0xf0, 0x21, 0x00


	//----- nvinfo : EIATTR_KPARAM_INFO
	.align		4
.L_691:
        /*0048*/ 	.byte	0x04, 0x17
        /*004a*/ 	.short	(.L_693 - .L_692)
.L_692:
        /*004c*/ 	.word	0x00000000
        /*0050*/ 	.short	0x0007
        /*0052*/ 	.short	0x0038
        /*0054*/ 	.byte	0x00, 0xf0, 0x21, 0x00


	//----- nvinfo : EIATTR_KPARAM_INFO
	.align		4
.L_693:
        /*0058*/ 	.byte	0x04, 0x17
        /*005a*/ 	.short	(.L_695 - .L_694)
.L_694:
        /*005c*/ 	.word	0x00000000
        /*0060*/ 	.short	0x0006
        /*0062*/ 	.short	0x0030
        /*0064*/ 	.byte	0x00, 0xf0, 0x21, 0x00


	//----- nvinfo : EIATTR_KPARAM_INFO
	.align		4
.L_695:
        /*0068*/ 	.byte	0x04, 0x17
        /*006a*/ 	.short	(.L_697 - .L_696)
.L_696:
        /*006c*/ 	.word	0x00000000
        /*0070*/ 	.short	0x0005
        /*0072*/ 	.short	0x0028
        /*0074*/ 	.byte	0x00, 0xf0, 0x21, 0x00


	//----- nvinfo : EIATTR_KPARAM_INFO
	.align		4
.L_697:
        /*0078*/ 	.byte	0x04, 0x17
        /*007a*/ 	.short	(.L_699 - .L_698)
.L_698:
        /*007c*/ 	.word	0x00000000
        /*0080*/ 	.short	0x0004
        /*0082*/ 	.short	0x0020
        /*0084*/ 	.byte	0x00, 0xf0, 0x21, 0x00


	//----- nvinfo : EIATTR_KPARAM_INFO
	.align		4
.L_699:
        /*0088*/ 	.byte	0x04, 0x17
        /*008a*/ 	.short	(.L_701 - .L_700)
.L_700:
        /*008c*/ 	.word	0x00000000
        /*0090*/ 	.short	0x0003
        /*0092*/ 	.short	0x0018
        /*0094*/ 	.byte	0x00, 0xf0, 0x21, 0x00


	//----- nvinfo : EIATTR_KPARAM_INFO
	.align		4
.L_701:
        /*0098*/ 	.byte	0x04, 0x17
        /*009a*/ 	.short	(.L_703 - .L_702)
.L_702:
        /*009c*/ 	.word	0x00000000
        /*00a0*/ 	.short	0x0002
        /*00a2*/ 	.short	0x0010
        /*00a4*/ 	.byte	0x00, 0xf0, 0x21, 0x00


	//----- nvinfo : EIATTR_KPARAM_INFO
	.align		4
.L_703:
        /*00a8*/ 	.byte	0x04, 0x17
        /*00aa*/ 	.short	(.L_705 - .L_704)
.L_704:
        /*00ac*/ 	.word	0x00000000
        /*00b0*/ 	.short	0x0001
        /*00b2*/ 	.short	0x0008
        /*00b4*/ 	.byte	0x00, 0xf0, 0x21, 0x00


	//----- nvinfo : EIATTR_KPARAM_INFO
	.align		4
.L_705:
        /*00b8*/ 	.byte	0x04, 0x17
        /*00ba*/ 	.short	(.L_707 - .L_706)
.L_706:
        /*00bc*/ 	.word	0x00000000
        /*00c0*/ 	.short	0x0000
        /*00c2*/ 	.short	0x0000
        /*00c4*/ 	.byte	0x00, 0xf0, 0x21, 0x00


	//----- nvinfo : EIATTR_SPARSE_MMA_MASK
	.align		4
.L_707:
        /*00c8*/ 	.byte	0x03, 0x50
        /*00ca*/ 	.short	0x0000


	//----- nvinfo : EIATTR_MAXREG_COUNT
	.align		4
        /*00cc*/ 	.byte	0x03, 0x1b
        /*00ce*/ 	.short	0x00ff


	//----- nvinfo : EIATTR_MERCURY_ISA_VERSION
	.align		4
        /*00d0*/ 	.byte	0x03, 0x5f
        /*00d2*/ 	.short	0x0101


	//----- nvinfo : EIATTR_EXIT_INSTR_OFFSETS
	.align		4
        /*00d4*/ 	.byte	0x04, 0x1c
        /*00d6*/ 	.short	(.L_709 - .L_708)


	//   ....[0]....
.L_708:
        /*00d8*/ 	.word	0x00000bf0


	//   ....[1]....
        /*00dc*/ 	.word	0x00000f40


	//----- nvinfo : EIATTR_CRS_STACK_SIZE
	.align		4
.L_709:
        /*00e0*/ 	.byte	0x04, 0x1e
        /*00e2*/ 	.short	(.L_711 - .L_710)
.L_710:
        /*00e4*/ 	.word	0x00000000


	//----- nvinfo : EIATTR_CBANK_PARAM_SIZE
	.align		4
.L_711:
        /*00e8*/ 	.byte	0x03, 0x19
        /*00ea*/ 	.short	0x0058


	//----- nvinfo : EIATTR_PARAM_CBANK
	.align		4
        /*00ec*/ 	.byte	0x04, 0x0a
        /*00ee*/ 	.short	(.L_713 - .L_712)
	.align		4
.L_712:
        /*00f0*/ 	.word	index@(.nv.constant0._Z25batchnorm_backward_kernelIN3c104HalfEfS1_EvPKT_S4_PKT0_S7_PKT1_S7_S7_PKiPS2_lii)
        /*00f4*/ 	.short	0x0210
        /*00f6*/ 	.short	0x0058


	//----- nvinfo : EIATTR_SW_WAR
	.align		4
.L_713:
        /*00f8*/ 	.byte	0x04, 0x36
        /*00fa*/ 	.short	(.L_715 - .L_714)
.L_714:
        /*00fc*/ 	.word	0x00000008
.L_715:


//--------------------- .nv.info._Z25batchnorm_backward_kernelIN3c104HalfEffEvPKT_S4_PKT0_S7_PKT1_S7_S7_PKiPS2_lii --------------------------
	.section	.nv.info._Z25batchnorm_backward_kernelIN3c104HalfEffEvPKT_S4_PKT0_S7_PKT1_S7_S7_PKiPS2_lii,"",@"SHT_CUDA_INFO"
	.sectionflags	@""
	.align	4


	//----- nvinfo : EIATTR_CUDA_API_VERSION
	.align		4
        /*0000*/ 	.byte	0x04, 0x37
        /*0002*/ 	.short	(.L_717 - .L_716)
.L_716:
        /*0004*/ 	.word	0x00000082


	//----- nvinfo : EIATTR_KPARAM_INFO
	.align		4
.L_717:
        /*0008*/ 	.byte	0x04, 0x17
        /*000a*/ 	.short	(.L_719 - .L_718)
.L_718:
        /*000c*/ 	.word	0x00000000
        /*0010*/ 	.short	0x000b
        /*0012*/ 	.short	0x0054
        /*0014*/ 	.byte	0x00, 0xf0, 0x11, 0x00


	//----- nvinfo : EIATTR_KPARAM_INFO
	.align		4
.L_719:
        /*0018*/ 	.byte	0x04, 0x17
        /*001a*/ 	.short	(.L_721 - .L_720)
.L_720:
        /*001c*/ 	.word	0x00000000
        /*0020*/ 	.short	0x000a
        /*0022*/ 	.short	0x0050
        /*0024*/ 	.byte	0x00, 0xf0, 0x11, 0x00


	//----- nvinfo : EIATTR_KPARAM_INFO
	.align		4
.L_721:
        /*0028*/ 	.byte	0x04, 0x17
        /*002a*/ 	.short	(.L_723 - .L_722)
.L_722:
        /*002c*/ 	.word	0x00000000
        /*0030*/ 	.short	0x0009
        /*0032*/ 	.short	0x0048
        /*0034*/ 	.byte	0x00, 0xf0, 0x21, 0x00


	//----- nvinfo : EIATTR_KPARAM_INFO
	.align		4
.L_723:
        /*0038*/ 	.byte	0x04, 0x17
        /*003a*/ 	.short	(.L_725 - .L_724)
.L_724:
        /*003c*/ 	.word	0x00000000
        /*0040*/ 	.short	0x0008
        /*0042*/ 	.short	0x0040
        /*0044*/ 	.byte	0x00, 0xf0, 0x21, 0x00


	//----- nvinfo : EIATTR_KPARAM_INFO
	.align		4
.L_725:
        /*0048*/ 	.byte	0x04, 0x17
        /*004a*/ 	.short	(.L_727 - .L_726)
.L_726:
        /*004c*/ 	.word	0x00000000
        /*0050*/ 	.short	0x0007
        /*0052*/ 	.short	0x0038
        /*0054*/ 	.byte	0x00, 0xf0, 0x21, 0x00


	//----- nvinfo : EIATTR_KPARAM_INFO
	.align		4
.L_727:
        /*0058*/ 	.byte	0x04, 0x17
        /*005a*/ 	.short	(.L_729 - .L_728)
.L_728:
        /*005c*/ 	.word	0x00000000
        /*0060*/ 	.short	0x0006
        /*0062*/ 	.short	0x0030
        /*0064*/ 	.byte	0x00, 0xf0, 0x21, 0x00


	//----- nvinfo : EIATTR_KPARAM_INFO
	.align		4
.L_729:
        /*0068*/ 	.byte	0x04, 0x17
        /*006a*/ 	.short	(.L_731 - .L_730)
.L_730:
        /*006c*/ 	.word	0x00000000
        /*0070*/ 	.short	0x0005
        /*0072*/ 	.short	0x0028
        /*0074*/ 	.byte	0x00, 0xf0, 0x21, 0x00


	//----- nvinfo : EIATTR_KPARAM_INFO
	.align		4
.L_731:
        /*0078*/ 	.byte	0x04, 0x17
        /*007a*/ 	.short	(.L_733 - .L_732)
.L_732:
        /*007c*/ 	.word	0x00000000
        /*0080*/ 	.short	0x0004
        /*0082*/ 	.short	0x0020
        /*0084*/ 	.byte	0x00, 0xf0, 0x21, 0x00


	//----- nvinfo : EIATTR_KPARAM_INFO
	.align		4
.L_733:
        /*0088*/ 	.byte	0x04, 0x17
        /*008a*/ 	.short	(.L_735 - .L_734)
.L_734:
        /*008c*/ 	.word	0x00000000
        /*0090*/ 	.short	0x0003
        /*0092*/ 	.short	0x0018
        /*0094*/ 	.byte	0x00, 0xf0, 0x21, 0x00


	//----- nvinfo : EIATTR_KPARAM_INFO
	.align		4
.L_735:
        /*0098*/ 	.byte	0x04, 0x17
        /*009a*/ 	.short	(.L_737 - .L_736)
.L_736:
        /*009c*/ 	.word	0x00000000
        /*00a0*/ 	.short	0x0002
        /*00a2*/ 	.short	0x0010
        /*00a4*/ 	.byte	0x00, 0xf0, 0x21, 0x00


	//----- nvinfo : EIATTR_KPARAM_INFO
	.align		4
.L_737:
        /*00a8*/ 	.byte	0x04, 0x17
        /*00aa*/ 	.short	(.L_739 - .L_738)
.L_738:
        /*00ac*/ 	.word	0x00000000
        /*00b0*/ 	.short	0x0001
        /*00b2*/ 	.short	0x0008
        /*00b4*/ 	.byte	0x00, 0xf0, 0x21, 0x00


	//----- nvinfo : EIATTR_KPARAM_INFO
	.align		4
.L_739:
        /*00b8*/ 	.byte	0x04, 0x17
        /*00ba*/ 	.short	(.L_741 - .L_740)
.L_740:
        /*00bc*/ 	.word	0x00000000
        /*00c0*/ 	.short	0x0000
        /*00c2*/ 	.short	0x0000
        /*00c4*/ 	.byte	0x00, 0xf0, 0x21, 0x00


	//----- nvinfo : EIATTR_SPARSE_MMA_MASK
	.align		4
.L_741:
        /*00c8*/ 	.byte	0x03, 0x50
        /*00ca*/ 	.short	0x0000


	//----- nvinfo : EIATTR_MAXREG_COUNT
	.align		4
        /*00cc*/ 	.byte	0x03, 0x1b
        /*00ce*/ 	.short	0x00ff


	//----- nvinfo : EIATTR_MERCURY_ISA_VERSION
	.align		4
        /*00d0*/ 	.byte	0x03, 0x5f
        /*00d2*/ 	.short	0x0101


	//----- nvinfo : EIATTR_EXIT_INSTR_OFFSETS
	.align		4
        /*00d4*/ 	.byte	0x04, 0x1c
        /*00d6*/ 	.short	(.L_743 - .L_742)


	//   ....[0]....
.L_742:
        /*00d8*/ 	.word	0x00000c00


	//   ....[1]....
        /*00dc*/ 	.word	0x00000f30


	//----- nvinfo : EIATTR_CRS_STACK_SIZE
	.align		4
.L_743:
        /*00e0*/ 	.byte	0x04, 0x1e
        /*00e2*/ 	.short	(.L_745 - .L_744)
.L_744:
        /*00e4*/ 	.word	0x00000000


	//----- nvinfo : EIATTR_CBANK_PARAM_SIZE
	.align		4
.L_745:
        /*00e8*/ 	.byte	0x03, 0x19
        /*00ea*/ 	.short	0x0058


	//----- nvinfo : EIATTR_PARAM_CBANK
	.align		4
        /*00ec*/ 	.byte	0x04, 0x0a
        /*00ee*/ 	.short	(.L_747 - .L_746)
	.align		4
.L_746:
        /*00f0*/ 	.word	index@(.nv.constant0._Z25batchnorm_backward_kernelIN3c104HalfEffEvPKT_S4_PKT0_S7_PKT1_S7_S7_PKiPS2_lii)
        /*00f4*/ 	.short	0x0210
        /*00f6*/ 	.short	0x0058


	//----- nvinfo : EIATTR_SW_WAR
	.align		4
.L_747:
        /*00f8*/ 	.byte	0x04, 0x36
        /*00fa*/ 	.short	(.L_749 - .L_748)
.L_748:
        /*00fc*/ 	.word	0x00000008
.L_749:


//--------------------- .nv.info._Z25batchnorm_backward_kernelIfffEvPKT_S2_PKT0_S5_PKT1_S5_S5_PKiPS0_lii --------------------------
	.section	.nv.info._Z25batchnorm_backward_kernelIfffEvPKT_S2_PKT0_S5_PKT1_S5_S5_PKiPS0_lii,"",@"SHT_CUDA_INFO"
	.sectionflags	@""
	.align	4


	//----- nvinfo : EIATTR_CUDA_API_VERSION
	.align		4
        /*0000*/ 	.byte	0x04, 0x37
        /*0002*/ 	.short	(.L_751 - .L_750)
.L_750:
        /*0004*/ 	.word	0x00000082


	//----- nvinfo : EIATTR_KPARAM_INFO
	.align		4
.L_751:
        /*0008*/ 	.byte	0x04, 0x17
        /*000a*/ 	.short	(.L_753 - .L_752)
.L_752:
        /*000c*/ 	.word	0x00000000
        /*0010*/ 	.short	0x000b
        /*0012*/ 	.short	0x0054
        /*0014*/ 	.byte	0x00, 0xf0, 0x11, 0x00


	//----- nvinfo : EIATTR_KPARAM_INFO
	.align		4
.L_753:
        /*0018*/ 	.byte	0x04, 0x17
        /*001a*/ 	.short	(.L_755 - .L_754)
.L_754:
        /*001c*/ 	.word	0x00000000
        /*0020*/ 	.short	0x000a
        /*0022*/ 	.short	0x0050
        /*0024*/ 	.byte	0x00, 0xf0, 0x11, 0x00


	//----- nvinfo : EIATTR_KPARAM_INFO
	.align		4
.L_755:
        /*0028*/ 	.byte	0x04, 0x17
        /*002a*/ 	.short	(.L_757 - .L_756)
.L_756:
        /*002c*/ 	.word	0x00000000
        /*0030*/ 	.short	0x0009
        /*0032*/ 	.short	0x0048
        /*0034*/ 	.byte	0x00, 0xf0, 0x21, 0x00


	//----- nvinfo : EIATTR_KPARAM_INFO
	.align		4
.L_757:
        /*0038*/ 	.byte	0x04, 0x17
        /*003a*/ 	.short	(.L_759 - .L_758)
.L_758:
        /*003c*/ 	.word	0x00000000
        /*0040*/ 	.short	0x0008
        /*0042*/ 	.short	0x0040
        /*0044*/ 	.byte	0x00, 0xf0, 0x21, 0x00


	//----- nvinfo : EIATTR_KPARAM_INFO
	.align		4
.L_759:
        /*0048*/ 	.byte	0x04, 0x17
        /*004a*/ 	.short	(.L_761 - .L_760)
.L_760:
        /*004c*/ 	.word	0x00000000
        /*0050*/ 	.short	0x0007
        /*0052*/ 	.short	0x0038
        /*0054*/ 	.byte	0x00, 0xf0, 0x21, 0x00


	//----- nvinfo : EIATTR_KPARAM_INFO
	.align		4
.L_761:
        /*0058*/ 	.byte	0x04, 0x17
        /*005a*/ 	.short	(.L_763 - .L_762)
.L_762:
        /*005c*/ 	.word	0x00000000
        /*0060*/ 	.short	0x0006
        /*0062*/ 	.short	0x0030
        /*0064*/ 	.byte	0x00, 0xf0, 0x21, 0x00


	//----- nvinfo : EIATTR_KPARAM_INFO
	.align		4
.L_763:
        /*0068*/ 	.byte	0x04, 0x17
        /*006a*/ 	.short	(.L_765 - .L_764)
.L_764:
        /*006c*/ 	.word	0x00000000
        /*0070*/ 	.short	0x0005
        /*0072*/ 	.short	0x0028
        /*0074*/ 	.byte	0x00, 0xf0, 0x21, 0x00


	//----- nvinfo : EIATTR_KPARAM_INFO
	.align		4
.L_765:
        /*0078*/ 	.byte	0x04, 0x17
        /*007a*/ 	.short	(.L_767 - .L_766)
.L_766:
        /*007c*/ 	.word	0x00000000
        /*0080*/ 	.short	0x0004
        /*0082*/ 	.short	0x0020
        /*0084*/ 	.byte	0x00, 0xf0, 0x21, 0x00


	//----- nvinfo : EIATTR_KPARAM_INFO
	.align		4
.L_767:
        /*0088*/ 	.byte	0x04, 0x17
        /*008a*/ 	.short	(.L_769 - .L_768)
.L_768:
        /*008c*/ 	.word	0x00000000
        /*0090*/ 	.short	0x0003
        /*0092*/ 	.short	0x0018
        /*0094*/ 	.byte	0x00, 0xf0, 0x21, 0x00


	//----- nvinfo : EIATTR_KPARAM_INFO
	.align		4
.L_769:
        /*0098*/ 	.byte	0x04, 0x17
        /*009a*/ 	.short	(.L_771 - .L_770)
.L_770:
        /*009c*/ 	.word	0x00000000
        /*00a0*/ 	.short	0x0002
        /*00a2*/ 	.short	0x0010
        /*00a4*/ 	.byte	0x00, 0xf0, 0x21, 0x00


	//----- nvinfo : EIATTR_KPARAM_INFO
	.align		4
.L_771:
        /*00a8*/ 	.byte	0x04, 0x17
        /*00aa*/ 	.short	(.L_773 - .L_772)
.L_772:
        /*00ac*/ 	.word	0x00000000
        /*00b0*/ 	.short	0x0001
        /*00b2*/ 	.short	0x0008
        /*00b4*/ 	.byte	0x00, 0xf0, 0x21, 0x00


	//----- nvinfo : EIATTR_KPARAM_INFO
	.align		4
.L_773:
        /*00b8*/ 	.byte	0x04, 0x17
        /*00ba*/ 	.short	(.L_775 - .L_774)
.L_774:
        /*00bc*/ 	.word	0x00000000
        /*00c0*/ 	.short	0x0000
        /*00c2*/ 	.short	0x0000
        /*00c4*/ 	.byte	0x00, 0xf0, 0x21, 0x00


	//----- nvinfo : EIATTR_SPARSE_MMA_MASK
	.align		4
.L_775:
        /*00c8*/ 	.byte	0x03, 0x50
        /*00ca*/ 	.short	0x0000


	//----- nvinfo : EIATTR_MAXREG_COUNT
	.align		4
        /*00cc*/ 	.byte	0x03, 0x1b
        /*00ce*/ 	.short	0x00ff


	//----- nvinfo : EIATTR_MERCURY_ISA_VERSION
	.align		4
        /*00d0*/ 	.byte	0x03, 0x5f
        /*00d2*/ 	.short	0x0101


	//----- nvinfo : EIATTR_EXIT_INSTR_OFFSETS
	.align		4
        /*00d4*/ 	.byte	0x04, 0x1c
        /*00d6*/ 	.short	(.L_777 - .L_776)


	//   ....[0]....
.L_776:
        /*00d8*/ 	.word	0x00000c00


	//   ....[1]....
        /*00dc*/ 	.word	0x00000f00


	//----- nvinfo : EIATTR_CRS_STACK_SIZE
	.align		4
.L_777:
        /*00e0*/ 	.byte	0x04, 0x1e
        /*00e2*/ 	.short	(.L_779 - .L_778)
.L_778:
        /*00e4*/ 	.word	0x00000000


	//----- nvinfo : EIATTR_CBANK_PARAM_SIZE
	.align		4
.L_779:
        /*00e8*/ 	.byte	0x03, 0x19
        /*00ea*/ 	.short	0x0058


	//----- nvinfo : EIATTR_PARAM_CBANK
	.align		4
        /*00ec*/ 	.byte	0x04, 0x0a
        /*00ee*/ 	.short	(.L_781 - .L_780)
	.align		4
.L_780:
        /*00f0*/ 	.word	index@(.nv.constant0._Z25batchnorm_backward_kernelIfffEvPKT_S2_PKT0_S5_PKT1_S5_S5_PKiPS0_lii)
        /*00f4*/ 	.short	0x0210
        /*00f6*/ 	.short	0x0058


	//----- nvinfo : EIATTR_SW_WAR
	.align		4
.L_781:
        /*00f8*/ 	.byte	0x04, 0x36
        /*00fa*/ 	.short	(.L_783 - .L_782)
.L_782:
        /*00fc*/ 	.word	0x00000008
.L_783:


//--------------------- .nv.info._Z16reduce_bn_kernelIN3c104HalfEfS1_EvPKT_S4_PKT0_S7_PS5_S8_PT1_SA_iii --------------------------
	.section	.nv.info._Z16reduce_bn_kernelIN3c104HalfEfS1_EvPKT_S4_PKT0_S7_PS5_S8_PT1_SA_iii,"",@"SHT_CUDA_INFO"
	.sectionflags	@""
	.align	4


	//----- nvinfo : EIATTR_CUDA_API_VERSION
	.align		4
        /*0000*/ 	.byte	0x04, 0x37
        /*0002*/ 	.short	(.L_785 - .L_784)
.L_784:
        /*0004*/ 	.word	0x00000082


	//----- nvinfo : EIATTR_KPARAM_INFO
	.align		4
.L_785:
        /*0008*/ 	.byte	0x04, 0x17
        /*000a*/ 	.short	(.L_787 - .L_786)
.L_786:
        /*000c*/ 	.word	0x00000000
        /*0010*/ 	.short	0x000a
        /*0012*/ 	.short	0x0048
        /*0014*/ 	.byte	0x00, 0xf0, 0x11, 0x00


	//----- nvinfo : EIATTR_KPARAM_INFO
	.align		4
.L_787:
        /*0018*/ 	.byte	0x04, 0x17
        /*001a*/ 	.short	(.L_789 - .L_788)
.L_788:
        /*001c*/ 	.word	0x00000000
        /*0020*/ 	.short	0x0009
        /*0022*/ 	.short	0x0044
        /*0024*/ 	.byte	0x00, 0xf0, 0x11, 0x00


	//----- nvinfo : EIATTR_KPARAM_INFO
	.align		4
.L_789:
        /*0028*/ 	.byte	0x04, 0x17
        /*002a*/ 	.short	(.L_791 - .L_790)
.L_790:
        /*002c*/ 	.word	0x00000000
        /*0030*/ 	.short	0x0008
        /*0032*/ 	.short	0x0040
        /*0034*/ 	.byte	0x00, 0xf0, 0x11, 0x00


	//----- nvinfo : EIATTR_KPARAM_INFO
	.align		4
.L_791:
        /*0038*/ 	.byte	0x04, 0x17
        /*003a*/ 	.short	(.L_793 - .L_792)
.L_792:
        /*003c*/ 	.word	0x00000000
        /*0040*/ 	.short	0x0007
        /*0042*/ 	.short	0x0038
        /*0044*/ 	.byte	0x00, 0xf0, 0x21, 0x00


	//----- nvinfo : EIATTR_KPARAM_INFO
	.align		4
.L_793:
        /*0048*/ 	.byte	0x04, 0x17
        /*004a*/ 	.short	(.L_795 - .L_794)
.L_794:
        /*004c*/ 	.word	0x00000000
        /*0050*/ 	.short	0x0006
        /*0052*/ 	.short	0x0030
        /*0054*/ 	.byte	0x00, 0xf0, 0x21, 0x00


	//----- nvinfo : EIATTR_KPARAM_INFO
	.align		4
.L_795:
        /*0058*/ 	.byte	0x04, 0x17
        /*005a*/ 	.short	(.L_797 - .L_796)
.L_796:
        /*005c*/ 	.word	0x00000000
        /*0060*/ 	.short	0x0005
        /*0062*/ 	.short	0x0028
        /*0064*/ 	.byte	0x00, 0xf0, 0x21, 0x00


	//----- nvinfo : EIATTR_KPARAM_INFO
	.align		4
.L_797:
        /*0068*/ 	.byte	0x04, 0x17
        /*006a*/ 	.short	(.L_799 - .L_798)
.L_798:
        /*006c*/ 	.word	0x00000000
        /*0070*/ 	.short	0x0004
        /*0072*/ 	.short	0x0020
        /*0074*/ 	.byte	0x00, 0xf0, 0x21, 0x00


	//----- nvinfo : EIATTR_KPARAM_INFO
	.align		4
.L_799:
        /*0078*/ 	.byte	0x04, 0x17
        /*007a*/ 	.short	(.L_801 - .L_800)
.L_800:
        /*007c*/ 	.word	0x00000000
        /*0080*/ 	.short	0x0003
        /*0082*/ 	.short	0x0018
        /*0084*/ 	.byte	0x00, 0xf0, 0x21, 0x00


	//----- nvinfo : EIATTR_KPARAM_INFO
	.align		4
.L_801:
        /*0088*/ 	.byte	0x04, 0x17
        /*008a*/ 	.short	(.L_803 - .L_802)
.L_802:
        /*008c*/ 	.word	0x00000000
        /*0090*/ 	.short	0x0002
        /*0092*/ 	.short	0x0010
        /*0094*/ 	.byte	0x00, 0xf0, 0x21, 0x00


	//----- nvinfo : EIATTR_KPARAM_INFO
	.align		4
.L_803:
        /*0098*/ 	.byte	0x04, 0x17
        /*009a*/ 	.short	(.L_805 - .L_804)
.L_804:
        /*009c*/ 	.word	0x00000000
        /*00a0*/ 	.short	0x0001
        /*00a2*/ 	.short	0x0008
        /*00a4*/ 	.byte	0x00, 0xf0, 0x21, 0x00


	//----- nvinfo : EIATTR_KPARAM_INFO
	.align		4
.L_805:
        /*00a8*/ 	.byte	0x04, 0x17
        /*00aa*/ 	.short	(.L_807 - .L_806)
.L_806:
        /*00ac*/ 	.word	0x00000000
        /*00b0*/ 	.short	0x0000
        /*00b2*/ 	.short	0x0000
        /*00b4*/ 	.byte	0x00, 0xf0, 0x21, 0x00


	//----- nvinfo : EIATTR_SPARSE_MMA_MASK
	.align		4
.L_807:
        /*00b8*/ 	.byte	0x03, 0x50
        /*00ba*/ 	.short	0x0000


	//----- nvinfo : EIATTR_MAXREG_COUNT
	.align		4
        /*00bc*/ 	.byte	0x03, 0x1b
        /*00be*/ 	.short	0x00ff


	//----- nvinfo : EIATTR_NUM_BARRIERS
	.align		4
        /*00c0*/ 	.byte	0x02, 0x4c
        /*00c2*/ 	.byte	0x01
	.zero		1


	//----- nvinfo : EIATTR_MERCURY_ISA_VERSION
	.align		4
        /*00c4*/ 	.byte	0x03, 0x5f
        /*00c6*/ 	.short	0x0101


	//----- nvinfo : EIATTR_COOP_GROUP_MASK_REGIDS
	.align		4
        /*00c8*/ 	.byte	0x04, 0x29
        /*00ca*/ 	.short	(.L_809 - .L_808)


	//   ....[0]....
.L_808:
        /*00cc*/ 	.word	0xffffffff


	//   ....[1]....
        /*00d0*/ 	.word	0xffffffff


	//   ....[2]....
        /*00d4*/ 	.word	0xffffffff


	//   ....[3]....
        /*00d8*/ 	.word	0xffffffff


	//   ....[4]....
        /*00dc*/ 	.word	0xffffffff


	//   ....[5]....
        /*00e0*/ 	.word	0xffffffff


	//   ....[6]....
        /*00e4*/ 	.word	0xffffffff


	//   ....[7]....
        /*00e8*/ 	.word	0xffffffff


	//   ....[8]....
        /*00ec*/ 	.word	0xffffffff


	//   ....[9]....
        /*00f0*/ 	.word	0xffffffff


	//   ....[10]....
        /*00f4*/ 	.word	0xffffffff


	//   ....[11]....
        /*00f8*/ 	.word	0xffffffff


	//   ....[12]....
        /*00fc*/ 	.word	0xffffffff


	//   ....[13]....
        /*0100*/ 	.word	0xffffffff


	//   ....[14]....
        /*0104*/ 	.word	0xffffffff


	//   ....[15]....
        /*0108*/ 	.word	0xffffffff


	//   ....[16]....
        /*010c*/ 	.word	0xffffffff


	//   ....[17]....
        /*0110*/ 	.word	0xffffffff


	//   ....[18]....
        /*0114*/ 	.word	0xffffffff


	//   ....[19]....
        /*0118*/ 	.word	0xffffffff


	//   ....[20]....
        /*011c*/ 	.word	0x0500000d


	//   ....[21]....
        /*0120*/ 	.word	0x0500000d


	//   ....[22]....
        /*0124*/ 	.word	0x0500000d


	//   ....[23]....
        /*0128*/ 	.word	0x0500000d


	//   ....[24]....
        /*012c*/ 	.word	0x0500000d


	//   ....[25]....
        /*0130*/ 	.word	0x0500000d


	//   ....[26]....
        /*0134*/ 	.word	0x0500000d


	//   ....[27]....
        /*0138*/ 	.word	0x0500000d


	//   ....[28]....
        /*013c*/ 	.word	0x0500000d


	//   ....[29]....
        /*0140*/ 	.word	0x0500000d


	//----- nvinfo : EIATTR_COOP_GROUP_INSTR_OFFSETS
	.align		4
.L_809:
        /*0144*/ 	.byte	0x04, 0x28
        /*0146*/ 	.short	(.L_811 - .L_810)


	//   ....[0]....
.L_810:
        /*0148*/ 	.word	0x00000480


	//   ....[1]....
        /*014c*/ 	.word	0x000004f0


	//   ....[2]....
        /*0150*/ 	.word	0x00000560


	//   ....[3]....
        /*0154*/ 	.word	0x00000580


	//   ....[4]....
        /*0158*/ 	.word	0x000005a0


	//   ....[5]....
        /*015c*/ 	.word	0x000006e0


	//   ....[6]....
        /*0160*/ 	.word	0x00000700


	//   ....[7]....
        /*0164*/ 	.word	0x00000720


	//   ....[8]....
        /*0168*/ 	.word	0x00000740


	//   ....[9]....
        /*016c*/ 	.word	0x00000760


	//   ....[10]....
        /*0170*/ 	.word	0x000007b0


	//   ....[11]....
        /*0174*/ 	.word	0x00000860


	//   ....[12]....
        /*0178*/ 	.word	0x000008a0


	//   ....[13]....
        /*017c*/ 	.word	0x000008c0


	//   ....[14]....
        /*0180*/ 	.word	0x000008e0


	//   ....[15]....
        /*0184*/ 	.word	0x00000a20


	//   ....[16]....
        /*0188*/ 	.word	0x00000a40


	//   ....[17]....
        /*018c*/ 	.word	0x00000a60


	//   ....[18]....
        /*0190*/ 	.word	0x00000a80


	//   ....[19]....
        /*0194*/ 	.word	0x00000aa0


	//   ....[20]....
        /*0198*/ 	.word	0x00000cf0


	//   ....[21]....
        /*019c*/ 	.word	0x00000d60


	//   ....[22]....
        /*01a0*/ 	.word	0x00000dd0


	//   ....[23]....
        /*01a4*/ 	.word	0x00000e40


	//   ....[24]....
        /*01a8*/ 	.word	0x00000eb0


	//   ....[25]....
        /*01ac*/ 	.word	0x00000f30


	//   ....[26]....
        /*01b0*/ 	.word	0x00000fa0


	//   ....[27]....
        /*01b4*/ 	.word	0x00001010


	//   ....[28]....
        /*01b8*/ 	.word	0x00001080


	//   ....[29]....
        /*01bc*/ 	.word	0x000010f0


	//----- nvinfo : EIATTR_EXIT_INSTR_OFFSETS
	.align		4
.L_811:
        /*01c0*/ 	.byte	0x04, 0x1c
        /*01c2*/ 	.short	(.L_813 - .L_812)


	//   ....[0]....
.L_812:
        /*01c4*/ 	.word	0x00000af0


	//   ....[1]....
        /*01c8*/ 	.word	0x00000c90


	//----- nvinfo : EIATTR_CRS_STACK_SIZE
	.align		4
.L_813:
        /*01cc*/ 	.byte	0x04, 0x1e
        /*01ce*/ 	.short	(.L_815 - .L_814)
.L_814:
        /*01d0*/ 	.word	0x00000000


	//----- nvinfo : EIATTR_CBANK_PARAM_SIZE
	.align		4
.L_815:
        /*01d4*/ 	.byte	0x03, 0x19
        /*01d6*/ 	.short	0x004c


	//----- nvinfo : EIATTR_PARAM_CBANK
	.align		4
        /*01d8*/ 	.byte	0x04, 0x0a
        /*01da*/ 	.short	(.L_817 - .L_816)
	.align		4
.L_816:
        /*01dc*/ 	.word	index@(.nv.constant0._Z16reduce_bn_kernelIN3c104HalfEfS1_EvPKT_S4_PKT0_S7_PS5_S8_PT1_SA_iii)
        /*01e0*/ 	.short	0x0210
        /*01e2*/ 	.short	0x004c


	//----- nvinfo : EIATTR_SW_WAR
	.align		4
.L_817:
        /*01e4*/ 	.byte	0x04, 0x36
        /*01e6*/ 	.short	(.L_819 - .L_818)
.L_818:
        /*01e8*/ 	.word	0x00000008
.L_819:


//--------------------- .nv.info._Z16reduce_bn_kernelIN3c104HalfEffEvPKT_S4_PKT0_S7_PS5_S8_PT1_SA_iii --------------------------
	.section	.nv.info._Z16reduce_bn_kernelIN3c104HalfEffEvPKT_S4_PKT0_S7_PS5_S8_PT1_SA_iii,"",@"SHT_CUDA_INFO"
	.sectionflags	@""
	.align	4


	//----- nvinfo : EIATTR_CUDA_API_VERSION
	.align		4
        /*0000*/ 	.byte	0x04, 0x37
        /*0002*/ 	.short	(.L_821 - .L_820)
.L_820:
        /*0004*/ 	.word	0x00000082


	//----- nvinfo : EIATTR_KPARAM_INFO
	.align		4
.L_821:
        /*0008*/ 	.byte	0x04, 0x17
        /*000a*/ 	.short	(.L_823 - .L_822)
.L_822:
        /*000c*/ 	.word	0x00000000
        /*0010*/ 	.short	0x000a
        /*0012*/ 	.short	0x0048
        /*0014*/ 	.byte	0x00, 0xf0, 0x11, 0x00


	//----- nvinfo : EIATTR_KPARAM_INFO
	.align		4
.L_823:
        /*0018*/ 	.byte	0x04, 0x17
        /*001a*/ 	.short	(.L_825 - .L_824)
.L_824:
        /*001c*/ 	.word	0x00000000
        /*0020*/ 	.short	0x0009
        /*0022*/ 	.short	0x0044
        /*0024*/ 	.byte	0x00, 0xf0, 0x11, 0x00


	//----- nvinfo : EIATTR_KPARAM_INFO
	.align		4
.L_825:
        /*0028*/ 	.byte	0x04, 0x17
        /*002a*/ 	.short	(.L_827 - .L_826)
.L_826:
        /*002c*/ 	.word	0x00000000
        /*0030*/ 	.short	0x0008
        /*0032*/ 	.short	0x0040
        /*0034*/ 	.byte	0x00, 0xf0, 0x11, 0x00


	//----- nvinfo : EIATTR_KPARAM_INFO
	.align		4
.L_827:
        /*0038*/ 	.byte	0x04, 0x17
        /*003a*/ 	.short	(.L_829 - .L_828)
.L_828:
        /*003c*/ 	.word	0x00000000
        /*0040*/ 	.short	0x0007
        /*0042*/ 	.short	0x0038
        /*0044*/ 	.byte	0x00, 0xf0, 0x21, 0x00


	//----- nvinfo : EIATTR_KPARAM_INFO
	.align		4
.L_829:
        /*0048*/ 	.byte	0x04, 0x17
        /*004a*/ 	.short	(.L_831 - .L_830)
.L_830:
        /*004c*/ 	.word	0x00000000
        /*0050*/ 	.short	0x0006
        /*0052*/ 	.short	0x0030
        /*0054*/ 	.byte	0x00, 0xf0, 0x21, 0x00


	//----- nvinfo : EIATTR_KPARAM_INFO
	.align		4
.L_831:
        /*0058*/ 	.byte	0x04, 0x17
        /*005a*/ 	.short	(.L_833 - .L_832)
.L_832:
        /*005c*/ 	.word	0x00000000
        /*0060*/ 	.short	0x0005
        /*0062*/ 	.short	0x0028
        /*0064*/ 	.byte	0x00, 0xf0, 0x21, 0x00


	//----- nvinfo : EIATTR_KPARAM_INFO
	.align		4
.L_833:
        /*0068*/ 	.byte	0x04, 0x17
        /*006a*/ 	.short	(.L_835 - .L_834)
.L_834:
        /*006c*/ 	.word	0x00000000
        /*0070*/ 	.short	0x0004
        /*0072*/ 	.short	0x0020
        /*0074*/ 	.byte	0x00, 0xf0, 0x21, 0x00


	//----- nvinfo : EIATTR_KPARAM_INFO
	.align		4
.L_835:
        /*0078*/ 	.byte	0x04, 0x17
        /*007a*/ 	.short	(.L_837 - .L_836)
.L_836:
        /*007c*/ 	.word	0x00000000
        /*0080*/ 	.short	0x0003
        /*0082*/ 	.short	0x0018
        /*0084*/ 	.byte	0x00, 0xf0, 0x21, 0x00


	//----- nvinfo : EIATTR_KPARAM_INFO
	.align		4
.L_837:
        /*0088*/ 	.byte	0x04, 0x17
        /*008a*/ 	.short	(.L_839 - .L_838)
.L_838:
        /*008c*/ 	.word	0x00000000
        /*0090*/ 	.short	0x0002
        /*0092*/ 	.short	0x0010
        /*0094*/ 	.byte	0x00, 0xf0, 0x21, 0x00


	//----- nvinfo : EIATTR_KPARAM_INFO
	.align		4
.L_839:
        /*0098*/ 	.byte	0x04, 0x17
        /*009a*/ 	.short	(.L_841 - .L_840)
.L_840:
        /*009c*/ 	.word	0x00000000
        /*00a0*/ 	.short	0x0001
        /*00a2*/ 	.short	0x0008
        /*00a4*/ 	.byte	0x00, 0xf0, 0x21, 0x00


	//----- nvinfo : EIATTR_KPARAM_INFO
	.align		4
.L_841:
        /*00a8*/ 	.byte	0x04, 0x17
        /*00aa*/ 	.short	(.L_843 - .L_842)
.L_842:
        /*00ac*/ 	.word	0x00000000
        /*00b0*/ 	.short	0x0000
        /*00b2*/ 	.short	0x0000
        /*00b4*/ 	.byte	0x00, 0xf0, 0x21, 0x00


	//----- nvinfo : EIATTR_SPARSE_MMA_MASK
	.align		4
.L_843:
        /*00b8*/ 	.byte	0x03, 0x50
        /*00ba*/ 	.short	0x0000


	//----- nvinfo : EIATTR_MAXREG_COUNT
	.align		4
        /*00bc*/ 	.byte	0x03, 0x1b
        /*00be*/ 	.short	0x00ff


	//----- nvinfo : EIATTR_NUM_BARRIERS
	.align		4
        /*00c0*/ 	.byte	0x02, 0x4c
        /*00c2*/ 	.byte	0x01
	.zero		1


	//----- nvinfo : EIATTR_MERCURY_ISA_VERSION
	.align		4
        /*00c4*/ 	.byte	0x03, 0x5f
        /*00c6*/ 	.short	0x0101


	//----- nvinfo : EIATTR_COOP_GROUP_MASK_REGIDS
	.align		4
        /*00c8*/ 	.byte	0x04, 0x29
        /*00ca*/ 	.short	(.L_845 - .L_844)


	//   ....[0]....
.L_844:
        /*00cc*/ 	.word	0xffffffff


	//   ....[1]....
        /*00d0*/ 	.word	0xffffffff


	//   ....[2]....
        /*00d4*/ 	.word	0xffffffff


	//   ....[3]....
        /*00d8*/ 	.word	0xffffffff


	//   ....[4]....
        /*00dc*/ 	.word	0xffffffff


	//   ....[5]....
        /*00e0*/ 	.word	0xffffffff


	//   ....[6]....
        /*00e4*/ 	.word	0xffffffff


	//   ....[7]....
        /*00e8*/ 	.word	0xffffffff


	//   ....[8]....
        /*00ec*/ 	.word	0xffffffff


	//   ....[9]....
        /*00f0*/ 	.word	0xffffffff


	//   ....[10]....
        /*00f4*/ 	.word	0xffffffff


	//   ....[11]....
        /*00f8*/ 	.word	0xffffffff


	//   ....[12]....
        /*00fc*/ 	.word	0xffffffff


	//   ....[13]....
        /*0100*/ 	.word	0xffffffff


	//   ....[14]....
        /*0104*/ 	.word	0xffffffff


	//   ....[15]....
        /*0108*/ 	.word	0xffffffff


	//   ....[16]....
        /*010c*/ 	.word	0xffffffff


	//   ....[17]....
        /*0110*/ 	.word	0xffffffff


	//   ....[18]....
        /*0114*/ 	.word	0xffffffff


	//   ....[19]....
        /*0118*/ 	.word	0xffffffff


	//   ....[20]....
        /*011c*/ 	.word	0x0500000d


	//   ....[21]....
        /*0120*/ 	.word	0x0500000d


	//   ....[22]....
        /*0124*/ 	.word	0x0500000d


	//   ....[23]....
        /*0128*/ 	.word	0x0500000d


	//   ....[24]....
        /*012c*/ 	.word	0x0500000d


	//   ....[25]....
        /*0130*/ 	.word	0x0500000d


	//   ....[26]....
        /*0134*/ 	.word	0x0500000d


	//   ....[27]....
        /*0138*/ 	.word	0x0500000d


	//   ....[28]....
        /*013c*/ 	.word	0x0500000d


	//   ....[29]....
        /*0140*/ 	.word	0x0500000d


	//----- nvinfo : EIATTR_COOP_GROUP_INSTR_OFFSETS
	.align		4
.L_845:
        /*0144*/ 	.byte	0x04, 0x28
        /*0146*/ 	.short	(.L_847 - .L_846)


	//   ....[0]....
.L_846:
        /*0148*/ 	.word	0x00000480


	//   ....[1]....
        /*014c*/ 	.word	0x000004f0


	//   ....[2]....
        /*0150*/ 	.word	0x00000560


	//   ....[3]....
        /*0154*/ 	.word	0x00000580


	//   ....[4]....
        /*0158*/ 	.word	0x000005a0


	//   ....[5]....
        /*015c*/ 	.word	0x000006e0


	//   ....[6]....
        /*0160*/ 	.word	0x00000700


	//   ....[7]....
        /*0164*/ 	.word	0x00000720


	//   ....[8]....
        /*0168*/ 	.word	0x00000740


	//   ....[9]....
        /*016c*/ 	.word	0x00000760


	//   ....[10]....
        /*0170*/ 	.word	0x000007b0


	//   ....[11]....
        /*0174*/ 	.word	0x00000860


	//   ....[12]....
        /*0178*/ 	.word	0x000008a0


	//   ....[13]....
        /*017c*/ 	.word	0x000008c0


	//   ....[14]....
        /*0180*/ 	.word	0x000008e0


	//   ....[15]....
        /*0184*/ 	.word	0x00000a20


	//   ....[16]....
        /*0188*/ 	.word	0x00000a40


	//   ....[17]....
        /*018c*/ 	.word	0x00000a60


	//   ....[18]....
        /*0190*/ 	.word	0x00000a80


	//   ....[19]....
        /*0194*/ 	.word	0x00000aa0


	//   ....[20]....
        /*0198*/ 	.word	0x00000cd0


	//   ....[21]....
        /*019c*/ 	.word	0x00000d40


	//   ....[22]....
        /*01a0*/ 	.word	0x00000db0


	//   ....[23]....
        /*01a4*/ 	.word	0x00000e20


	//   ....[24]....
        /*01a8*/ 	.word	0x00000e90


	//   ....[25]....
        /*01ac*/ 	.word	0x00000f10


	//   ....[26]....
        /*01b0*/ 	.word	0x00000f80


	//   ....[27]....
        /*01b4*/ 	.word	0x00000ff0


	//   ....[28]....
        /*01b8*/ 	.word	0x00001060


	//   ....[29]....
        /*01bc*/ 	.word	0x000010d0


	//----- nvinfo : EIATTR_EXIT_INSTR_OFFSETS
	.align		4
.L_847:
        /*01c0*/ 	.byte	0x04, 0x1c
        /*01c2*/ 	.short	(.L_849 - .L_848)


	//   ....[0]....
.L_848:
        /*01c4*/ 	.word	0x00000af0


	//   ....[1]....
        /*01c8*/ 	.word	0x00000c70


	//----- nvinfo : EIATTR_CRS_STACK_SIZE
	.align		4
.L_849:
        /*01cc*/ 	.byte	0x04, 0x1e
        /*01ce*/ 	.short	(.L_851 - .L_850)
.L_850:
        /*01d0*/ 	.word	0x00000000


	//----- nvinfo : EIATTR_CBANK_PARAM_SIZE
	.align		4
.L_851:
        /*01d4*/ 	.byte	0x03, 0x19
        /*01d6*/ 	.short	0x004c


	//----- nvinfo : EIATTR_PARAM_CBANK
	.align		4
        /*01d8*/ 	.byte	0x04, 0x0a
        /*01da*/ 	.short	(.L_853 - .L_852)
	.align		4
.L_852:
        /*01dc*/ 	.word	index@(.nv.constant0._Z16reduce_bn_kernelIN3c104HalfEffEvPKT_S4_PKT0_S7_PS5_S8_PT1_SA_iii)
        /*01e0*/ 	.short	0x0210
        /*01e2*/ 	.short	0x004c


	//----- nvinfo : EIATTR_SW_WAR
	.align		4
.L_853:
        /*01e4*/ 	.byte	0x04, 0x36
        /*01e6*/ 	.short	(.L_855 - .L_854)
.L_854:
        /*01e8*/ 	.word	0x00000008
.L_855:


//--------------------- .nv.info._Z16reduce_bn_kernelIfffEvPKT_S2_PKT0_S5_PS3_S6_PT1_S8_iii --------------------------
	.section	.nv.info._Z16reduce_bn_kernelIfffEvPKT_S2_PKT0_S5_PS3_S6_PT1_S8_iii,"",@"SHT_CUDA_INFO"
	.sectionflags	@""
	.align	4


	//----- nvinfo : EIATTR_CUDA_API_VERSION
	.align		4
        /*0000*/ 	.byte	0x04, 0x37
        /*0002*/ 	.short	(.L_857 - .L_856)
.L_856:
        /*0004*/ 	.word	0x00000082


	//----- nvinfo : EIATTR_KPARAM_INFO
	.align		4
.L_857:
        /*0008*/ 	.byte	0x04, 0x17
        /*000a*/ 	.short	(.L_859 - .L_858)
.L_858:
        /*000c*/ 	.word	0x00000000
        /*0010*/ 	.short	0x000a
        /*0012*/ 	.short	0x0048
        /*0014*/ 	.byte	0x00, 0xf0, 0x11, 0x00


	//----- nvinfo : EIATTR_KPARAM_INFO
	.align		4
.L_859:
        /*0018*/ 	.byte	0x04, 0x17
        /*001a*/ 	.short	(.L_861 - .L_860)
.L_860:
        /*001c*/ 	.word	0x00000000
        /*0020*/ 	.short	0x0009
        /*0022*/ 	.short	0x0044
        /*0024*/ 	.byte	0x00, 0xf0, 0x11, 0x00


	//----- nvinfo : EIATTR_KPARAM_INFO
	.align		4
.L_861:
        /*0028*/ 	.byte	0x04, 0x17
        /*002a*/ 	.short	(.L_863 - .L_862)
.L_862:
        /*002c*/ 	.word	0x00000000
        /*0030*/ 	.short	0x0008
        /*0032*/ 	.short	0x0040
        /*0034*/ 	.byte	0x00, 0xf0, 0x11, 0x00


	//----- nvinfo : EIATTR_KPARAM_INFO
	.align		4
.L_863:
        /*0038*/ 	.byte	0x04, 0x17
        /*003a*/ 	.short	(.L_865 - .L_864)
.L_864:
        /*003c*/ 	.word	0x00000000
        /*0040*/ 	.short	0x0007
        /*0042*/ 	.short	0x0038
        /*0044*/ 	.byte	0x00, 0xf0, 0x21, 0x00


	//----- nvinfo : EIATTR_KPARAM_INFO
	.align		4
.L_865:
        /*0048*/ 	.byte	0x04, 0x17
        /*004a*/ 	.short	(.L_867 - .L_866)
.L_866:
        /*004c*/ 	.word	0x00000000
        /*0050*/ 	.short	0x0006
        /*0052*/ 	.short	0x0030
        /*0054*/ 	.byte	0x00, 0xf0, 0x21, 0x00


	//----- nvinfo : EIATTR_KPARAM_INFO
	.align		4
.L_867:
        /*0058*/ 	.byte	0x04, 0x17
        /*005a*/ 	.short	(.L_869 - .L_868)
.L_868:
        /*005c*/ 	.word	0x00000000
        /*0060*/ 	.short	0x0005
        /*0062*/ 	.short	0x0028
        /*0064*/ 	.byte	0x00, 0xf0, 0x21, 0x00


	//----- nvinfo : EIATTR_KPARAM_INFO
	.align		4
.L_869:
        /*0068*/ 	.byte	0x04, 0x17
        /*006a*/ 	.short	(.L_871 - .L_870)
.L_870:
        /*006c*/ 	.word	0x00000000
        /*0070*/ 	.short	0x0004
        /*0072*/ 	.short	0x0020
        /*0074*/ 	.byte	0x00, 0xf0, 0x21, 0x00


	//----- nvinfo : EIATTR_KPARAM_INFO
	.align		4
.L_871:
        /*0078*/ 	.byte	0x04, 0x17
        /*007a*/ 	.short	(.L_873 - .L_872)
.L_872:
        /*007c*/ 	.word	0x00000000
        /*0080*/ 	.short	0x0003
        /*0082*/ 	.short	0x0018
        /*0084*/ 	.byte	0x00, 0xf0, 0x21, 0x00


	//----- nvinfo : EIATTR_KPARAM_INFO
	.align		4
.L_873:
        /*0088*/ 	.byte	0x04, 0x17
        /*008a*/ 	.short	(.L_875 - .L_874)
.L_874:
        /*008c*/ 	.word	0x00000000
        /*0090*/ 	.short	0x0002
        /*0092*/ 	.short	0x0010
        /*0094*/ 	.byte	0x00, 0xf0, 0x21, 0x00


	//----- nvinfo : EIATTR_KPARAM_INFO
	.align		4
.L_875:
        /*0098*/ 	.byte	0x04, 0x17
        /*009a*/ 	.short	(.L_877 - .L_876)
.L_876:
        /*009c*/ 	.word	0x00000000
        /*00a0*/ 	.short	0x0001
        /*00a2*/ 	.short	0x0008
        /*00a4*/ 	.byte	0x00, 0xf0, 0x21, 0x00


	//----- nvinfo : EIATTR_KPARAM_INFO
	.align		4
.L_877:
        /*00a8*/ 	.byte	0x04, 0x17
        /*00aa*/ 	.short	(.L_879 - .L_878)
.L_878:
        /*00ac*/ 	.word	0x00000000
        /*00b0*/ 	.short	0x0000
        /*00b2*/ 	.short	0x0000
        /*00b4*/ 	.byte	0x00, 0xf0, 0x21, 0x00


	//----- nvinfo : EIATTR_SPARSE_MMA_MASK
	.align		4
.L_879:
        /*00b8*/ 	.byte	0x03, 0x50
        /*00ba*/ 	.short	0x0000


	//----- nvinfo : EIATTR_MAXREG_COUNT
	.align		4
        /*00bc*/ 	.byte	0x03, 0x1b
        /*00be*/ 	.short	0x00ff


	//----- nvinfo : EIATTR_NUM_BARRIERS
	.align		4
        /*00c0*/ 	.byte	0x02, 0x4c
        /*00c2*/ 	.byte	0x01
	.zero		1


	//----- nvinfo : EIATTR_MERCURY_ISA_VERSION
	.align		4
        /*00c4*/ 	.byte	0x03, 0x5f
        /*00c6*/ 	.short	0x0101


	//----- nvinfo : EIATTR_COOP_GROUP_MASK_REGIDS
	.align		4
        /*00c8*/ 	.byte	0x04, 0x29
        /*00ca*/ 	.short	(.L_881 - .L_880)


	//   ....[0]....
.L_880:
        /*00cc*/ 	.word	0xffffffff


	//   ....[1]....
        /*00d0*/ 	.word	0xffffffff


	//   ....[2]....
        /*00d4*/ 	.word	0xffffffff


	//   ....[3]....
        /*00d8*/ 	.word	0xffffffff


	//   ....[4]....
        /*00dc*/ 	.word	0xffffffff


	//   ....[5]....
        /*00e0*/ 	.word	0xffffffff


	//   ....[6]....
        /*00e4*/ 	.word	0xffffffff


	//   ....[7]....
        /*00e8*/ 	.word	0xffffffff


	//   ....[8]....
        /*00ec*/ 	.word	0xffffffff


	//   ....[9]....
        /*00f0*/ 	.word	0xffffffff


	//   ....[10]....
        /*00f4*/ 	.word	0xffffffff


	//   ....[11]....
        /*00f8*/ 	.word	0xffffffff


	//   ....[12]....
        /*00fc*/ 	.word	0xffffffff


	//   ....[13]....
        /*0100*/ 	.word	0xffffffff


	//   ....[14]....
        /*0104*/ 	.word	0xffffffff


	//   ....[15]....
        /*0108*/ 	.word	0xffffffff


	//   ....[16]....
        /*010c*/ 	.word	0xffffffff


	//   ....[17]....
        /*0110*/ 	.word	0xffffffff


	//   ....[18]....
        /*0114*/ 	.word	0xffffffff


	//   ....[19]....
        /*0118*/ 	.word	0xffffffff


	//   ....[20]....
        /*011c*/ 	.word	0x0500000d


	//   ....[21]....
        /*0120*/ 	.word	0x0500000d


	//   ....[22]....
        /*0124*/ 	.word	0x0500000d


	//   ....[23]....
        /*0128*/ 	.word	0x0500000d


	//   ....[24]....
        /*012c*/ 	.word	0x0500000d


	//   ....[25]....
        /*0130*/ 	.word	0x0500000d


	//   ....[26]....
        /*0134*/ 	.word	0x0500000d


	//   ....[27]....
        /*0138*/ 	.word	0x0500000d


	//   ....[28]....
        /*013c*/ 	.word	0x0500000d


	//   ....[29]....
        /*0140*/ 	.word	0x0500000d


	//----- nvinfo : EIATTR_COOP_GROUP_INSTR_OFFSETS
	.align		4
.L_881:
        /*0144*/ 	.byte	0x04, 0x28
        /*0146*/ 	.short	(.L_883 - .L_882)


	//   ....[0]....
.L_882:
        /*0148*/ 	.word	0x00000460


	//   ....[1]....
        /*014c*/ 	.word	0x000004d0


	//   ....[2]....
        /*0150*/ 	.word	0x00000540


	//   ....[3]....
        /*0154*/ 	.word	0x00000560


	//   ....[4]....
        /*0158*/ 	.word	0x00000580


	//   ....[5]....
        /*015c*/ 	.word	0x000006c0


	//   ....[6]....
        /*0160*/ 	.word	0x000006e0


	//   ....[7]....
        /*0164*/ 	.word	0x00000700


	//   ....[8]....
        /*0168*/ 	.word	0x00000720


	//   ....[9]....
        /*016c*/ 	.word	0x00000740


	//   ....[10]....
        /*0170*/ 	.word	0x00000790


	//   ....[11]....
        /*0174*/ 	.word	0x00000840


	//   ....[12]....
        /*0178*/ 	.word	0x00000880


	//   ....[13]....
        /*017c*/ 	.word	0x000008a0


	//   ....[14]....
        /*0180*/ 	.word	0x000008c0


	//   ....[15]....
        /*0184*/ 	.word	0x00000a00


	//   ....[16]....
        /*0188*/ 	.word	0x00000a20


	//   ....[17]....
        /*018c*/ 	.word	0x00000a40


	//   ....[18]....
        /*0190*/ 	.word	0x00000a60


	//   ....[19]....
        /*0194*/ 	.word	0x00000a80


	//   ....[20]....
        /*0198*/ 	.word	0x00000cb0


	//   ....[21]....
        /*019c*/ 	.word	0x00000d20


	//   ....[22]....
        /*01a0*/ 	.word	0x00000d90


	//   ....[23]....
        /*01a4*/ 	.word	0x00000e00


	//   ....[24]....
        /*01a8*/ 	.word	0x00000e70


	//   ....[25]....
        /*01ac*/ 	.word	0x00000ef0


	//   ....[26]....
        /*01b0*/ 	.word	0x00000f60


	//   ....[27]....
        /*01b4*/ 	.word	0x00000fd0


	//   ....[28]....
        /*01b8*/ 	.word	0x00001040


	//   ....[29]....
        /*01bc*/ 	.word	0x000010b0


	//----- nvinfo : EIATTR_EXIT_INSTR_OFFSETS
	.align		4
.L_883:
        /*01c0*/ 	.byte	0x04, 0x1c
        /*01c2*/ 	.short	(.L_885 - .L_884)


	//   ....[0]....
.L_884:
        /*01c4*/ 	.word	0x00000ad0


	//   ....[1]....
        /*01c8*/ 	.word	0x00000c50


	//----- nvinfo : EIATTR_CRS_STACK_SIZE
	.align		4
.L_885:
        /*01cc*/ 	.byte	0x04, 0x1e
        /*01ce*/ 	.short	(.L_887 - .L_886)
.L_886:
        /*01d0*/ 	.word	0x00000000


	//----- nvinfo : EIATTR_CBANK_PARAM_SIZE
	.align		4
.L_887:
        /*01d4*/ 	.byte	0x03, 0x19
        /*01d6*/ 	.short	0x004c


	//----- nvinfo : EIATTR_PARAM_CBANK
	.align		4
        /*01d8*/ 	.byte	0x04, 0x0a
        /*01da*/ 	.short	(.L_889 - .L_888)
	.align		4
.L_888:
        /*01dc*/ 	.word	index@(.nv.constant0._Z16reduce_bn_kernelIfffEvPKT_S2_PKT0_S5_PS3_S6_PT1_S8_iii)
        /*01e0*/ 	.short	0x0210
        /*01e2*/ 	.short	0x004c


	//----- nvinfo : EIATTR_SW_WAR
	.align		4
.L_889:
        /*01e4*/ 	.byte	0x04, 0x36
        /*01e6*/ 	.short	(.L_891 - .L_890)
.L_890:
        /*01e8*/ 	.word	0x00000008
.L_891:


//--------------------- .nv.info._Z24batchnorm_forward_kernelIN3c104HalfEfS1_EvPKT_PKT0_S7_PKT1_SA_PS2_ii --------------------------
	.section	.nv.info._Z24batchnorm_forward_kernelIN3c104HalfEfS1_EvPKT_PKT0_S7_PKT1_SA_PS2_ii,"",@"SHT_CUDA_INFO"
	.sectionflags	@""
	.align	4


	//----- nvinfo : EIATTR_CUDA_API_VERSION
	.align		4
        /*0000*/ 	.byte	0x04, 0x37
        /*0002*/ 	.short	(.L_893 - .L_892)
.L_892:
        /*0004*/ 	.word	0x00000082


	//----- nvinfo : EIATTR_KPARAM_INFO
	.align		4
.L_893:
        /*0008*/ 	.byte	0x04, 0x17
        /*000a*/ 	.short	(.L_895 - .L_894)
.L_894:
        /*000c*/ 	.word	0x00000000
        /*0010*/ 	.short	0x0007
        /*0012*/ 	.short	0x0034
        /*0014*/ 	.byte	0x00, 0xf0, 0x11, 0x00


	//----- nvinfo : EIATTR_KPARAM_INFO
	.align		4
.L_895:
        /*0018*/ 	.byte	0x04, 0x17
        /*001a*/ 	.short	(.L_897 - .L_896)
.L_896:
        /*001c*/ 	.word	0x00000000
        /*0020*/ 	.short	0x0006
        /*0022*/ 	.short	0x0030
        /*0024*/ 	.byte	0x00, 0xf0, 0x11, 0x00


	//----- nvinfo : EIATTR_KPARAM_INFO
	.align		4
.L_897:
        /*0028*/ 	.byte	0x04, 0x17
        /*002a*/ 	.short	(.L_899 - .L_898)
.L_898:
        /*002c*/ 	.word	0x00000000
        /*0030*/ 	.short	0x0005
        /*0032*/ 	.short	0x0028
        /*0034*/ 	.byte	0x00, 0xf0, 0x21, 0x00


	//----- nvinfo : EIATTR_KPARAM_INFO
	.align		4
.L_899:
        /*0038*/ 	.byte	0x04, 0x17
        /*003a*/ 	.short	(.L_901 - .L_900)
.L_900:
        /*003c*/ 	.word	0x00000000
        /*0040*/ 	.short	0x0004
        /*0042*/ 	.short	0x0020
        /*0044*/ 	.byte	0x00, 0xf0, 0x21, 0x00


	//----- nvinfo : EIATTR_KPARAM_INFO
	.align		4
.L_901:
        /*0048*/ 	.byte	0x04, 0x17
        /*004a*/ 	.short	(.L_903 - .L_902)
.L_902:
        /*004c*/ 	.word	0x00000000
        /*0050*/ 	.short	0x0003
        /*0052*/ 	.short	0x0018
        /*0054*/ 	.byte	0x00, 0xf0, 0x21, 0x00


	//----- nvinfo : EIATTR_KPARAM_INFO
	.align		4
.L_903:
        /*0058*/ 	.byte	0x04, 0x17
        /*005a*/ 	.short	(.L_905 - .L_904)
.L_904:
        /*005c*/ 	.word	0x00000000
        /*0060*/ 	.short	0x0002
        /*0062*/ 	.short	0x0010
        /*0064*/ 	.byte	0x00, 0xf0, 0x21, 0x00


	//----- nvinfo : EIATTR_KPARAM_INFO
	.align		4
.L_905:
        /*0068*/ 	.byte	0x04, 0x17
        /*006a*/ 	.short	(.L_907 - .L_906)
.L_906:
        /*006c*/ 	.word	0x00000000
        /*0070*/ 	.short	0x0001
        /*0072*/ 	.short	0x0008
        /*0074*/ 	.byte	0x00, 0xf0, 0x21, 0x00


	//----- nvinfo : EIATTR_KPARAM_INFO
	.align		4
.L_907:
        /*0078*/ 	.byte	0x04, 0x17
        /*007a*/ 	.short	(.L_909 - .L_908)
.L_908:
        /*007c*/ 	.word	0x00000000
        /*0080*/ 	.short	0x0000
        /*0082*/ 	.short	0x0000
        /*0084*/ 	.byte	0x00, 0xf0, 0x21, 0x00


	//----- nvinfo : EIATTR_SPARSE_MMA_MASK
	.align		4
.L_909:
        /*0088*/ 	.byte	0x03, 0x50
        /*008a*/ 	.short	0x0000


	//----- nvinfo : EIATTR_MAXREG_COUNT
	.align		4
        /*008c*/ 	.byte	0x03, 0x1b
        /*008e*/ 	.short	0x00ff


	//----- nvinfo : EIATTR_MERCURY_ISA_VERSION
	.align		4
        /*0090*/ 	.byte	0x03, 0x5f
        /*0092*/ 	.short	0x0101


	//----- nvinfo : EIATTR_EXIT_INSTR_OFFSETS
	.align		4
        /*0094*/ 	.byte	0x04, 0x1c
        /*0096*/ 	.short	(.L_911 - .L_910)


	//   ....[0]....
.L_910:
        /*0098*/ 	.word	0x00000150


	//   ....[1]....
        /*009c*/ 	.word	0x00000440


	//----- nvinfo : EIATTR_CRS_STACK_SIZE
	.align		4
.L_911:
        /*00a0*/ 	.byte	0x04, 0x1e
        /*00a2*/ 	.short	(.L_913 - .L_912)
.L_912:
        /*00a4*/ 	.word	0x00000000


	//----- nvinfo : EIATTR_CBANK_PARAM_SIZE
	.align		4
.L_913:
        /*00a8*/ 	.byte	0x03, 0x19
        /*00aa*/ 	.short	0x0038


	//----- nvinfo : EIATTR_PARAM_CBANK
	.align		4
        /*00ac*/ 	.byte	0x04, 0x0a
        /*00ae*/ 	.short	(.L_915 - .L_914)
	.align		4
.L_914:
        /*00b0*/ 	.word	index@(.nv.constant0._Z24batchnorm_forward_kernelIN3c104HalfEfS1_EvPKT_PKT0_S7_PKT1_SA_PS2_ii)
        /*00b4*/ 	.short	0x0210
        /*00b6*/ 	.short	0x0038


	//----- nvinfo : EIATTR_SW_WAR
	.align		4
.L_915:
        /*00b8*/ 	.byte	0x04, 0x36
        /*00ba*/ 	.short	(.L_917 - .L_916)
.L_916:
        /*00bc*/ 	.word	0x00000008
.L_917:


//--------------------- .nv.info._Z24batchnorm_forward_kernelIN3c104HalfEffEvPKT_PKT0_S7_PKT1_SA_PS2_ii --------------------------
	.section	.nv.info._Z24batchnorm_forward_kernelIN3c104HalfEffEvPKT_PKT0_S7_PKT1_SA_PS2_ii,"",@"SHT_CUDA_INFO"
	.sectionflags	@""
	.align	4


	//----- nvinfo : EIATTR_CUDA_API_VERSION
	.align		4
        /*0000*/ 	.byte	0x04, 0x37
        /*0002*/ 	.short	(.L_919 - .L_918)
.L_918:
        /*0004*/ 	.word	0x00000082


	//----- nvinfo : EIATTR_KPARAM_INFO
	.align		4
.L_919:
        /*0008*/ 	.byte	0x04, 0x17
        /*000a*/ 	.short	(.L_921 - .L_920)
.L_920:
        /*000c*/ 	.word	0x00000000
        /*0010*/ 	.short	0x0007
        /*0012*/ 	.short	0x0034
        /*0014*/ 	.byte	0x00, 0xf0, 0x11, 0x00


	//----- nvinfo : EIATTR_KPARAM_INFO
	.align		4
.L_921:
        /*0018*/ 	.byte	0x04, 0x17
        /*001a*/ 	.short	(.L_923 - .L_922)
.L_922:
        /*001c*/ 	.word	0x00000000
        /*0020*/ 	.short	0x0006
        /*0022*/ 	.short	0x0030
        /*0024*/ 	.byte	0x00, 0xf0, 0x11, 0x00


	//----- nvinfo : EIATTR_KPARAM_INFO
	.align		4
.L_923:
        /*0028*/ 	.byte	0x04, 0x17
        /*002a*/ 	.short	(.L_925 - .L_924)
.L_924:
        /*002c*/ 	.word	0x00000000
        /*0030*/ 	.short	0x0005
        /*0032*/ 	.short	0x0028
        /*0034*/ 	.byte	0x00, 0xf0, 0x21, 0x00


	//----- nvinfo : EIATTR_KPARAM_INFO
	.align		4
.L_925:
        /*0038*/ 	.byte	0x04, 0x17
        /*003a*/ 	.short	(.L_927 - .L_926)
.L_926:
        /*003c*/ 	.word	0x00000000
        /*0040*/ 	.short	0x0004
        /*0042*/ 	.short	0x0020
        /*0044*/ 	.byte	0x00, 0xf0, 0x21, 0x00


	//----- nvinfo : EIATTR_KPARAM_INFO
	.align		4
.L_927:
        /*0048*/ 	.byte	0x04, 0x17
        /*004a*/ 	.short	(.L_929 - .L_928)
.L_928:
        /*004c*/ 	.word	0x00000000
        /*0050*/ 	.short	0x0003
        /*0052*/ 	.short	0x0018
        /*0054*/ 	.byte	0x00, 0xf0, 0x21, 0x00


	//----- nvinfo : EIATTR_KPARAM_INFO
	.align		4
.L_929:
        /*0058*/ 	.byte	0x04, 0x17
        /*005a*/ 	.short	(.L_931 - .L_930)
.L_930:
        /*005c*/ 	.word	0x00000000
        /*0060*/ 	.short	0x0002
        /*0062*/ 	.short	0x0010
        /*0064*/ 	.byte	0x00, 0xf0, 0x21, 0x00


	//----- nvinfo : EIATTR_KPARAM_INFO
	.align		4
.L_931:
        /*0068*/ 	.byte	0x04, 0x17
        /*006a*/ 	.short	(.L_933 - .L_932)
.L_932:
        /*006c*/ 	.word	0x00000000
        /*0070*/ 	.short	0x0001
        /*0072*/ 	.short	0x0008
        /*0074*/ 	.byte	0x00, 0xf0, 0x21, 0x00


	//----- nvinfo : EIATTR_KPARAM_INFO
	.align		4
.L_933:
        /*0078*/ 	.byte	0x04, 0x17
        /*007a*/ 	.short	(.L_935 - .L_934)
.L_934:
        /*007c*/ 	.word	0x00000000
        /*0080*/ 	.short	0x0000
        /*0082*/ 	.short	0x0000
        /*0084*/ 	.byte	0x00, 0xf0, 0x21, 0x00


	//----- nvinfo : EIATTR_SPARSE_MMA_MASK
	.align		4
.L_935:
        /*0088*/ 	.byte	0x03, 0x50
        /*008a*/ 	.short	0x0000


	//----- nvinfo : EIATTR_MAXREG_COUNT
	.align		4
        /*008c*/ 	.byte	0x03, 0x1b
        /*008e*/ 	.short	0x00ff


	//----- nvinfo : EIATTR_MERCURY_ISA_VERSION
	.align		4
        /*0090*/ 	.byte	0x03, 0x5f
        /*0092*/ 	.short	0x0101


	//----- nvinfo : EIATTR_EXIT_INSTR_OFFSETS
	.align		4
        /*0094*/ 	.byte	0x04, 0x1c
        /*0096*/ 	.short	(.L_937 - .L_936)


	//   ....[0]....
.L_936:
        /*0098*/ 	.word	0x00000170


	//   ....[1]....
        /*009c*/ 	.word	0x00000420


	//----- nvinfo : EIATTR_CRS_STACK_SIZE
	.align		4
.L_937:
        /*00a0*/ 	.byte	0x04, 0x1e
        /*00a2*/ 	.short	(.L_939 - .L_938)
.L_938:
        /*00a4*/ 	.word	0x00000000


	//----- nvinfo : EIATTR_CBANK_PARAM_SIZE
	.align		4
.L_939:
        /*00a8*/ 	.byte	0x03, 0x19
        /*00aa*/ 	.short	0x0038


	//----- nvinfo : EIATTR_PARAM_CBANK
	.align		4
        /*00ac*/ 	.byte	0x04, 0x0a
        /*00ae*/ 	.short	(.L_941 - .L_940)
	.align		4
.L_940:
        /*00b0*/ 	.word	index@(.nv.constant0._Z24batchnorm_forward_kernelIN3c104HalfEffEvPKT_PKT0_S7_PKT1_SA_PS2_ii)
        /*00b4*/ 	.short	0x0210
        /*00b6*/ 	.short	0x0038


	//----- nvinfo : EIATTR_SW_WAR
	.align		4
.L_941:
        /*00b8*/ 	.byte	0x04, 0x36
        /*00ba*/ 	.short	(.L_943 - .L_942)
.L_942:
        /*00bc*/ 	.word	0x00000008
.L_943:


//--------------------- .nv.info._Z24batchnorm_forward_kernelIfffEvPKT_PKT0_S5_PKT1_S8_PS0_ii --------------------------
	.section	.nv.info._Z24batchnorm_forward_kernelIfffEvPKT_PKT0_S5_PKT1_S8_PS0_ii,"",@"SHT_CUDA_INFO"
	.sectionflags	@""
	.align	4


	//----- nvinfo : EIATTR_CUDA_API_VERSION
	.align		4
        /*0000*/ 	.byte	0x04, 0x37
        /*0002*/ 	.short	(.L_945 - .L_944)
.L_944:
        /*0004*/ 	.word	0x00000082


	//----- nvinfo : EIATTR_KPARAM_INFO
	.align		4
.L_945:
        /*0008*/ 	.byte	0x04, 0x17
        /*000a*/ 	.short	(.L_947 - .L_946)
.L_946:
        /*000c*/ 	.word	0x00000000
        /*0010*/ 	.short	0x0007
        /*0012*/ 	.short	0x0034
        /*0014*/ 	.byte	0x00, 0xf0, 0x11, 0x00


	//----- nvinfo : EIATTR_KPARAM_INFO
	.align		4
.L_947:
        /*0018*/ 	.byte	0x04, 0x17
        /*001a*/ 	.short	(.L_949 - .L_948)
.L_948:
        /*001c*/ 	.word	0x00000000
        /*0020*/ 	.short	0x0006
        /*0022*/ 	.short	0x0030
        /*0024*/ 	.byte	0x00, 0xf0, 0x11, 0x00


	//----- nvinfo : EIATTR_KPARAM_INFO
	.align		4
.L_949:
        /*0028*/ 	.byte	0x04, 0x17
        /*002a*/ 	.short	(.L_951 - .L_950)
.L_950:
        /*002c*/ 	.word	0x00000000
        /*0030*/ 	.short	0x0005
        /*0032*/ 	.short	0x0028
        /*0034*/ 	.byte	0x00, 0xf0, 0x21, 0x00


	//----- nvinfo : EIATTR_KPARAM_INFO
	.align		4
.L_951:
        /*0038*/ 	.byte	0x04, 0x17
        /*003a*/ 	.short	(.L_953 - .L_952)
.L_952:
        /*003c*/ 	.word	0x00000000
        /*0040*/ 	.short	0x0004
        /*0042*/ 	.short	0x0020
        /*0044*/ 	.byte	0x00, 0xf0, 0x21, 0x00


	//----- nvinfo : EIATTR_KPARAM_INFO
	.align		4
.L_953:
        /*0048*/ 	.byte	0x04, 0x17
        /*004a*/ 	.short	(.L_955 - .L_954)
.L_954:
        /*004c*/ 	.word	0x00000000
        /*0050*/ 	.short	0x0003
        /*0052*/ 	.short	0x0018
        /*0054*/ 	.byte	0x00, 0xf0, 0x21, 0x00


	//----- nvinfo : EIATTR_KPARAM_INFO
	.align		4
.L_955:
        /*0058*/ 	.byte	0x04, 0x17
        /*005a*/ 	.short	(.L_957 - .L_956)
.L_956:
        /*005c*/ 	.word	0x00000000
        /*0060*/ 	.short	0x0002
        /*0062*/ 	.short	0x0010
        /*0064*/ 	.byte	0x00, 0xf0, 0x21, 0x00


	//----- nvinfo : EIATTR_KPARAM_INFO
	.align		4
.L_957:
        /*0068*/ 	.byte	0x04, 0x17
        /*006a*/ 	.short	(.L_959 - .L_958)
.L_958:
        /*006c*/ 	.word	0x00000000
        /*0070*/ 	.short	0x0001
        /*0072*/ 	.short	0x0008
        /*0074*/ 	.byte	0x00, 0xf0, 0x21, 0x00


	//----- nvinfo : EIATTR_KPARAM_INFO
	.align		4
.L_959:
        /*0078*/ 	.byte	0x04, 0x17
        /*007a*/ 	.short	(.L_961 - .L_960)
.L_960:
        /*007c*/ 	.word	0x00000000
        /*0080*/ 	.short	0x0000
        /*0082*/ 	.short	0x0000
        /*0084*/ 	.byte	0x00, 0xf0, 0x21, 0x00


	//----- nvinfo : EIATTR_SPARSE_MMA_MASK
	.align		4
.L_961:
        /*0088*/ 	.byte	0x03, 0x50
        /*008a*/ 	.short	0x0000


	//----- nvinfo : EIATTR_MAXREG_COUNT
	.align		4
        /*008c*/ 	.byte	0x03, 0x1b
        /*008e*/ 	.short	0x00ff


	//----- nvinfo : EIATTR_MERCURY_ISA_VERSION
	.align		4
        /*0090*/ 	.byte	0x03, 0x5f
        /*0092*/ 	.short	0x0101


	//----- nvinfo : EIATTR_EXIT_INSTR_OFFSETS
	.align		4
        /*0094*/ 	.byte	0x04, 0x1c
        /*0096*/ 	.short	(.L_963 - .L_962)


	//   ....[0]....
.L_962:
        /*0098*/ 	.word	0x00000170


	//   ....[1]....
        /*009c*/ 	.word	0x00000400


	//----- nvinfo : EIATTR_CRS_STACK_SIZE
	.align		4
.L_963:
        /*00a0*/ 	.byte	0x04, 0x1e
        /*00a2*/ 	.short	(.L_965 - .L_964)
.L_964:
        /*00a4*/ 	.word	0x00000000


	//----- nvinfo : EIATTR_CBANK_PARAM_SIZE
	.align		4
.L_965:
        /*00a8*/ 	.byte	0x03, 0x19
        /*00aa*/ 	.short	0x0038


	//----- nvinfo : EIATTR_PARAM_CBANK
	.align		4
        /*00ac*/ 	.byte	0x04, 0x0a
        /*00ae*/ 	.short	(.L_967 - .L_966)
	.align		4
.L_966:
        /*00b0*/ 	.word	index@(.nv.constant0._Z24batchnorm_forward_kernelIfffEvPKT_PKT0_S5_PKT1_S8_PS0_ii)
        /*00b4*/ 	.short	0x0210
        /*00b6*/ 	.short	0x0038


	//----- nvinfo : EIATTR_SW_WAR
	.align		4
.L_967:
        /*00b8*/ 	.byte	0x04, 0x36
        /*00ba*/ 	.short	(.L_969 - .L_968)
.L_968:
        /*00bc*/ 	.word	0x00000008
.L_969:


//--------------------- .nv.info._Z14welford_kernelIN3c104HalfEffEvPKT_PT1_S6_iii --------------------------
	.section	.nv.info._Z14welford_kernelIN3c104HalfEffEvPKT_PT1_S6_iii,"",@"SHT_CUDA_INFO"
	.sectionflags	@""
	.align	4


	//----- nvinfo : EIATTR_CUDA_API_VERSION
	.align		4
        /*0000*/ 	.byte	0x04, 0x37
        /*0002*/ 	.short	(.L_971 - .L_970)
.L_970:
        /*0004*/ 	.word	0x00000082


	//----- nvinfo : EIATTR_KPARAM_INFO
	.align		4
.L_971:
        /*0008*/ 	.byte	0x04, 0x17
        /*000a*/ 	.short	(.L_973 - .L_972)
.L_972:
        /*000c*/ 	.word	0x00000000
        /*0010*/ 	.short	0x0005
        /*0012*/ 	.short	0x0020
        /*0014*/ 	.byte	0x00, 0xf0, 0x11, 0x00


	//----- nvinfo : EIATTR_KPARAM_INFO
	.align		4
.L_973:
        /*0018*/ 	.byte	0x04, 0x17
        /*001a*/ 	.short	(.L_975 - .L_974)
.L_974:
        /*001c*/ 	.word	0x00000000
        /*0020*/ 	.short	0x0004
        /*0022*/ 	.short	0x001c
        /*0024*/ 	.byte	0x00, 0xf0, 0x11, 0x00


	//----- nvinfo : EIATTR_KPARAM_INFO
	.align		4
.L_975:
        /*0028*/ 	.byte	0x04, 0x17
        /*002a*/ 	.short	(.L_977 - .L_976)
.L_976:
        /*002c*/ 	.word	0x00000000
        /*0030*/ 	.short	0x0003
        /*0032*/ 	.short	0x0018
        /*0034*/ 	.byte	0x00, 0xf0, 0x11, 0x00


	//----- nvinfo : EIATTR_KPARAM_INFO
	.align		4
.L_977:
        /*0038*/ 	.byte	0x04, 0x17
        /*003a*/ 	.short	(.L_979 - .L_978)
.L_978:
        /*003c*/ 	.word	0x00000000
        /*0040*/ 	.short	0x0002
        /*0042*/ 	.short	0x0010
        /*0044*/ 	.byte	0x00, 0xf0, 0x21, 0x00


	//----- nvinfo : EIATTR_KPARAM_INFO
	.align		4
.L_979:
        /*0048*/ 	.byte	0x04, 0x17
        /*004a*/ 	.short	(.L_981 - .L_980)
.L_980:
        /*004c*/ 	.word	0x00000000
        /*0050*/ 	.short	0x0001
        /*0052*/ 	.short	0x0008
        /*0054*/ 	.byte	0x00, 0xf0, 0x21, 0x00


	//----- nvinfo : EIATTR_KPARAM_INFO
	.align		4
.L_981:
        /*0058*/ 	.byte	0x04, 0x17
        /*005a*/ 	.short	(.L_983 - .L_982)
.L_982:
        /*005c*/ 	.word	0x00000000
        /*0060*/ 	.short	0x0000
        /*0062*/ 	.short	0x0000
        /*0064*/ 	.byte	0x00, 0xf0, 0x21, 0x00


	//----- nvinfo : EIATTR_SPARSE_MMA_MASK
	.align		4
.L_983:
        /*0068*/ 	.byte	0x03, 0x50
        /*006a*/ 	.short	0x0000


	//----- nvinfo : EIATTR_MAXREG_COUNT
	.align		4
        /*006c*/ 	.byte	0x03, 0x1b
        /*006e*/ 	.short	0x00ff


	//----- nvinfo : EIATTR_NUM_BARRIERS
	.align		4
        /*0070*/ 	.byte	0x02, 0x4c
        /*0072*/ 	.byte	0x01
	.zero		1


	//----- nvinfo : EIATTR_MERCURY_ISA_VERSION
	.align		4
        /*0074*/ 	.byte	0x03, 0x5f
        /*0076*/ 	.short	0x0101


	//----- nvinfo : EIATTR_COOP_GROUP_MASK_REGIDS
	.align		4
        /*0078*/ 	.byte	0x04, 0x29
        /*007a*/ 	.short	(.L_985 - .L_984)


	//   ....[0]....
.L_984:
        /*007c*/ 	.word	0xffffffff


	//   ....[1]....
        /*0080*/ 	.word	0xffffffff


	//   ....[2]....
        /*0084*/ 	.word	0xffffffff


	//   ....[3]....
        /*0088*/ 	.word	0xffffffff


	//   ....[4]....
        /*008c*/ 	.word	0xffffffff


	//   ....[5]....
        /*0090*/ 	.word	0xffffffff


	//   ....[6]....
        /*0094*/ 	.word	0xffffffff


	//   ....[7]....
        /*0098*/ 	.word	0xffffffff


	//   ....[8]....
        /*009c*/ 	.word	0xffffffff


	//   ....[9]....
        /*00a0*/ 	.word	0xffffffff


	//   ....[10]....
        /*00a4*/ 	.word	0xffffffff


	//   ....[11]....
        /*00a8*/ 	.word	0xffffffff


	//   ....[12]....
        /*00ac*/ 	.word	0xffffffff


	//   ....[13]....
        /*00b0*/ 	.word	0xffffffff


	//   ....[14]....
        /*00b4*/ 	.word	0xffffffff


	//   ....[15]....
        /*00b8*/ 	.word	0xffffffff


	//   ....[16]....
        /*00bc*/ 	.word	0xffffffff


	//   ....[17]....
        /*00c0*/ 	.word	0xffffffff


	//   ....[18]....
        /*00c4*/ 	.word	0xffffffff


	//   ....[19]....
        /*00c8*/ 	.word	0xffffffff


	//   ....[20]....
        /*00cc*/ 	.word	0xffffffff


	//   ....[21]....
        /*00d0*/ 	.word	0xffffffff


	//   ....[22]....
        /*00d4*/ 	.word	0xffffffff


	//   ....[23]....
        /*00d8*/ 	.word	0xffffffff


	//   ....[24]....
        /*00dc*/ 	.word	0xffffffff


	//   ....[25]....
        /*00e0*/ 	.word	0xffffffff


	//   ....[26]....
        /*00e4*/ 	.word	0xffffffff


	//   ....[27]....
        /*00e8*/ 	.word	0xffffffff


	//   ....[28]....
        /*00ec*/ 	.word	0xffffffff


	//   ....[29]....
        /*00f0*/ 	.word	0xffffffff


	//   ....[30]....
        /*00f4*/ 	.word	0x0500000a


	//   ....[31]....
        /*00f8*/ 	.word	0x0500000a


	//   ....[32]....
        /*00fc*/ 	.word	0x0500000a


	//   ....[33]....
        /*0100*/ 	.word	0x0500000a


	//   ....[34]....
        /*0104*/ 	.word	0x0500000a


	//   ....[35]....
        /*0108*/ 	.word	0x0500000a


	//   ....[36]....
        /*010c*/ 	.word	0x0500000a


	//   ....[37]....
        /*0110*/ 	.word	0x0500000a


	//   ....[38]....
        /*0114*/ 	.word	0x0500000a


	//   ....[39]....
        /*0118*/ 	.word	0x0500000a


	//   ....[40]....
        /*011c*/ 	.word	0x0500000a


	//   ....[41]....
        /*0120*/ 	.word	0x0500000a


	//   ....[42]....
        /*0124*/ 	.word	0x0500000a


	//   ....[43]....
        /*0128*/ 	.word	0x0500000a


	//   ....[44]....
        /*012c*/ 	.word	0x0500000a


	//----- nvinfo : EIATTR_COOP_GROUP_INSTR_OFFSETS
	.align		4
.L_985:
        /*0130*/ 	.byte	0x04, 0x28
        /*0132*/ 	.short	(.L_987 - .L_986)


	//   ....[0]....
.L_986:
        /*0134*/ 	.word	0x00000360


	//   ....[1]....
        /*0138*/ 	.word	0x00000390


	//   ....[2]....
        /*013c*/ 	.word	0x000003d0


	//   ....[3]....
        /*0140*/ 	.word	0x00000430


	//   ....[4]....
        /*0144*/ 	.word	0x000004a0


	//   ....[5]....
        /*0148*/ 	.word	0x000004d0


	//   ....[6]....
        /*014c*/ 	.word	0x00000520


	//   ....[7]....
        /*0150*/ 	.word	0x000005a0


	//   ....[8]....
        /*0154*/ 	.word	0x00000600


	//   ....[9]....
        /*0158*/ 	.word	0x00000650


	//   ....[10]....
        /*015c*/ 	.word	0x000006d0


	//   ....[11]....
        /*0160*/ 	.word	0x00000730


	//   ....[12]....
        /*0164*/ 	.word	0x00000770


	//   ....[13]....
        /*0168*/ 	.word	0x00000830


	//   ....[14]....
        /*016c*/ 	.word	0x000008a0


	//   ....[15]....
        /*0170*/ 	.word	0x00000b00


	//   ....[16]....
        /*0174*/ 	.word	0x00000b20


	//   ....[17]....
        /*0178*/ 	.word	0x00000b30


	//   ....[18]....
        /*017c*/ 	.word	0x00000b90


	//   ....[19]....
        /*0180*/ 	.word	0x00000c30


	//   ....[20]....
        /*0184*/ 	.word	0x00000c80


	//   ....[21]....
        /*0188*/ 	.word	0x00000ca0


	//   ....[22]....
        /*018c*/ 	.word	0x00000d20


	//   ....[23]....
        /*0190*/ 	.word	0x00000da0


	//   ....[24]....
        /*0194*/ 	.word	0x00000dd0


	//   ....[25]....
        /*0198*/ 	.word	0x00000e40


	//   ....[26]....
        /*019c*/ 	.word	0x00000ec0


	//   ....[27]....
        /*01a0*/ 	.word	0x00000f70


	//   ....[28]....
        /*01a4*/ 	.word	0x00000f90


	//   ....[29]....
        /*01a8*/ 	.word	0x00000fa0


	//   ....[30]....
        /*01ac*/ 	.word	0x000011e0


	//   ....[31]....
        /*01b0*/ 	.word	0x00001230


	//   ....[32]....
        /*01b4*/ 	.word	0x000012e0


	//   ....[33]....
        /*01b8*/ 	.word	0x000013b0


	//   ....[34]....
        /*01bc*/ 	.word	0x00001420


	//   ....[35]....
        /*01c0*/ 	.word	0x000014c0


	//   ....[36]....
        /*01c4*/ 	.word	0x00001590


	//   ....[37]....
        /*01c8*/ 	.word	0x00001610


	//   ....[38]....
        /*01cc*/ 	.word	0x000016b0


	//   ....[39]....
        /*01d0*/ 	.word	0x00001780


	//   ....[40]....
        /*01d4*/ 	.word	0x000017f0


	//   ....[41]....
        /*01d8*/ 	.word	0x000018a0


	//   ....[42]....
        /*01dc*/ 	.word	0x00001970


	//   ....[43]....
        /*01e0*/ 	.word	0x000019d0


	//   ....[44]....
        /*01e4*/ 	.word	0x00001a20


	//----- nvinfo : EIATTR_EXIT_INSTR_OFFSETS
	.align		4
.L_987:
        /*01e8*/ 	.byte	0x04, 0x1c
        /*01ea*/ 	.short	(.L_989 - .L_988)


	//   ....[0]....
.L_988:
        /*01ec*/ 	.word	0x000010c0


	//   ....[1]....
        /*01f0*/ 	.word	0x00001170


	//----- nvinfo : EIATTR_CRS_STACK_SIZE
	.align		4
.L_989:
        /*01f4*/ 	.byte	0x04, 0x1e
        /*01f6*/ 	.short	(.L_991 - .L_990)
.L_990:
        /*01f8*/ 	.word	0x00000000


	//----- nvinfo : EIATTR_CBANK_PARAM_SIZE
	.align		4
.L_991:
        /*01fc*/ 	.byte	0x03, 0x19
        /*01fe*/ 	.short	0x0024


	//----- nvinfo : EIATTR_PARAM_CBANK
	.align		4
        /*0200*/ 	.byte	0x04, 0x0a
        /*0202*/ 	.short	(.L_993 - .L_992)
	.align		4
.L_992:
        /*0204*/ 	.word	index@(.nv.constant0._Z14welford_kernelIN3c104HalfEffEvPKT_PT1_S6_iii)
        /*0208*/ 	.short	0x0210
        /*020a*/ 	.short	0x0024


	//----- nvinfo : EIATTR_SW_WAR
	.align		4
.L_993:
        /*020c*/ 	.byte	0x04, 0x36
        /*020e*/ 	.short	(.L_995 - .L_994)
.L_994:
        /*0210*/ 	.word	0x00000008
.L_995:


//--------------------- .nv.info._Z14welford_kernelIfffEvPKT_PT1_S4_iii --------------------------
	.section	.nv.info._Z14welford_kernelIfffEvPKT_PT1_S4_iii,"",@"SHT_CUDA_INFO"
	.sectionflags	@""
	.align	4


	//----- nvinfo : EIATTR_CUDA_API_VERSION
	.align		4
        /*0000*/ 	.byte	0x04, 0x37
        /*0002*/ 	.short	(.L_997 - .L_996)
.L_996:
        /*0004*/ 	.word	0x00000082


	//----- nvinfo : EIATTR_KPARAM_INFO
	.align		4
.L_997:
        /*0008*/ 	.byte	0x04, 0x17
        /*000a*/ 	.short	(.L_999 - .L_998)
.L_998:
        /*000c*/ 	.word	0x00000000
        /*0010*/ 	.short	0x0005
        /*0012*/ 	.short	0x0020
        /*0014*/ 	.byte	0x00, 0xf0, 0x11, 0x00


	//----- nvinfo : EIATTR_KPARAM_INFO
	.align		4
.L_999:
        /*0018*/ 	.byte	0x04, 0x17
        /*001a*/ 	.short	(.L_1001 - .L_1000)
.L_1000:
        /*001c*/ 	.word	0x00000000
        /*0020*/ 	.short	0x0004
        /*0022*/ 	.short	0x001c
        /*0024*/ 	.byte	0x00, 0xf0, 0x11, 0x00


	//----- nvinfo : EIATTR_KPARAM_INFO
	.align		4
.L_1001:
        /*0028*/ 	.byte	0x04, 0x17
        /*002a*/ 	.short	(.L_1003 - .L_1002)
.L_1002:
        /*002c*/ 	.word	0x00000000
        /*0030*/ 	.short	0x0003
        /*0032*/ 	.short	0x0018
        /*0034*/ 	.byte	0x00, 0xf0, 0x11, 0x00


	//----- nvinfo : EIATTR_KPARAM_INFO
	.align		4
.L_1003:
        /*0038*/ 	.byte	0x04, 0x17
        /*003a*/ 	.short	(.L_1005 - .L_1004)
.L_1004:
        /*003c*/ 	.word	0x00000000
        /*0040*/ 	.short	0x0002
        /*0042*/ 	.short	0x0010
        /*0044*/ 	.byte	0x00, 0xf0, 0x21, 0x00


	//----- nvinfo : EIATTR_KPARAM_INFO
	.align		4
.L_1005:
        /*0048*/ 	.byte	0x04, 0x17
        /*004a*/ 	.short	(.L_1007 - .L_1006)
.L_1006:
        /*004c*/ 	.word	0x00000000
        /*0050*/ 	.short	0x0001
        /*0052*/ 	.short	0x0008
        /*0054*/ 	.byte	0x00, 0xf0, 0x21, 0x00


	//----- nvinfo : EIATTR_KPARAM_INFO
	.align		4
.L_1007:
        /*0058*/ 	.byte	0x04, 0x17
        /*005a*/ 	.short	(.L_1009 - .L_1008)
.L_1008:
        /*005c*/ 	.word	0x00000000
        /*0060*/ 	.short	0x0000
        /*0062*/ 	.short	0x0000
        /*0064*/ 	.byte	0x00, 0xf0, 0x21, 0x00


	//----- nvinfo : EIATTR_SPARSE_MMA_MASK
	.align		4
.L_1009:
        /*0068*/ 	.byte	0x03, 0x50
        /*006a*/ 	.short	0x0000


	//----- nvinfo : EIATTR_MAXREG_COUNT
	.align		4
        /*006c*/ 	.byte	0x03, 0x1b
        /*006e*/ 	.short	0x00ff


	//----- nvinfo : EIATTR_NUM_BARRIERS
	.align		4
        /*0070*/ 	.byte	0x02, 0x4c
        /*0072*/ 	.byte	0x01
	.zero		1


	//----- nvinfo : EIATTR_MERCURY_ISA_VERSION
	.align		4
        /*0074*/ 	.byte	0x03, 0x5f
        /*0076*/ 	.short	0x0101


	//----- nvinfo : EIATTR_COOP_GROUP_MASK_REGIDS
	.align		4
        /*0078*/ 	.byte	0x04, 0x29
        /*007a*/ 	.short	(.L_1011 - .L_1010)


	//   ....[0]....
.L_1010:
        /*007c*/ 	.word	0xffffffff


	//   ....[1]....
        /*0080*/ 	.word	0xffffffff


	//   ....[2]....
        /*0084*/ 	.word	0xffffffff


	//   ....[3]....
        /*0088*/ 	.word	0xffffffff


	//   ....[4]....
        /*008c*/ 	.word	0xffffffff


	//   ....[5]....
        /*0090*/ 	.word	0xffffffff


	//   ....[6]....
        /*0094*/ 	.word	0xffffffff


	//   ....[7]....
        /*0098*/ 	.word	0xffffffff


	//   ....[8]....
        /*009c*/ 	.word	0xffffffff


	//   ....[9]....
        /*00a0*/ 	.word	0xffffffff


	//   ....[10]....
        /*00a4*/ 	.word	0xffffffff


	//   ....[11]....
        /*00a8*/ 	.word	0xffffffff


	//   ....[12]....
        /*00ac*/ 	.word	0xffffffff


	//   ....[13]....
        /*00b0*/ 	.word	0xffffffff


	//   ....[14]....
        /*00b4*/ 	.word	0xffffffff


	//   ....[15]....
        /*00b8*/ 	.word	0xffffffff


	//   ....[16]....
        /*00bc*/ 	.word	0xffffffff


	//   ....[17]....
        /*00c0*/ 	.word	0xffffffff


	//   ....[18]....
        /*00c4*/ 	.word	0xffffffff


	//   ....[19]....
        /*00c8*/ 	.word	0xffffffff


	//   ....[20]....
        /*00cc*/ 	.word	0xffffffff


	//   ....[21]....
        /*00d0*/ 	.word	0xffffffff


	//   ....[22]....
        /*00d4*/ 	.word	0xffffffff


	//   ....[23]....
        /*00d8*/ 	.word	0xffffffff


	//   ....[24]....
        /*00dc*/ 	.word	0xffffffff


	//   ....[25]....
        /*00e0*/ 	.word	0xffffffff


	//   ....[26]....
        /*00e4*/ 	.word	0xffffffff


	//   ....[27]....
        /*00e8*/ 	.word	0xffffffff


	//   ....[28]....
        /*00ec*/ 	.word	0xffffffff


	//   ....[29]....
        /*00f0*/ 	.word	0xffffffff


	//   ....[30]....
        /*00f4*/ 	.word	0x0500000a


	//   ....[31]....
        /*00f8*/ 	.word	0x0500000a


	//   ....[32]....
        /*00fc*/ 	.word	0x0500000a


	//   ....[33]....
        /*0100*/ 	.word	0x0500000a


	//   ....[34]....
        /*0104*/ 	.word	0x0500000a


	//   ....[35]....
        /*0108*/ 	.word	0x0500000a


	//   ....[36]....
        /*010c*/ 	.word	0x0500000a


	//   ....[37]....
        /*0110*/ 	.word	0x0500000a


	//   ....[38]....
        /*0114*/ 	.word	0x0500000a


	//   ....[39]....
        /*0118*/ 	.word	0x0500000a


	//   ....[40]....
        /*011c*/ 	.word	0x0500000a


	//   ....[41]....
        /*0120*/ 	.word	0x0500000a


	//   ....[42]....
        /*0124*/ 	.word	0x0500000a


	//   ....[43]....
        /*0128*/ 	.word	0x0500000a


	//   ....[44]....
        /*012c*/ 	.word	0x0500000a


	//----- nvinfo : EIATTR_COOP_GROUP_INSTR_OFFSETS
	.align		4
.L_1011:
        /*0130*/ 	.byte	0x04, 0x28
        /*0132*/ 	.short	(.L_1013 - .L_1012)


	//   ....[0]....
.L_1012:
        /*0134*/ 	.word	0x00000350


	//   ....[1]....
        /*0138*/ 	.word	0x00000380


	//   ....[2]....
        /*013c*/ 	.word	0x000003c0


	//   ....[3]....
        /*0140*/ 	.word	0x00000420


	//   ....[4]....
        /*0144*/ 	.word	0x00000490


	//   ....[5]....
        /*0148*/ 	.word	0x000004c0


	//   ....[6]....
        /*014c*/ 	.word	0x00000510


	//   ....[7]....
        /*0150*/ 	.word	0x00000590


	//   ....[8]....
        /*0154*/ 	.word	0x000005f0


	//   ....[9]....
        /*0158*/ 	.word	0x00000640


	//   ....[10]....
        /*015c*/ 	.word	0x000006c0


	//   ....[11]....
        /*0160*/ 	.word	0x00000720


	//   ....[12]....
        /*0164*/ 	.word	0x00000760


	//   ....[13]....
        /*0168*/ 	.word	0x00000830


	//   ....[14]....
        /*016c*/ 	.word	0x00000890


	//   ....[15]....
        /*0170*/ 	.word	0x00000af0


	//   ....[16]....
        /*0174*/ 	.word	0x00000b10


	//   ....[17]....
        /*0178*/ 	.word	0x00000b20


	//   ....[18]....
        /*017c*/ 	.word	0x00000b80


	//   ....[19]....
        /*0180*/ 	.word	0x00000c20


	//   ....[20]....
        /*0184*/ 	.word	0x00000c70


	//   ....[21]....
        /*0188*/ 	.word	0x00000c90


	//   ....[22]....
        /*018c*/ 	.word	0x00000d10


	//   ....[23]....
        /*0190*/ 	.word	0x00000d90


	//   ....[24]....
        /*0194*/ 	.word	0x00000dc0


	//   ....[25]....
        /*0198*/ 	.word	0x00000e30


	//   ....[26]....
        /*019c*/ 	.word	0x00000eb0


	//   ....[27]....
        /*01a0*/ 	.word	0x00000f60


	//   ....[28]....
        /*01a4*/ 	.word	0x00000f80


	//   ....[29]....
        /*01a8*/ 	.word	0x00000f90


	//   ....[30]....
        /*01ac*/ 	.word	0x000011d0


	//   ....[31]....
        /*01b0*/ 	.word	0x00001220


	//   ....[32]....
        /*01b4*/ 	.word	0x000012d0


	//   ....[33]....
        /*01b8*/ 	.word	0x000013a0


	//   ....[34]....
        /*01bc*/ 	.word	0x00001410


	//   ....[35]....
        /*01c0*/ 	.word	0x000014b0


	//   ....[36]....
        /*01c4*/ 	.word	0x00001580


	//   ....[37]....
        /*01c8*/ 	.word	0x00001600


	//   ....[38]....
        /*01cc*/ 	.word	0x000016a0


	//   ....[39]....
        /*01d0*/ 	.word	0x00001770


	//   ....[40]....
        /*01d4*/ 	.word	0x000017e0


	//   ....[41]....
        /*01d8*/ 	.word	0x00001890


	//   ....[42]....
        /*01dc*/ 	.word	0x00001960


	//   ....[43]....
        /*01e0*/ 	.word	0x000019c0


	//   ....[44]....
        /*01e4*/ 	.word	0x00001a10


	//----- nvinfo : EIATTR_EXIT_INSTR_OFFSETS
	.align		4
.L_1013:
        /*01e8*/ 	.byte	0x04, 0x1c
        /*01ea*/ 	.short	(.L_1015 - .L_1014)


	//   ....[0]....
.L_1014:
        /*01ec*/ 	.word	0x000010b0


	//   ....[1]....
        /*01f0*/ 	.word	0x00001160


	//----- nvinfo : EIATTR_CRS_STACK_SIZE
	.align		4
.L_1015:
        /*01f4*/ 	.byte	0x04, 0x1e
        /*01f6*/ 	.short	(.L_1017 - .L_1016)
.L_1016:
        /*01f8*/ 	.word	0x00000000


	//----- nvinfo : EIATTR_CBANK_PARAM_SIZE
	.align		4
.L_1017:
        /*01fc*/ 	.byte	0x03, 0x19
        /*01fe*/ 	.short	0x0024


	//----- nvinfo : EIATTR_PARAM_CBANK
	.align		4
        /*0200*/ 	.byte	0x04, 0x0a
        /*0202*/ 	.short	(.L_1019 - .L_1018)
	.align		4
.L_1018:
        /*0204*/ 	.word	index@(.nv.constant0._Z14welford_kernelIfffEvPKT_PT1_S4_iii)
        /*0208*/ 	.short	0x0210
        /*020a*/ 	.short	0x0024


	//----- nvinfo : EIATTR_SW_WAR
	.align		4
.L_1019:
        /*020c*/ 	.byte	0x04, 0x36
        /*020e*/ 	.short	(.L_1021 - .L_1020)
.L_1020:
        /*0210*/ 	.word	0x00000008
.L_1021:


//--------------------- .nv.callgraph             --------------------------
	.section	.nv.callgraph,"",@"SHT_CUDA_CALLGRAPH"
	.align	4
	.sectionentsize	8
	.align		4
        /*0000*/ 	.word	0x00000000
	.align		4
        /*0004*/ 	.word	0xffffffff
	.align		4
        /*0008*/ 	.word	0x00000000
	.align		4
        /*000c*/ 	.word	0xfffffffe
	.align		4
        /*0010*/ 	.word	0x00000000
	.align		4
        /*0014*/ 	.word	0xfffffffd
	.align		4
        /*0018*/ 	.word	0x00000000
	.align		4
        /*001c*/ 	.word	0xfffffffc


//--------------------- .nv.constant4             --------------------------
	.section	.nv.constant4,"a",@progbits
	.align	8
	.align		8
.nv.constant4:
        /*0000*/ 	.dword	_ZN41_INTERNAL_c40c9d7c_10_welford_cu_4d36edd84cuda3std3__45__cpo5beginE
	.align		8
        /*0008*/ 	.dword	_ZN41_INTERNAL_c40c9d7c_10_welford_cu_4d36edd84cuda3std3__45__cpo3endE
	.align		8
        /*0010*/ 	.dword	_ZN41_INTERNAL_c40c9d7c_10_welford_cu_4d36edd84cuda3std3__45__cpo6cbeginE
	.align		8
        /*0018*/ 	.dword	_ZN41_INTERNAL_c40c9d7c_10_welford_cu_4d36edd84cuda3std3__45__cpo4cendE
	.align		8
        /*0020*/ 	.dword	_ZN41_INTERNAL_c40c9d7c_10_welford_cu_4d36edd84cuda3std3__45__cpo6rbeginE
	.align		8
        /*0028*/ 	.dword	_ZN41_INTERNAL_c40c9d7c_10_welford_cu_4d36edd84cuda3std3__45__cpo4rendE
	.align		8
        /*0030*/ 	.dword	_ZN41_INTERNAL_c40c9d7c_10_welford_cu_4d36edd84cuda3std3__45__cpo7crbeginE
	.align		8
        /*0038*/ 	.dword	_ZN41_INTERNAL_c40c9d7c_10_welford_cu_4d36edd84cuda3std3__45__cpo5crendE
	.align		8
        /*0040*/ 	.dword	_ZN41_INTERNAL_c40c9d7c_10_welford_cu_4d36edd84cuda3std3__443_GLOBAL__N__c40c9d7c_10_welford_cu_4d36edd86ignoreE
	.align		8
        /*0048*/ 	.dword	_ZN41_INTERNAL_c40c9d7c_10_welford_cu_4d36edd84cuda3std3__419piecewise_constructE
	.align		8
        /*0050*/ 	.dword	_ZN41_INTERNAL_c40c9d7c_10_welford_cu_4d36edd84cuda3std3__48in_placeE
	.align		8
        /*0058*/ 	.dword	_ZN41_INTERNAL_c40c9d7c_10_welford_cu_4d36edd84cuda3std3__420unreachable_sentinelE
	.align		8
        /*0060*/ 	.dword	_ZN41_INTERNAL_c40c9d7c_10_welford_cu_4d36edd84cuda3std6ranges3__45__cpo4swapE
	.align		8
        /*0068*/ 	.dword	_ZN41_INTERNAL_c40c9d7c_10_welford_cu_4d36edd84cuda3std6ranges3__45__cpo9iter_moveE
	.align		8
        /*0070*/ 	.dword	_ZN41_INTERNAL_c40c9d7c_10_welford_cu_4d36edd84cuda3std6ranges3__45__cpo5beginE
	.align		8
        /*0078*/ 	.dword	_ZN41_INTERNAL_c40c9d7c_10_welford_cu_4d36edd84cuda3std6ranges3__45__cpo3endE
	.align		8
        /*0080*/ 	.dword	_ZN41_INTERNAL_c40c9d7c_10_welford_cu_4d36edd84cuda3std6ranges3__45__cpo6cbeginE
	.align		8
        /*0088*/ 	.dword	_ZN41_INTERNAL_c40c9d7c_10_welford_cu_4d36edd84cuda3std6ranges3__45__cpo4cendE
	.align		8
        /*0090*/ 	.dword	_ZN41_INTERNAL_c40c9d7c_10_welford_cu_4d36edd84cuda3std6ranges3__45__cpo7advanceE
	.align		8
        /*0098*/ 	.dword	_ZN41_INTERNAL_c40c9d7c_10_welford_cu_4d36edd84cuda3std6ranges3__45__cpo9iter_swapE
	.align		8
        /*00a0*/ 	.dword	_ZN41_INTERNAL_c40c9d7c_10_welford_cu_4d36edd84cuda3std6ranges3__45__cpo4nextE
	.align		8
        /*00a8*/ 	.dword	_ZN41_INTERNAL_c40c9d7c_10_welford_cu_4d36edd84cuda3std6ranges3__45__cpo4prevE
	.align		8
        /*00b0*/ 	.dword	_ZN41_INTERNAL_c40c9d7c_10_welford_cu_4d36edd84cuda3std6ranges3__45__cpo4dataE
	.align		8
        /*00b8*/ 	.dword	_ZN41_INTERNAL_c40c9d7c_10_welford_cu_4d36edd84cuda3std6ranges3__45__cpo5cdataE
	.align		8
        /*00c0*/ 	.dword	_ZN41_INTERNAL_c40c9d7c_10_welford_cu_4d36edd84cuda3std6ranges3__45__cpo4sizeE
	.align		8
        /*00c8*/ 	.dword	_ZN41_INTERNAL_c40c9d7c_10_welford_cu_4d36edd84cuda3std6ranges3__45__cpo5ssizeE
	.align		8
        /*00d0*/ 	.dword	_ZN41_INTERNAL_c40c9d7c_10_welford_cu_4d36edd84cuda3std6ranges3__45__cpo8distanceE
	.align		8
        /*00d8*/ 	.dword	_ZN41_INTERNAL_c40c9d7c_10_welford_cu_4d36edd86thrust23THRUST_300001_SM_900_NS6system6detail10sequential3seqE


//--------------------- .text._Z27relu_backward_c_last_kernelIN3c104HalfEfS1_Li4EEvPKT_S4_S4_PKT0_S7_PKT1_SA_PS2_ii --------------------------
	.section	.text._Z27relu_backward_c_last_kernelIN3c104HalfEfS1_Li4EEvPKT_S4_S4_PKT0_S7_PKT1_SA_PS2_ii,"ax",@progbits
	.align	128
        .global         _Z27relu_backward_c_last_kernelIN3c104HalfEfS1_Li4EEvPKT_S4_S4_PKT0_S7_PKT1_SA_PS2_ii
        .type           _Z27relu_backward_c_last_kernelIN3c104HalfEfS1_Li4EEvPKT_S4_S4_PKT0_S7_PKT1_SA_PS2_ii,@function
        .size           _Z27relu_backward_c_last_kernelIN3c104HalfEfS1_Li4EEvPKT_S4_S4_PKT0_S7_PKT1_SA_PS2_ii,(.L_x_1051 - _Z27relu_backward_c_last_kernelIN3c104HalfEfS1_Li4EEvPKT_S4_S4_PKT0_S7_PKT1_SA_PS2_ii)
        .other          _Z27relu_backward_c_last_kernelIN3c104HalfEfS1_Li4EEvPKT_S4_S4_PKT0_S7_PKT1_SA_PS2_ii,@"STO_CUDA_ENTRY STV_DEFAULT"
_Z27relu_backward_c_last_kernelIN3c104HalfEfS1_Li4EEvPKT_S4_S4_PKT0_S7_PKT1_SA_PS2_ii:
.text._Z27relu_backward_c_last_kernelIN3c104HalfEfS1_Li4EEvPKT_S4_S4_PKT0_S7_PKT1_SA_PS2_ii:
[----:B------:R-:W-:Y:S01]  /*0000*/  LDC R1, c[0x0][0x28] ;  /* 0x00000a00ff017b82 */ /* 0x000fe20000000800 */
[----:B------:R-:W-:-:S07]  /*0010*/  ULDC UR4, c[0x0][0x10] ;  /* 0x0000040000047ab9 */ /* 0x000fce0000000800 */
[----:B------:R-:W0:Y:S01]  /*0020*/  LDC R6, c[0x0][0x4] ;  /* 0x00000100ff067b82 */ /* 0x000e220000000800 */
[----:B------:R-:W-:Y:S01]  /*0030*/  ULDC.64 UR6, c[0x0][0x238] ;  /* 0x00008e0000067ab9 */ /* 0x000fe20000000a00 */
[----:B------:R-:W-:-:S06]  /*0040*/  ULDC.64 UR8, c[0x0][0x240] ;  /* 0x0000900000087ab9 */ /* 0x000fcc0000000a00 */
[----:B------:R-:W1:Y:S01]  /*0050*/  LDC R5, c[0x0][0x250] ;  /* 0x00009400ff057b82 */ /* 0x000e620000000800 */
[----:B0-----:R-:W-:-:S04]  /*0060*/  IMAD R0, R6, UR4, RZ ;  /* 0x0000000406007c24 */ /* 0x001fc8000f8e02ff */
[----:B------:R-:W-:Y:S02]  /*0070*/  IMAD.SHL.U32 R4, R0, 0x4, RZ ;  /* 0x0000000400047824 */ /* 0x000fe400078e00ff */
[----:B-1----:R-:W-:-:S03]  /*0080*/  VIADD R5, R5, 0xffffffff ;  /* 0xffffffff05057836 */ /* 0x002fc60000000000 */
[-C--:B------:R-:W-:Y:S02]  /*0090*/  IABS R8, R4.reuse ;  /* 0x0000000400087213 */ /* 0x080fe40000000000 */
[-C--:B------:R-:W-:Y:S02]  /*00a0*/  IABS R11, R4.reuse ;  /* 0x00000004000b7213 */ /* 0x080fe40000000000 */
[----:B------:R-:W0:Y:S01]  /*00b0*/  I2F.RP R7, R8 ;  /* 0x0000000800077306 */ /* 0x000e220000209400 */
[----:B------:R-:W-:Y:S02]  /*00c0*/  IABS R10, R5 ;  /* 0x00000005000a7213 */ /* 0x000fe40000000000 */
[----:B------:R-:W-:-:S04]  /*00d0*/  LOP3.LUT R5, R5, R4, RZ, 0x3c, !PT ;  /* 0x0000000405057212 */ /* 0x000fc800078e3cff */
[----:B------:R-:W-:Y:S01]  /*00e0*/  ISETP.GE.AND P2, PT, R5, RZ, PT ;  /* 0x000000ff0500720c */ /* 0x000fe20003f46270 */
[----:B0-----:R-:W0:Y:S02]  /*00f0*/  MUFU.RCP R7, R7 ;  /* 0x0000000700077308 */ /* 0x001e240000001000 */
[----:B0-----:R-:W-:Y:S01]  /*0100*/  VIADD R2, R7, 0xffffffe ;  /* 0x0ffffffe07027836 */ /* 0x001fe20000000000 */
[----:B------:R-:W-:-:S05]  /*0110*/  IADD3 R7, RZ, -R11, RZ ;  /* 0x8000000bff077210 */ /* 0x000fca0007ffe0ff */
[----:B------:R0:W1:Y:S02]  /*0120*/  F2I.FTZ.U32.TRUNC.NTZ R3, R2 ;  /* 0x0000000200037305 */ /* 0x000064000021f000 */
[----:B0-----:R-:W-:Y:S01]  /*0130*/  IMAD.MOV.U32 R2, RZ, RZ, RZ ;  /* 0x000000ffff027224 */ /* 0x001fe200078e00ff */
[----:B-1----:R-:W-:-:S05]  /*0140*/  IADD3 R9, RZ, -R3, RZ ;  /* 0x80000003ff097210 */ /* 0x002fca0007ffe0ff */
[----:B------:R-:W-:-:S04]  /*0150*/  IMAD R9, R9, R8, RZ ;  /* 0x0000000809097224 */ /* 0x000fc800078e02ff */
[----:B------:R-:W-:-:S06]  /*0160*/  IMAD.HI.U32 R3, R3, R9, R2 ;  /* 0x0000000903037227 */ /* 0x000fcc00078e0002 */
[----:B------:R-:W-:-:S04]  /*0170*/  IMAD.HI.U32 R2, R3, R10, RZ ;  /* 0x0000000a03027227 */ /* 0x000fc800078e00ff */
[----:B------:R-:W-:Y:S02]  /*0180*/  IMAD R3, R2, R7, R10 ;  /* 0x0000000702037224 */ /* 0x000fe400078e020a */
[----:B------:R-:W0:Y:S03]  /*0190*/  S2R R10, SR_CTAID.X ;  /* 0x00000000000a7919 */ /* 0x000e260000002500 */
[----:B------:R-:W-:-:S13]  /*01a0*/  ISETP.GT.U32.AND P1, PT, R8, R3, PT ;  /* 0x000000030800720c */ /* 0x000fda0003f24070 */
[----:B------:R-:W-:Y:S02]  /*01b0*/  @!P1 IMAD.IADD R3, R3, 0x1, -R8 ;  /* 0x0000000103039824 */ /* 0x000fe400078e0a08 */
[----:B------:R-:W-:Y:S01]  /*01c0*/  @!P1 VIADD R2, R2, 0x1 ;  /* 0x0000000102029836 */ /* 0x000fe20000000000 */
[----:B------:R-:W-:Y:S02]  /*01d0*/  ISETP.NE.AND P1, PT, R4, RZ, PT ;  /* 0x000000ff0400720c */ /* 0x000fe40003f25270 */
[----:B------:R-:W-:Y:S02]  /*01e0*/  ISETP.GE.U32.AND P0, PT, R3, R8, PT ;  /* 0x000000080300720c */ /* 0x000fe40003f06070 */
[----:B------:R-:W1:Y:S11]  /*01f0*/  S2R R3, SR_TID.X ;  /* 0x0000000000037919 */ /* 0x000e760000002100 */
[----:B------:R-:W-:-:S02]  /*0200*/  @P0 IADD3 R2, R2, 0x1, RZ ;  /* 0x0000000102020810 */ /* 0x000fc40007ffe0ff */
[----:B------:R-:W-:-:S03]  /*0210*/  ISETP.NE.U32.AND P0, PT, RZ, UR6, PT ;  /* 0x00000006ff007c0c */ /* 0x000fc6000bf05070 */
[----:B------:R-:W-:Y:S01]  /*0220*/  @!P2 IMAD.MOV R2, RZ, RZ, -R2 ;  /* 0x000000ffff02a224 */ /* 0x000fe200078e0a02 */
[----:B------:R-:W-:Y:S02]  /*0230*/  @!P1 LOP3.LUT R2, RZ, R4, RZ, 0x33, !PT ;  /* 0x00000004ff029212 */ /* 0x000fe400078e33ff */
[----:B------:R-:W-:Y:S02]  /*0240*/  ISETP.NE.U32.AND P1, PT, RZ, UR8, PT ;  /* 0x00000008ff007c0c */ /* 0x000fe4000bf25070 */
[----:B------:R-:W-:Y:S02]  /*0250*/  ISETP.GE.AND P2, PT, R2, RZ, PT ;  /* 0x000000ff0200720c */ /* 0x000fe40003f46270 */
[----:B------:R-:W-:Y:S02]  /*0260*/  ISETP.NE.AND.EX P0, PT, RZ, UR7, PT, P0 ;  /* 0x00000007ff007c0c */ /* 0x000fe4000bf05300 */
[----:B------:R-:W-:-:S09]  /*0270*/  ISETP.NE.AND.EX P1, PT, RZ, UR9, PT, P1 ;  /* 0x00000009ff007c0c */ /* 0x000fd2000bf25310 */
[----:B01----:R-:W-:Y:S05]  /*0280*/  @!P2 EXIT ;  /* 0x000000000000a94d */ /* 0x003fea0003800000 */
[----:B------:R-:W0:Y:S01]  /*0290*/  LDC.64 R8, c[0x0][0x228] ;  /* 0x00008a00ff087b82 */ /* 0x000e220000000a00 */
[----:B------:R-:W-:Y:S02]  /*02a0*/  ULDC UR5, c[0x0][0x0] ;  /* 0x0000000000057ab9 */ /* 0x000fe40000000800 */
[----:B------:R-:W-:-:S05]  /*02b0*/  IMAD R10, R10, UR5, R3 ;  /* 0x000000050a0a7c24 */ /* 0x000fca000f8e0203 */
[----:B------:R-:W1:Y:S01]  /*02c0*/  LDC.64 R12, c[0x0][0x230] ;  /* 0x00008c00ff0c7b82 */ /* 0x000e620000000a00 */
[----:B------:R-:W-:Y:S02]  /*02d0*/  SHF.R.S32.HI R3, RZ, 0x1f, R10 ;  /* 0x0000001fff037819 */ /* 0x000fe4000001140a */
[C---:B------:R-:W-:Y:S02]  /*02e0*/  @P0 LEA R14, P2, R10.reuse, UR6, 0x1 ;  /* 0x000000060a0e0c11 */ /* 0x040fe4000f8408ff */
[C---:B------:R-:W-:Y:S02]  /*02f0*/  @P1 LEA R16, P3, R10.reuse, UR8, 0x1 ;  /* 0x000000080a101c11 */ /* 0x040fe4000f8608ff */
[C-C-:B------:R-:W-:Y:S01]  /*0300*/  @P0 LEA.HI.X R15, R10.reuse, UR7, R3.reuse, 0x1, P2 ;  /* 0x000000070a0f0c11 */ /* 0x140fe200090f0c03 */
[----:B------:R-:W2:Y:S01]  /*0310*/  S2R R19, SR_TID.Y ;  /* 0x0000000000137919 */ /* 0x000ea20000002200 */
[C---:B------:R-:W-:Y:S01]  /*0320*/  @P1 LEA.HI.X R17, R10.reuse, UR9, R3, 0x1, P3 ;  /* 0x000000090a111c11 */ /* 0x040fe200098f0c03 */
[----:B------:R-:W-:Y:S01]  /*0330*/  ULDC.64 UR8, c[0x0][0x208] ;  /* 0x0000820000087ab9 */ /* 0x000fe20000000a00 */
[----:B------:R-:W2:Y:S01]  /*0340*/  S2UR UR5, SR_CTAID.Y ;  /* 0x00000000000579c3 */ /* 0x000ea20000002600 */
[----:B------:R-:W3:Y:S01]  /*0350*/  @P0 LDG.E.U16.CONSTANT R14, desc[UR8][R14.64] ;  /* 0x000000080e0e0981 */ /* 0x000ee2000c1e9500 */
[----:B------:R-:W-:Y:S01]  /*0360*/  ULDC.64 UR6, c[0x0][0x220] ;  /* 0x0000880000067ab9 */ /* 0x000fe20000000a00 */
[----:B0-----:R-:W-:-:S02]  /*0370*/  IMAD.WIDE R8, R10, 0x4, R8 ;  /* 0x000000040a087825 */ /* 0x001fc400078e0208 */
[----:B------:R-:W4:Y:S04]  /*0380*/  @P1 LDG.E.U16.CONSTANT R16, desc[UR8][R16.64] ;  /* 0x0000000810101981 */ /* 0x000f28000c1e9500 */
[----:B------:R0:W5:Y:S01]  /*0390*/  LDG.E.CONSTANT R3, desc[UR8][R8.64] ;  /* 0x0000000808037981 */ /* 0x000162000c1e9900 */
[----:B-1----:R-:W-:-:S05]  /*03a0*/  IMAD.WIDE R12, R10, 0x4, R12 ;  /* 0x000000040a0c7825 */ /* 0x002fca00078e020c */
[----:B------:R0:W5:Y:S01]  /*03b0*/  LDG.E.CONSTANT R4, desc[UR8][R12.64] ;  /* 0x000000080c047981 */ /* 0x000162000c1e9900 */
[----:B------:R-:W-:-:S04]  /*03c0*/  ISETP.NE.U32.AND P2, PT, RZ, UR6, PT ;  /* 0x00000006ff007c0c */ /* 0x000fc8000bf45070 */
[----:B------:R-:W-:Y:S01]  /*03d0*/  ISETP.NE.AND.EX P2, PT, RZ, UR7, PT, P2 ;  /* 0x00000007ff007c0c */ /* 0x000fe2000bf45320 */
[----:B------:R-:W-:Y:S01]  /*03e0*/  HFMA2.MMA R7, -RZ, RZ, 0, 0 ;  /* 0x00000000ff077435 */ /* 0x000fe200000001ff */
[----:B------:R-:W-:Y:S02]  /*03f0*/  IMAD.MOV.U32 R5, RZ, RZ, 0x3f800000 ;  /* 0x3f800000ff057424 */ /* 0x000fe400078e00ff */
[----:B--2---:R-:W-:Y:S02]  /*0400*/  IMAD R21, R6, UR5, R19 ;  /* 0x0000000506157c24 */ /* 0x004fe4000f8e0213 */
[----:B---3--:R-:W-:Y:S02]  /*0410*/  @P0 HADD2.F32 R5, -RZ, R14.H0_H0 ;  /* 0x2000000eff050230 */ /* 0x008fe40000004100 */
[----:B----4-:R-:W-:-:S05]  /*0420*/  @P1 HADD2.F32 R7, -RZ, R16.H0_H0 ;  /* 0x20000010ff071230 */ /* 0x010fca0000004100 */
[----:B0-----:R-:W-:Y:S05]  /*0430*/  @!P2 BRA `(.L_x_0) ;  /* 0x00000008001ca947 */ /* 0x001fea0003800000 */
[----:B------:R-:W0:Y:S01]  /*0440*/  LDC.64 R14, c[0x0][0x218] ;  /* 0x00008600ff0e7b82 */ /* 0x000e220000000a00 */
[----:B------:R-:W-:Y:S02]  /*0450*/  UIMAD UR6, UR4, 0x3, UR5 ;  /* 0x00000003040678a4 */ /* 0x000fe4000f8e0205 */
[----:B------:R-:W-:Y:S02]  /*0460*/  ULEA UR7, UR4, UR5, 0x1 ;  /* 0x0000000504077291 */ /* 0x000fe4000f8e083f */
[----:B------:R-:W-:Y:S02]  /*0470*/  UIADD3 UR4, UR4, UR5, URZ ;  /* 0x0000000504047290 */ /* 0x000fe4000fffe03f */
[C-C-:B------:R-:W-:Y:S01]  /*0480*/  IMAD R9, R6.reuse, UR6, R19.reuse ;  /* 0x0000000606097c24 */ /* 0x140fe2000f8e0213 */
[----:B------:R-:W1:Y:S01]  /*0490*/  LDC.64 R12, c[0x0][0x220] ;  /* 0x00008800ff0c7b82 */ /* 0x000e620000000a00 */
[C-C-:B------:R-:W-:Y:S01]  /*04a0*/  IMAD R11, R6.reuse, UR7, R19.reuse ;  /* 0x00000007060b7c24 */ /* 0x140fe2000f8e0213 */
[----:B------:R-:W-:Y:S01]  /*04b0*/  ULDC UR5, c[0x0][0x254] ;  /* 0x0000950000057ab9 */ /* 0x000fe20000000800 */
[----:B------:R-:W-:Y:S01]  /*04c0*/  IMAD R17, R6, UR4, R19 ;  /* 0x0000000406117c24 */ /* 0x000fe2000f8e0213 */
[----:B------:R-:W-:Y:S01]  /*04d0*/  ISETP.GE.AND P0, PT, R10, UR5, PT ;  /* 0x000000050a007c0c */ /* 0x000fe2000bf06270 */
[--C-:B------:R-:W-:Y:S01]  /*04e0*/  IMAD R6, R9, UR5, R10.reuse ;  /* 0x0000000509067c24 */ /* 0x100fe2000f8e020a */
[----:B------:R-:W-:Y:S01]  /*04f0*/  UMOV UR4, 0xffffffff ;  /* 0xffffffff00047882 */ /* 0x000fe20000000000 */
[--C-:B------:R-:W-:Y:S01]  /*0500*/  IMAD R8, R11, UR5, R10.reuse ;  /* 0x000000050b087c24 */ /* 0x100fe2000f8e020a */
[----:B------:R-:W-:Y:S01]  /*0510*/  ULDC UR12, c[0x0][0x250] ;  /* 0x00009400000c7ab9 */ /* 0x000fe20000000800 */
[--C-:B------:R-:W-:Y:S01]  /*0520*/  IMAD R9, R17, UR5, R10.reuse ;  /* 0x0000000511097c24 */ /* 0x100fe2000f8e020a */
[----:B------:R-:W-:Y:S01]  /*0530*/  ULDC.64 UR6, c[0x0][0x210] ;  /* 0x0000840000067ab9 */ /* 0x000fe20000000a00 */
[----:B------:R-:W-:Y:S01]  /*0540*/  IMAD R10, R21, UR5, R10 ;  /* 0x00000005150a7c24 */ /* 0x000fe2000f8e020a */
[----:B------:R-:W-:Y:S01]  /*0550*/  ULDC.64 UR10, c[0x0][0x248] ;  /* 0x00009200000a7ab9 */ /* 0x000fe20000000a00 */
[----:B------:R-:W-:-:S07]  /*0560*/  IMAD R11, R0, UR5, RZ ;  /* 0x00000005000b7c24 */ /* 0x000fce000f8e02ff */
.L_x_17:
[----:B------:R-:W-:Y:S01]  /*0570*/  ISETP.GE.OR P1, PT, R21, UR12, P0 ;  /* 0x0000000c15007c0c */ /* 0x000fe20008726670 */
[----:B------:R-:W-:-:S12]  /*0580*/  BSSY B0, `(.L_x_1) ;  /* 0x0000018000007945 */ /* 0x000fd80003800000 */
[----:B01234-:R-:W-:Y:S05]  /*0590*/  @P1 BRA `(.L_x_2) ;  /* 0x0000000000581947 */ /* 0x01ffea0003800000 */
[----:B0-----:R-:W-:-:S06]  /*05a0*/  IMAD.WIDE R16, R10, 0x2, R14 ;  /* 0x000000020a107825 */ /* 0x001fcc00078e020e */
[----:B------:R-:W2:Y:S01]  /*05b0*/  LDG.E.U16.CONSTANT R16, desc[UR8][R16.64] ;  /* 0x0000000810107981 */ /* 0x000ea2000c1e9500 */
[----:B-1----:R-:W-:-:S06]  /*05c0*/  IMAD.WIDE R18, R10, 0x2, R12 ;  /* 0x000000020a127825 */ /* 0x002fcc00078e020c */
[----:B------:R-:W3:Y:S01]  /*05d0*/  LDG.E.U16.CONSTANT R18, desc[UR8][R18.64] ;  /* 0x0000000812127981 */ /* 0x000ee2000c1e9500 */
[----:B------:R-:W-:Y:S01]  /*05e0*/  BSSY B1, `(.L_x_3) ;  /* 0x0000010000017945 */ /* 0x000fe20003800000 */
[----:B--2---:R-:W-:Y:S01]  /*05f0*/  HADD2.F32 R20, -RZ, R16.H0_H0 ;  /* 0x20000010ff147230 */ /* 0x004fe20000004100 */
[----:B------:R-:W-:-:S04]  /*0600*/  LEA R16, P2, R10, UR10, 0x1 ;  /* 0x0000000a0a107c11 */ /* 0x000fc8000f8408ff */
[----:B-----5:R-:W-:Y:S01]  /*0610*/  FADD.FTZ R20, -R3, R20 ;  /* 0x0000001403147221 */ /* 0x020fe20000010100 */
[----:B---3--:R-:W-:-:S03]  /*0620*/  HADD2.F32 R23, -RZ, R18.H0_H0 ;  /* 0x20000012ff177230 */ /* 0x008fc60000004100 */
[----:B------:R-:W-:-:S04]  /*0630*/  FMUL.FTZ R20, R20, R5 ;  /* 0x0000000514147220 */ /* 0x000fc80000410000 */
[----:B------:R-:W-:-:S04]  /*0640*/  FFMA.FTZ R20, R4, R20, R7 ;  /* 0x0000001404147223 */ /* 0x000fc80000010007 */
[----:B------:R-:W-:Y:S01]  /*0650*/  FADD.FTZ R20, R20, R23 ;  /* 0x0000001714147221 */ /* 0x000fe20000010000 */
[----:B------:R-:W-:-:S04]  /*0660*/  SHF.R.S32.HI R23, RZ, 0x1f, R10 ;  /* 0x0000001fff177819 */ /* 0x000fc8000001140a */
[----:B------:R-:W-:Y:S02]  /*0670*/  FSETP.GTU.FTZ.AND P1, PT, R20, RZ, PT ;  /* 0x000000ff1400720b */ /* 0x000fe40003f3c000 */
[----:B------:R-:W-:-:S11]  /*0680*/  LEA.HI.X R17, R10, UR11, R23, 0x1, P2 ;  /* 0x0000000b0a117c11 */ /* 0x000fd600090f0c17 */
[----:B------:R-:W-:Y:S01]  /*0690*/  @!P1 PRMT R19, RZ, 0x7610, R19 ;  /* 0x00007610ff139816 */ /* 0x000fe20000000013 */
[----:B------:R-:W-:Y:S06]  /*06a0*/  @!P1 BRA `(.L_x_4) ;  /* 0x00000000000c9947 */ /* 0x000fec0003800000 */
[----:B------:R-:W-:-:S04]  /*06b0*/  LEA R18, P1, R10, UR6, 0x1 ;  /* 0x000000060a127c11 */ /* 0x000fc8000f8208ff */
[----:B------:R-:W-:-:S06]  /*06c0*/  LEA.HI.X R19, R10, UR7, R23, 0x1, P1 ;  /* 0x000000070a137c11 */ /* 0x000fcc00088f0c17 */
[----:B------:R0:W5:Y:S03]  /*06d0*/  LDG.E.U16.CONSTANT R19, desc[UR8][R18.64] ;  /* 0x0000000812137981 */ /* 0x000166000c1e9500 */
.L_x_4:
[----:B------:R-:W-:Y:S05]  /*06e0*/  BSYNC B1 ;  /* 0x0000000000017941 */ /* 0x000fea0003800000 */
.L_x_3:
[----:B-----5:R2:W-:Y:S02]  /*06f0*/  STG.E.U16 desc[UR8][R16.64], R19 ;  /* 0x0000001310007986 */ /* 0x0205e4000c101508 */
.L_x_2:
[----:B------:R-:W-:Y:S05]  /*0700*/  BSYNC B0 ;  /* 0x0000000000007941 */ /* 0x000fea0003800000 */
.L_x_1:
[----:B------:R-:W-:Y:S01]  /*0710*/  IMAD.IADD R21, R21, 0x1, R0 ;  /* 0x0000000115157824 */ /* 0x000fe200078e0200 */
[----:B------:R-:W-:Y:S04]  /*0720*/  BSSY B0, `(.L_x_5) ;  /* 0x0000019000007945 */ /* 0x000fe80003800000 */
[----:B------:R-:W-:-:S13]  /*0730*/  ISETP.GE.OR P1, PT, R21, UR12, P0 ;  /* 0x0000000c15007c0c */ /* 0x000fda0008726670 */
[----:B------:R-:W-:Y:S05]  /*0740*/  @P1 BRA `(.L_x_6) ;  /* 0x0000000000581947 */ /* 0x000fea0003800000 */
[----:B0-2---:R-:W-:-:S06]  /*0750*/  IMAD.WIDE R16, R9, 0x2, R14 ;  /* 0x0000000209107825 */ /* 0x005fcc00078e020e */
        /* <DEDUP_REMOVED lines=10> */
[----:B------:R-:W-:-:S05]  /*0800*/  FADD.FTZ R20, R20, R23 ;  /* 0x0000001714147221 */ /* 0x000fca0000010000 */
[----:B------:R-:W-:Y:S02]  /*0810*/  FSETP.GTU.FTZ.AND P1, PT, R20, RZ, PT ;  /* 0x000000ff1400720b */ /* 0x000fe40003f3c000 */
[----:B------:R-:W-:-:S04]  /*0820*/  SHF.R.S32.HI R20, RZ, 0x1f, R9 ;  /* 0x0000001fff147819 */ /* 0x000fc80000011409 */
[----:B------:R-:W-:-:S07]  /*0830*/  LEA.HI.X R17, R9, UR11, R20, 0x1, P2 ;  /* 0x0000000b09117c11 */ /* 0x000fce00090f0c14 */
[----:B------:R-:W-:Y:S01]  /*0840*/  @!P1 PRMT R19, RZ, 0x7610, R19 ;  /* 0x00007610ff139816 */ /* 0x000fe20000000013 */
[----:B------:R-:W-:Y:S06]  /*0850*/  @!P1 BRA `(.L_x_8) ;  /* 0x00000000000c9947 */ /* 0x000fec0003800000 */
[----:B------:R-:W-:-:S04]  /*0860*/  LEA R18, P1, R9, UR6, 0x1 ;  /* 0x0000000609127c11 */ /* 0x000fc8000f8208ff */
[----:B------:R-:W-:-:S06]  /*0870*/  LEA.HI.X R19, R9, UR7, R20, 0x1, P1 ;  /* 0x0000000709137c11 */ /* 0x000fcc00088f0c14 */
[----:B------:R0:W5:Y:S03]  /*0880*/  LDG.E.U16.CONSTANT R19, desc[UR8][R18.64] ;  /* 0x0000000812137981 */ /* 0x000166000c1e9500 */
.L_x_8:
[----:B------:R-:W-:Y:S05]  /*0890*/  BSYNC B1 ;  /* 0x0000000000017941 */ /* 0x000fea0003800000 */
.L_x_7:
[----:B-----5:R3:W-:Y:S02]  /*08a0*/  STG.E.U16 desc[UR8][R16.64], R19 ;  /* 0x0000001310007986 */ /* 0x0207e4000c101508 */
.L_x_6:
[----:B------:R-:W-:Y:S05]  /*08b0*/  BSYNC B0 ;  /* 0x0000000000007941 */ /* 0x000fea0003800000 */
.L_x_5:
[----:B------:R-:W-:Y:S01]  /*08c0*/  IMAD.IADD R21, R21, 0x1, R0 ;  /* 0x0000000115157824 */ /* 0x000fe200078e0200 */
[----:B------:R-:W-:Y:S04]  /*08d0*/  BSSY B0, `(.L_x_9) ;  /* 0x0000019000007945 */ /* 0x000fe80003800000 */
[----:B------:R-:W-:-:S13]  /*08e0*/  ISETP.GE.OR P1, PT, R21, UR12, P0 ;  /* 0x0000000c15007c0c */ /* 0x000fda0008726670 */
[----:B------:R-:W-:Y:S05]  /*08f0*/  @P1 BRA `(.L_x_10) ;  /* 0x0000000000581947 */ /* 0x000fea0003800000 */
[----:B0-23--:R-:W-:-:S06]  /*0900*/  IMAD.WIDE R16, R8, 0x2, R14 ;  /* 0x0000000208107825 */ /* 0x00dfcc00078e020e */
        /* <DEDUP_REMOVED lines=19> */
.L_x_12:
[----:B------:R-:W-:Y:S05]  /*0a40*/  BSYNC B1 ;  /* 0x0000000000017941 */ /* 0x000fea0003800000 */
.L_x_11:
[----:B-----5:R4:W-:Y:S02]  /*0a50*/  STG.E.U16 desc[UR8][R16.64], R19 ;  /* 0x0000001310007986 */ /* 0x0209e4000c101508 */
.L_x_10:
[----:B------:R-:W-:Y:S05]  /*0a60*/  BSYNC B0 ;  /* 0x0000000000007941 */ /* 0x000fea0003800000 */
.L_x_9:
[----:B------:R-:W-:Y:S01]  /*0a70*/  IADD3 R21, R21, R0, RZ ;  /* 0x0000000015157210 */ /* 0x000fe20007ffe0ff */
[----:B------:R-:W-:Y:S03]  /*0a80*/  BSSY B0, `(.L_x_13) ;  /* 0x0000019000007945 */ /* 0x000fe60003800000 */
[----:B------:R-:W-:-:S13]  /*0a90*/  ISETP.GE.OR P1, PT, R21, UR12, P0 ;  /* 0x0000000c15007c0c */ /* 0x000fda0008726670 */
[----:B------:R-:W-:Y:S05]  /*0aa0*/  @P1 BRA `(.L_x_14) ;  /* 0x0000000000581947 */ /* 0x000fea0003800000 */
[----:B0-234-:R-:W-:-:S06]  /*0ab0*/  IMAD.WIDE R16, R6, 0x2, R14 ;  /* 0x0000000206107825 */ /* 0x01dfcc00078e020e */
        /* <DEDUP_REMOVED lines=19> */
.L_x_16:
[----:B------:R-:W-:Y:S05]  /*0bf0*/  BSYNC B1 ;  /* 0x0000000000017941 */ /* 0x000fea0003800000 */
.L_x_15:
[----:B-----5:R1:W-:Y:S02]  /*0c00*/  STG.E.U16 desc[UR8][R16.64], R19 ;  /* 0x0000001310007986 */ /* 0x0203e4000c101508 */
.L_x_14:
[----:B------:R-:W-:Y:S05]  /*0c10*/  BSYNC B0 ;  /* 0x0000000000007941 */ /* 0x000fea0003800000 */
.L_x_13:
[----:B------:R-:W-:Y:S01]  /*0c20*/  UIADD3 UR4, UR4, 0x1, URZ ;  /* 0x0000000104047890 */ /* 0x000fe2000fffe03f */
[C---:B------:R-:W-:Y:S01]  /*0c30*/  IMAD R6, R11.reuse, 0x4, R6 ;  /* 0x000000040b067824 */ /* 0x040fe200078e0206 */
[C---:B------:R-:W-:Y:S01]  /*0c40*/  LEA R9, R11.reuse, R9, 0x2 ;  /* 0x000000090b097211 */ /* 0x040fe200078e10ff */
[C---:B------:R-:W-:Y:S02]  /*0c50*/  IMAD R8, R11.reuse, 0x4, R8 ;  /* 0x000000040b087824 */ /* 0x040fe400078e0208 */
[----:B------:R-:W-:Y:S01]  /*0c60*/  IMAD R10, R11, 0x4, R10 ;  /* 0x000000040b0a7824 */ /* 0x000fe200078e020a */
[----:B------:R-:W-:Y:S01]  /*0c70*/  ISETP.LE.AND P1, PT, R2, UR4, PT ;  /* 0x0000000402007c0c */ /* 0x000fe2000bf23270 */
[----:B------:R-:W-:-:S12]  /*0c80*/  IMAD.IADD R21, R21, 0x1, R0 ;  /* 0x0000000115157824 */ /* 0x000fd800078e0200 */
[----:B------:R-:W-:Y:S05]  /*0c90*/  @!P1 BRA `(.L_x_17) ;  /* 0xfffffff800349947 */ /* 0x000fea000383ffff */
[----:B------:R-:W-:Y:S05]  /*0ca0*/  EXIT ;  /* 0x000000000000794d */ /* 0x000fea0003800000 */
.L_x_0:
[----:B------:R-:W0:Y:S01]  /*0cb0*/  LDC.64 R8, c[0x0][0x218] ;  /* 0x00008600ff087b82 */ /* 0x000e220000000a00 */
[----:B------:R-:W-:Y:S02]  /*0cc0*/  UIMAD UR6, UR4, 0x3, UR5 ;  /* 0x00000003040678a4 */ /* 0x000fe4000f8e0205 */
[----:B------:R-:W-:Y:S02]  /*0cd0*/  ULEA UR7, UR4, UR5, 0x1 ;  /* 0x0000000504077291 */ /* 0x000fe4000f8e083f */
[----:B------:R-:W-:Y:S02]  /*0ce0*/  UIADD3 UR4, UR4, UR5, URZ ;  /* 0x0000000504047290 */ /* 0x000fe4000fffe03f */
[C-C-:B------:R-:W-:Y:S01]  /*0cf0*/  IMAD R15, R6.reuse, UR6, R19.reuse ;  /* 0x00000006060f7c24 */ /* 0x140fe2000f8e0213 */
[----:B------:R-:W-:Y:S01]  /*0d00*/  ULDC UR5, c[0x0][0x254] ;  /* 0x0000950000057ab9 */ /* 0x000fe20000000800 */
[--C-:B------:R-:W-:Y:S01]  /*0d10*/  IMAD R17, R6, UR7, R19.reuse ;  /* 0x0000000706117c24 */ /* 0x100fe2000f8e0213 */
[----:B------:R-:W-:Y:S01]  /*0d20*/  ISETP.GE.AND P0, PT, R10, UR5, PT ;  /* 0x000000050a007c0c */ /* 0x000fe2000bf06270 */
[----:B------:R-:W-:Y:S01]  /*0d30*/  IMAD R19, R6, UR4, R19 ;  /* 0x0000000406137c24 */ /* 0x000fe2000f8e0213 */
[----:B------:R-:W-:Y:S01]  /*0d40*/  UMOV UR4, 0xffffffff ;  /* 0xffffffff00047882 */ /* 0x000fe20000000000 */
[--C-:B------:R-:W-:Y:S01]  /*0d50*/  IMAD R15, R15, UR5, R10.reuse ;  /* 0x000000050f0f7c24 */ /* 0x100fe2000f8e020a */
[----:B------:R-:W-:Y:S01]  /*0d60*/  ULDC UR6, c[0x0][0x250] ;  /* 0x0000940000067ab9 */ /* 0x000fe20000000800 */
[--C-:B------:R-:W-:Y:S01]  /*0d70*/  IMAD R17, R17, UR5, R10.reuse ;  /* 0x0000000511117c24 */ /* 0x100fe2000f8e020a */
[----:B------:R-:W-:Y:S01]  /*0d80*/  ULDC.64 UR10, c[0x0][0x210] ;  /* 0x00008400000a7ab9 */ /* 0x000fe20000000a00 */
[--C-:B------:R-:W-:Y:S01]  /*0d90*/  IMAD R19, R19, UR5, R10.reuse ;  /* 0x0000000513137c24 */ /* 0x100fe2000f8e020a */
[----:B------:R-:W-:Y:S01]  /*0da0*/  ULDC.64 UR12, c[0x0][0x248] ;  /* 0x00009200000c7ab9 */ /* 0x000fe20000000a00 */
[----:B------:R-:W-:-:S02]  /*0db0*/  IMAD R23, R21, UR5, R10 ;  /* 0x0000000515177c24 */ /* 0x000fc4000f8e020a */
[----:B------:R-:W-:-:S07]  /*0dc0*/  IMAD R6, R0, UR5, RZ ;  /* 0x0000000500067c24 */ /* 0x000fce000f8e02ff */
.L_x_34:
[----:B------:R-:W-:Y:S01]  /*0dd0*/  ISETP.GE.OR P1, PT, R21, UR6, P0 ;  /* 0x0000000615007c0c */ /* 0x000fe20008726670 */
[----:B------:R-:W-:-:S12]  /*0de0*/  BSSY B0, `(.L_x_18) ;  /* 0x0000014000007945 */ /* 0x000fd80003800000 */
[----:B0-----:R-:W-:Y:S05]  /*0df0*/  @P1 BRA `(.L_x_19) ;  /* 0x0000000000481947 */ /* 0x001fea0003800000 */
[----:B0-----:R-:W-:-:S06]  /*0e00*/  IMAD.WIDE R12, R23, 0x2, R8 ;  /* 0x00000002170c7825 */ /* 0x001fcc00078e0208 */
[----:B------:R-:W2:Y:S01]  /*0e10*/  LDG.E.U16.CONSTANT R12, desc[UR8][R12.64] ;  /* 0x000000080c0c7981 */ /* 0x000ea2000c1e9500 */
[----:B------:R-:W-:Y:S01]  /*0e20*/  SHF.R.S32.HI R14, RZ, 0x1f, R23 ;  /* 0x0000001fff0e7819 */ /* 0x000fe20000011417 */
[----:B------:R-:W-:Y:S01]  /*0e30*/  BSSY B1, `(.L_x_20) ;  /* 0x000000d000017945 */ /* 0x000fe20003800000 */
[----:B--2---:R-:W-:-:S05]  /*0e40*/  HADD2.F32 R10, -RZ, R12.H0_H0 ;  /* 0x2000000cff0a7230 */ /* 0x004fca0000004100 */
[----:B-----5:R-:W-:-:S04]  /*0e50*/  FADD.FTZ R10, -R3, R10 ;  /* 0x0000000a030a7221 */ /* 0x020fc80000010100 */
[----:B------:R-:W-:-:S04]  /*0e60*/  FMUL.FTZ R10, R10, R5 ;  /* 0x000000050a0a7220 */ /* 0x000fc80000410000 */
[----:B------:R-:W-:-:S05]  /*0e70*/  FFMA.FTZ R10, R4, R10, R7 ;  /* 0x0000000a040a7223 */ /* 0x000fca0000010007 */
[----:B------:R-:W-:Y:S02]  /*0e80*/  FSETP.GTU.FTZ.AND P1, PT, R10, RZ, PT ;  /* 0x000000ff0a00720b */ /* 0x000fe40003f3c000 */
[----:B------:R-:W-:-:S04]  /*0e90*/  LEA R10, P2, R23, UR12, 0x1 ;  /* 0x0000000c170a7c11 */ /* 0x000fc8000f8408ff */
[----:B------:R-:W-:-:S07]  /*0ea0*/  LEA.HI.X R11, R23, UR13, R14, 0x1, P2 ;  /* 0x0000000d170b7c11 */ /* 0x000fce00090f0c0e */
[----:B------:R-:W-:Y:S01]  /*0eb0*/  @!P1 PRMT R25, RZ, 0x7610, R25 ;  /* 0x00007610ff199816 */ /* 0x000fe20000000019 */
[----:B------:R-:W-:Y:S06]  /*0ec0*/  @!P1 BRA `(.L_x_21) ;  /* 0x00000000000c9947 */ /* 0x000fec0003800000 */
[----:B------:R-:W-:-:S04]  /*0ed0*/  LEA R12, P1, R23, UR10, 0x1 ;  /* 0x0000000a170c7c11 */ /* 0x000fc8000f8208ff */
[----:B------:R-:W-:-:S05]  /*0ee0*/  LEA.HI.X R13, R23, UR11, R14, 0x1, P1 ;  /* 0x0000000b170d7c11 */ /* 0x000fca00088f0c0e */
[----:B------:R0:W5:Y:S04]  /*0ef0*/  LDG.E.U16.CONSTANT R25, desc[UR8][R12.64] ;  /* 0x000000080c197981 */ /* 0x000168000c1e9500 */
.L_x_21:
[----:B------:R-:W-:Y:S05]  /*0f00*/  BSYNC B1 ;  /* 0x0000000000017941 */ /* 0x000fea0003800000 */
.L_x_20:
[----:B-----5:R1:W-:Y:S02]  /*0f10*/  STG.E.U16 desc[UR8][R10.64], R25 ;  /* 0x000000190a007986 */ /* 0x0203e4000c101508 */
.L_x_19:
[----:B------:R-:W-:Y:S05]  /*0f20*/  BSYNC B0 ;  /* 0x0000000000007941 */ /* 0x000fea0003800000 */
.L_x_18:
[----:B-1----:R-:W-:Y:S01]  /*0f30*/  IADD3 R25, R21, R0, RZ ;  /* 0x0000000015197210 */ /* 0x002fe20007ffe0ff */
[----:B------:R-:W-:Y:S03]  /*0f40*/  BSSY B0, `(.L_x_22) ;  /* 0x0000015000007945 */ /* 0x000fe60003800000 */
[----:B------:R-:W-:-:S13]  /*0f50*/  ISETP.GE.OR P1, PT, R25, UR6, P0 ;  /* 0x0000000619007c0c */ /* 0x000fda0008726670 */
[----:B------:R-:W-:Y:S05]  /*0f60*/  @P1 BRA `(.L_x_23) ;  /* 0x0000000000481947 */ /* 0x000fea0003800000 */
        /* <DEDUP_REMOVED lines=16> */
.L_x_25:
[----:B------:R-:W-:Y:S05]  /*1070*/  BSYNC B1 ;  /* 0x0000000000017941 */ /* 0x000fea0003800000 */
.L_x_24:
[----:B-----5:R1:W-:Y:S02]  /*1080*/  STG.E.U16 desc[UR8][R10.64], R21 ;  /* 0x000000150a007986 */ /* 0x0203e4000c101508 */
.L_x_23:
[----:B------:R-:W-:Y:S05]  /*1090*/  BSYNC B0 ;  /* 0x0000000000007941 */ /* 0x000fea0003800000 */
.L_x_22:
[----:B------:R-:W-:Y:S01]  /*10a0*/  IMAD.IADD R25, R25, 0x1, R0 ;  /* 0x0000000119197824 */ /* 0x000fe200078e0200 */
[----:B------:R-:W-:Y:S04]  /*10b0*/  BSSY B0, `(.L_x_26) ;  /* 0x0000015000007945 */ /* 0x000fe80003800000 */
[----:B------:R-:W-:-:S13]  /*10c0*/  ISETP.GE.OR P1, PT, R25, UR6, P0 ;  /* 0x0000000619007c0c */ /* 0x000fda0008726670 */
[----:B------:R-:W-:Y:S05]  /*10d0*/  @P1 BRA `(.L_x_27) ;  /* 0x0000000000481947 */ /* 0x000fea0003800000 */
[----:B0-----:R-:W-:-:S06]  /*10e0*/  IMAD.WIDE R12, R17, 0x2, R8 ;  /* 0x00000002110c7825 */ /* 0x001fcc00078e0208 */
[----:B------:R-:W1:Y:S01]  /*10f0*/  LDG.E.U16.CONSTANT R12, desc[UR8][R12.64] ;  /* 0x000000080c0c7981 */ /* 0x000e62000c1e9500 */
[----:B------:R-:W-:Y:S01]  /*1100*/  SHF.R.S32.HI R14, RZ, 0x1f, R17 ;  /* 0x0000001fff0e7819 */ /* 0x000fe20000011411 */
[----:B------:R-:W-:Y:S01]  /*1110*/  BSSY B1, `(.L_x_28) ;  /* 0x000000d000017945 */ /* 0x000fe20003800000 */
[----:B-1----:R-:W-:-:S05]  /*1120*/  HADD2.F32 R10, -RZ, R12.H0_H0 ;  /* 0x2000000cff0a7230 */ /* 0x002fca0000004100 */
        /* <DEDUP_REMOVED lines=11> */
.L_x_29:
[----:B------:R-:W-:Y:S05]  /*11e0*/  BSYNC B1 ;  /* 0x0000000000017941 */ /* 0x000fea0003800000 */
.L_x_28:
[----:B-----5:R2:W-:Y:S02]  /*11f0*/  STG.E.U16 desc[UR8][R10.64], R21 ;  /* 0x000000150a007986 */ /* 0x0205e4000c101508 */
.L_x_27:
[----:B------:R-:W-:Y:S05]  /*1200*/  BSYNC B0 ;  /* 0x0000000000007941 */ /* 0x000fea0003800000 */
.L_x_26:
        /* <DEDUP_REMOVED lines=8> */
[----:B-12---:R-:W-:-:S05]  /*1290*/  HADD2.F32 R10, -RZ, R12.H0_H0 ;  /* 0x2000000cff0a7230 */ /* 0x006fca0000004100 */
        /* <DEDUP_REMOVED lines=11> */
.L_x_33:
[----:B------:R-:W-:Y:S05]  /*1350*/  BSYNC B1 ;  /* 0x0000000000017941 */ /* 0x000fea0003800000 */
.L_x_32:
[----:B-----5:R3:W-:Y:S02]  /*1360*/  STG.E.U16 desc[UR8][R10.64], R21 ;  /* 0x000000150a007986 */ /* 0x0207e4000c101508 */
.L_x_31:
[----:B------:R-:W-:Y:S05]  /*1370*/  BSYNC B0 ;  /* 0x0000000000007941 */ /* 0x000fea0003800000 */
.L_x_30:
[----:B------:R-:W-:Y:S01]  /*1380*/  UIADD3 UR4, UR4, 0x1, URZ ;  /* 0x0000000104047890 */ /* 0x000fe2000fffe03f */
[C---:B------:R-:W-:Y:S01]  /*1390*/  LEA R23, R6.reuse, R23, 0x2 ;  /* 0x0000001706177211 */ /* 0x040fe200078e10ff */
[C---:B------:R-:W-:Y:S01]  /*13a0*/  IMAD R15, R6.reuse, 0x4, R15 ;  /* 0x00000004060f7824 */ /* 0x040fe200078e020f */
[C---:B------:R-:W-:Y:S01]  /*13b0*/  LEA R17, R6.reuse, R17, 0x2 ;  /* 0x0000001106117211 */ /* 0x040fe200078e10ff */
[----:B------:R-:W-:Y:S01]  /*13c0*/  IMAD R19, R6, 0x4, R19 ;  /* 0x0000000406137824 */ /* 0x000fe200078e0213 */
[----:B-123--:R-:W-:Y:S02]  /*13d0*/  IADD3 R21, R25, R0, RZ ;  /* 0x0000000019157210 */ /* 0x00efe40007ffe0ff */
[----:B------:R-:W-:-:S13]  /*13e0*/  ISETP.LE.AND P1, PT, R2, UR4, PT ;  /* 0x0000000402007c0c */ /* 0x000fda000bf23270 */
[----:B------:R-:W-:Y:S05]  /*13f0*/  @!P1 BRA `(.L_x_34) ;  /* 0xfffffff800749947 */ /* 0x000fea000383ffff */
[----:B------:R-:W-:Y:S05]  /*1400*/  EXIT ;  /* 0x000000000000794d */ /* 0x000fea0003800000 */
.L_x_35:
[----:B------:R-:W-:-:S00]  /*1410*/  BRA `(.L_x_35) ;  /* 0xfffffffc00fc7947 */ /* 0x000fc0000383ffff */
[----:B------:R-:W-:-:S00]  /*1420*/  NOP ;  /* 0x0000000000007918 */ /* 0x000fc00000000000 */
        /* <DEDUP_REMOVED lines=13> */
.L_x_1051:


//--------------------- .text._Z27relu_backward_c_last_kernelIN3c104HalfEffLi4EEvPKT_S4_S4_PKT0_S7_PKT1_SA_PS2_ii --------------------------
	.section	.text._Z27relu_backward_c_last_kernelIN3c104HalfEffLi4EEvPKT_S4_S4_PKT0_S7_PKT1_SA_PS2_ii,"ax",@progbits
	.align	128
        .global         _Z27relu_backward_c_last_kernelIN3c104HalfEffLi4EEvPKT_S4_S4_PKT0_S7_PKT1_SA_PS2_ii
        .type           _Z27relu_backward_c_last_kernelIN3c104HalfEffLi4EEvPKT_S4_S4_PKT0_S7_PKT1_SA_PS2_ii,@function
        .size           _Z27relu_backward_c_last_kernelIN3c104HalfEffLi4EEvPKT_S4_S4_PKT0_S7_PKT1_SA_PS2_ii,(.L_x_1052 - _Z27relu_backward_c_last_kernelIN3c104HalfEffLi4EEvPKT_S4_S4_PKT0_S7_PKT1_SA_PS2_ii)
        .other          _Z27relu_backward_c_last_kernelIN3c104HalfEffLi4EEvPKT_S4_S4_PKT0_S7_PKT1_SA_PS2_ii,@"STO_CUDA_ENTRY STV_DEFAULT"
_Z27relu_backward_c_last_kernelIN3c104HalfEffLi4EEvPKT_S4_S4_PKT0_S7_PKT1_SA_PS2_ii:
.text._Z27relu_backward_c_last_kernelIN3c104HalfEffLi4EEvPKT_S4_S4_PKT0_S7_PKT1_SA_PS2_ii:
[----:B------:R-:W-:Y:S01]  /*0000*/  LDC R1, c[0x0][0x28] ;  /* 0x00000a00ff017b82 */ /* 0x000fe20000000800 */
[----:B------:R-:W-:-:S07]  /*0010*/  ULDC UR4, c[0x0][0x10] ;  /* 0x0000040000047ab9 */ /* 0x000fce0000000800 */
[----:B------:R-:W0:Y:S01]  /*0020*/  LDC R6, c[0x0][0x4] ;  /* 0x00000100ff067b82 */ /* 0x000e220000000800 */
[----:B------:R-:W-:Y:S01]  /*0030*/  ULDC.64 UR6, c[0x0][0x238] ;  /* 0x00008e0000067ab9 */ /* 0x000fe20000000a00 */
[----:B------:R-:W-:-:S06]  /*0040*/  ULDC.64 UR8, c[0x0][0x240] ;  /* 0x0000900000087ab9 */ /* 0x000fcc0000000a00 */
[----:B------:R-:W1:Y:S01]  /*0050*/  LDC R5, c[0x0][0x250] ;  /* 0x00009400ff057b82 */ /* 0x000e620000000800 */
[----:B0-----:R-:W-:-:S04]  /*0060*/  IMAD R0, R6, UR4, RZ ;  /* 0x0000000406007c24 */ /* 0x001fc8000f8e02ff */
[----:B------:R-:W-:Y:S01]  /*0070*/  IMAD.SHL.U32 R4, R0, 0x4, RZ ;  /* 0x0000000400047824 */ /* 0x000fe200078e00ff */
[----:B-1----:R-:W-:-:S04]  /*0080*/  IADD3 R5, R5, -0x1, RZ ;  /* 0xffffffff05057810 */ /* 0x002fc80007ffe0ff */
[-C--:B------:R-:W-:Y:S02]  /*0090*/  IABS R8, R4.reuse ;  /* 0x0000000400087213 */ /* 0x080fe40000000000 */
[----:B------:R-:W-:Y:S02]  /*00a0*/  IABS R10, R5 ;  /* 0x00000005000a7213 */ /* 0x000fe40000000000 */
[----:B------:R-:W0:Y:S01]  /*00b0*/  I2F.RP R7, R8 ;  /* 0x0000000800077306 */ /* 0x000e220000209400 */
[-C--:B------:R-:W-:Y:S02]  /*00c0*/  IABS R11, R4.reuse ;  /* 0x00000004000b7213 */ /* 0x080fe40000000000 */
[----:B------:R-:W-:-:S04]  /*00d0*/  LOP3.LUT R5, R5, R4, RZ, 0x3c, !PT ;  /* 0x0000000405057212 */ /* 0x000fc800078e3cff */
[----:B------:R-:W-:Y:S01]  /*00e0*/  ISETP.GE.AND P2, PT, R5, RZ, PT ;  /* 0x000000ff0500720c */ /* 0x000fe20003f46270 */
[----:B0-----:R-:W0:Y:S02]  /*00f0*/  MUFU.RCP R7, R7 ;  /* 0x0000000700077308 */ /* 0x001e240000001000 */
[----:B0-----:R-:W-:Y:S02]  /*0100*/  VIADD R2, R7, 0xffffffe ;  /* 0x0ffffffe07027836 */ /* 0x001fe40000000000 */
[----:B------:R-:W-:-:S04]  /*0110*/  IMAD.MOV R7, RZ, RZ, -R11 ;  /* 0x000000ffff077224 */ /* 0x000fc800078e0a0b */
[----:B------:R0:W1:Y:S02]  /*0120*/  F2I.FTZ.U32.TRUNC.NTZ R3, R2 ;  /* 0x0000000200037305 */ /* 0x000064000021f000 */
[----:B0-----:R-:W-:Y:S02]  /*0130*/  IMAD.MOV.U32 R2, RZ, RZ, RZ ;  /* 0x000000ffff027224 */ /* 0x001fe400078e00ff */
[----:B-1----:R-:W-:-:S04]  /*0140*/  IMAD.MOV R9, RZ, RZ, -R3 ;  /* 0x000000ffff097224 */ /* 0x002fc800078e0a03 */
[----:B------:R-:W-:-:S04]  /*0150*/  IMAD R9, R9, R8, RZ ;  /* 0x0000000809097224 */ /* 0x000fc800078e02ff */
[----:B------:R-:W-:-:S06]  /*0160*/  IMAD.HI.U32 R3, R3, R9, R2 ;  /* 0x0000000903037227 */ /* 0x000fcc00078e0002 */
[----:B------:R-:W-:-:S04]  /*0170*/  IMAD.HI.U32 R2, R3, R10, RZ ;  /* 0x0000000a03027227 */ /* 0x000fc800078e00ff */
[----:B------:R-:W-:Y:S02]  /*0180*/  IMAD R3, R2, R7, R10 ;  /* 0x0000000702037224 */ /* 0x000fe400078e020a */
[----:B------:R-:W0:Y:S03]  /*0190*/  S2R R10, SR_CTAID.X ;  /* 0x00000000000a7919 */ /* 0x000e260000002500 */
[----:B------:R-:W-:-:S13]  /*01a0*/  ISETP.GT.U32.AND P1, PT, R8, R3, PT ;  /* 0x000000030800720c */ /* 0x000fda0003f24070 */
[-C--:B------:R-:W-:Y:S01]  /*01b0*/  @!P1 IADD3 R3, R3, -R8.reuse, RZ ;  /* 0x8000000803039210 */ /* 0x080fe20007ffe0ff */
[----:B------:R-:W-:Y:S01]  /*01c0*/  @!P1 VIADD R2, R2, 0x1 ;  /* 0x0000000102029836 */ /* 0x000fe20000000000 */
[----:B------:R-:W-:Y:S02]  /*01d0*/  ISETP.NE.AND P1, PT, R4, RZ, PT ;  /* 0x000000ff0400720c */ /* 0x000fe40003f25270 */
[----:B------:R-:W-:Y:S02]  /*01e0*/  ISETP.GE.U32.AND P0, PT, R3, R8, PT ;  /* 0x000000080300720c */ /* 0x000fe40003f06070 */
[----:B------:R-:W1:Y:S11]  /*01f0*/  S2R R3, SR_TID.X ;  /* 0x0000000000037919 */ /* 0x000e760000002100 */
[----:B------:R-:W-:Y:S01]  /*0200*/  @P0 VIADD R2, R2, 0x1 ;  /* 0x0000000102020836 */ /* 0x000fe20000000000 */
[----:B------:R-:W-:-:S04]  /*0210*/  ISETP.NE.U32.AND P0, PT, RZ, UR6, PT ;  /* 0x00000006ff007c0c */ /* 0x000fc8000bf05070 */
[----:B------:R-:W-:Y:S02]  /*0220*/  @!P2 IADD3 R2, -R2, RZ, RZ ;  /* 0x000000ff0202a210 */ /* 0x000fe40007ffe1ff */
[----:B------:R-:W-:Y:S02]  /*0230*/  @!P1 LOP3.LUT R2, RZ, R4, RZ, 0x33, !PT ;  /* 0x00000004ff029212 */ /* 0x000fe400078e33ff */
[----:B------:R-:W-:Y:S02]  /*0240*/  ISETP.NE.U32.AND P1, PT, RZ, UR8, PT ;  /* 0x00000008ff007c0c */ /* 0x000fe4000bf25070 */
[----:B------:R-:W-:Y:S02]  /*0250*/  ISETP.GE.AND P2, PT, R2, RZ, PT ;  /* 0x000000ff0200720c */ /* 0x000fe40003f46270 */
[----:B------:R-:W-:-:S11]  /*0260*/  ISETP.NE.AND.EX P0, PT, RZ, UR7, PT, P0 ;  /* 0x00000007ff007c0c */ /* 0x000fd6000bf05300 */
[----:B01----:R-:W-:Y:S05]  /*0270*/  @!P2 EXIT ;  /* 0x000000000000a94d */ /* 0x003fea0003800000 */
[----:B------:R-:W0:Y:S01]  /*0280*/  LDC.64 R8, c[0x0][0x228] ;  /* 0x00008a00ff087b82 */ /* 0x000e220000000a00 */
[----:B------:R-:W-:Y:S01]  /*0290*/  ISETP.NE.AND.EX P1, PT, RZ, UR9, PT, P1 ;  /* 0x00000009ff007c0c */ /* 0x000fe2000bf25310 */
[----:B------:R-:W-:Y:S01]  /*02a0*/  ULDC UR5, c[0x0][0x0] ;  /* 0x0000000000057ab9 */ /* 0x000fe20000000800 */
[----:B------:R-:W-:Y:S02]  /*02b0*/  IMAD.MOV.U32 R4, RZ, RZ, RZ ;  /* 0x000000ffff047224 */ /* 0x000fe400078e00ff */
[----:B------:R-:W-:-:S03]  /*02c0*/  IMAD R10, R10, UR5, R3 ;  /* 0x000000050a0a7c24 */ /* 0x000fc6000f8e0203 */
[----:B------:R-:W1:Y:S02]  /*02d0*/  LDC.64 R12, c[0x0][0x230] ;  /* 0x00008c00ff0c7b82 */ /* 0x000e640000000a00 */
[----:B------:R-:W-:Y:S01]  /*02e0*/  SHF.R.S32.HI R3, RZ, 0x1f, R10 ;  /* 0x0000001fff037819 */ /* 0x000fe2000001140a */
[----:B------:R-:W2:Y:S01]  /*02f0*/  S2R R19, SR_TID.Y ;  /* 0x0000000000137919 */ /* 0x000ea20000002200 */
[C---:B------:R-:W-:Y:S02]  /*0300*/  @P0 LEA R14, P2, R10.reuse, UR6, 0x2 ;  /* 0x000000060a0e0c11 */ /* 0x040fe4000f8410ff */
[C---:B------:R-:W-:Y:S02]  /*0310*/  @P1 LEA R16, P3, R10.reuse, UR8, 0x2 ;  /* 0x000000080a101c11 */ /* 0x040fe4000f8610ff */
[C-C-:B------:R-:W-:Y:S01]  /*0320*/  @P0 LEA.HI.X R15, R10.reuse, UR7, R3.reuse, 0x2, P2 ;  /* 0x000000070a0f0c11 */ /* 0x140fe200090f1403 */
[----:B------:R-:W2:Y:S01]  /*0330*/  S2UR UR5, SR_CTAID.Y ;  /* 0x00000000000579c3 */ /* 0x000ea20000002600 */
[----:B------:R-:W-:Y:S01]  /*0340*/  @P1 LEA.HI.X R17, R10, UR9, R3, 0x2, P3 ;  /* 0x000000090a111c11 */ /* 0x000fe200098f1403 */
[----:B------:R-:W-:Y:S01]  /*0350*/  ULDC.64 UR8, c[0x0][0x208] ;  /* 0x0000820000087ab9 */ /* 0x000fe20000000a00 */
[----:B------:R-:W-:Y:S01]  /*0360*/  IMAD.MOV.U32 R3, RZ, RZ, 0x3f800000 ;  /* 0x3f800000ff037424 */ /* 0x000fe200078e00ff */
[----:B------:R-:W-:-:S02]  /*0370*/  ULDC.64 UR6, c[0x0][0x220] ;  /* 0x0000880000067ab9 */ /* 0x000fc40000000a00 */
[----:B------:R3:W5:Y:S01]  /*0380*/  @P1 LDG.E.CONSTANT R4, desc[UR8][R16.64] ;  /* 0x0000000810041981 */ /* 0x000762000c1e9900 */
[----:B0-----:R-:W-:-:S03]  /*0390*/  IMAD.WIDE R8, R10, 0x4, R8 ;  /* 0x000000040a087825 */ /* 0x001fc600078e0208 */
[----:B------:R3:W5:Y:S04]  /*03a0*/  @P0 LDG.E.CONSTANT R3, desc[UR8][R14.64] ;  /* 0x000000080e030981 */ /* 0x000768000c1e9900 */
[----:B------:R3:W5:Y:S01]  /*03b0*/  LDG.E.CONSTANT R5, desc[UR8][R8.64] ;  /* 0x0000000808057981 */ /* 0x000762000c1e9900 */
[----:B-1----:R-:W-:-:S05]  /*03c0*/  IMAD.WIDE R12, R10, 0x4, R12 ;  /* 0x000000040a0c7825 */ /* 0x002fca00078e020c */
[----:B------:R3:W5:Y:S01]  /*03d0*/  LDG.E.CONSTANT R7, desc[UR8][R12.64] ;  /* 0x000000080c077981 */ /* 0x000762000c1e9900 */
[----:B------:R-:W-:-:S04]  /*03e0*/  ISETP.NE.U32.AND P0, PT, RZ, UR6, PT ;  /* 0x00000006ff007c0c */ /* 0x000fc8000bf05070 */
[----:B------:R-:W-:Y:S01]  /*03f0*/  ISETP.NE.AND.EX P0, PT, RZ, UR7, PT, P0 ;  /* 0x00000007ff007c0c */ /* 0x000fe2000bf05300 */
[----:B--2---:R-:W-:-:S12]  /*0400*/  IMAD R21, R6, UR5, R19 ;  /* 0x0000000506157c24 */ /* 0x004fd8000f8e0213 */
[----:B---3--:R-:W-:Y:S05]  /*0410*/  @!P0 BRA `(.L_x_36) ;  /* 0x00000008001c8947 */ /* 0x008fea0003800000 */
        /* <DEDUP_REMOVED lines=19> */
.L_x_53:
        /* <DEDUP_REMOVED lines=23> */
.L_x_40:
[----:B------:R-:W-:Y:S05]  /*06c0*/  BSYNC B1 ;  /* 0x0000000000017941 */ /* 0x000fea0003800000 */
.L_x_39:
[----:B-----5:R2:W-:Y:S02]  /*06d0*/  STG.E.U16 desc[UR8][R16.64], R19 ;  /* 0x0000001310007986 */ /* 0x0205e4000c101508 */
.L_x_38:
[----:B------:R-:W-:Y:S05]  /*06e0*/  BSYNC B0 ;  /* 0x0000000000007941 */ /* 0x000fea0003800000 */
.L_x_37:
[----:B------:R-:W-:Y:S01]  /*06f0*/  IADD3 R21, R21, R0, RZ ;  /* 0x0000000015157210 */ /* 0x000fe20007ffe0ff */
[----:B------:R-:W-:Y:S03]  /*0700*/  BSSY B0, `(.L_x_41) ;  /* 0x0000019000007945 */ /* 0x000fe60003800000 */
        /* <DEDUP_REMOVED lines=22> */
.L_x_44:
[----:B------:R-:W-:Y:S05]  /*0870*/  BSYNC B1 ;  /* 0x0000000000017941 */ /* 0x000fea0003800000 */
.L_x_43:
[----:B-----5:R3:W-:Y:S02]  /*0880*/  STG.E.U16 desc[UR8][R16.64], R19 ;  /* 0x0000001310007986 */ /* 0x0207e4000c101508 */
.L_x_42:
[----:B------:R-:W-:Y:S05]  /*0890*/  BSYNC B0 ;  /* 0x0000000000007941 */ /* 0x000fea0003800000 */
.L_x_41:
        /* <DEDUP_REMOVED lines=24> */
.L_x_48:
[----:B------:R-:W-:Y:S05]  /*0a20*/  BSYNC B1 ;  /* 0x0000000000017941 */ /* 0x000fea0003800000 */
.L_x_47:
[----:B-----5:R4:W-:Y:S02]  /*0a30*/  STG.E.U16 desc[UR8][R16.64], R19 ;  /* 0x0000001310007986 */ /* 0x0209e4000c101508 */
.L_x_46:
[----:B------:R-:W-:Y:S05]  /*0a40*/  BSYNC B0 ;  /* 0x0000000000007941 */ /* 0x000fea0003800000 */
.L_x_45:
[----:B------:R-:W-:Y:S01]  /*0a50*/  IMAD.IADD R21, R21, 0x1, R0 ;  /* 0x0000000115157824 */ /* 0x000fe200078e0200 */
[----:B------:R-:W-:Y:S04]  /*0a60*/  BSSY B0, `(.L_x_49) ;  /* 0x0000019000007945 */ /* 0x000fe80003800000 */
        /* <DEDUP_REMOVED lines=22> */
.L_x_52:
[----:B------:R-:W-:Y:S05]  /*0bd0*/  BSYNC B1 ;  /* 0x0000000000017941 */ /* 0x000fea0003800000 */
.L_x_51:
[----:B-----5:R1:W-:Y:S02]  /*0be0*/  STG.E.U16 desc[UR8][R16.64], R19 ;  /* 0x0000001310007986 */ /* 0x0203e4000c101508 */
.L_x_50:
[----:B------:R-:W-:Y:S05]  /*0bf0*/  BSYNC B0 ;  /* 0x0000000000007941 */ /* 0x000fea0003800000 */
.L_x_49:
[----:B------:R-:W-:Y:S01]  /*0c00*/  UIADD3 UR4, UR4, 0x1, URZ ;  /* 0x0000000104047890 */ /* 0x000fe2000fffe03f */
[C---:B------:R-:W-:Y:S01]  /*0c10*/  LEA R6, R11.reuse, R6, 0x2 ;  /* 0x000000060b067211 */ /* 0x040fe200078e10ff */
[C---:B------:R-:W-:Y:S01]  /*0c20*/  IMAD R8, R11.reuse, 0x4, R8 ;  /* 0x000000040b087824 */ /* 0x040fe200078e0208 */
[C---:B------:R-:W-:Y:S01]  /*0c30*/  LEA R10, R11.reuse, R10, 0x2 ;  /* 0x0000000a0b0a7211 */ /* 0x040fe200078e10ff */
[----:B------:R-:W-:Y:S02]  /*0c40*/  IMAD R9, R11, 0x4, R9 ;  /* 0x000000040b097824 */ /* 0x000fe400078e0209 */
[----:B------:R-:W-:Y:S01]  /*0c50*/  ISETP.LE.AND P1, PT, R2, UR4, PT ;  /* 0x0000000402007c0c */ /* 0x000fe2000bf23270 */
[----:B------:R-:W-:-:S12]  /*0c60*/  IMAD.IADD R21, R21, 0x1, R0 ;  /* 0x0000000115157824 */ /* 0x000fd800078e0200 */
[----:B------:R-:W-:Y:S05]  /*0c70*/  @!P1 BRA `(.L_x_53) ;  /* 0xfffffff800349947 */ /* 0x000fea000383ffff */
[----:B------:R-:W-:Y:S05]  /*0c80*/  EXIT ;  /* 0x000000000000794d */ /* 0x000fea0003800000 */
.L_x_36:
        /* <DEDUP_REMOVED lines=18> */
.L_x_70:
        /* <DEDUP_REMOVED lines=19> */
.L_x_57:
[----:B------:R-:W-:Y:S05]  /*0ee0*/  BSYNC B1 ;  /* 0x0000000000017941 */ /* 0x000fea0003800000 */
.L_x_56:
[----:B-----5:R1:W-:Y:S02]  /*0ef0*/  STG.E.U16 desc[UR8][R10.64], R25 ;  /* 0x000000190a007986 */ /* 0x0203e4000c101508 */
.L_x_55:
[----:B------:R-:W-:Y:S05]  /*0f00*/  BSYNC B0 ;  /* 0x0000000000007941 */ /* 0x000fea0003800000 */
.L_x_54:
[----:B-1----:R-:W-:Y:S01]  /*0f10*/  IMAD.IADD R25, R21, 0x1, R0 ;  /* 0x0000000115197824 */ /* 0x002fe200078e0200 */
[----:B------:R-:W-:Y:S04]  /*0f20*/  BSSY B0, `(.L_x_58) ;  /* 0x0000015000007945 */ /* 0x000fe80003800000 */
        /* <DEDUP_REMOVED lines=18> */
.L_x_61:
[----:B------:R-:W-:Y:S05]  /*1050*/  BSYNC B1 ;  /* 0x0000000000017941 */ /* 0x000fea0003800000 */
.L_x_60:
[----:B-----5:R1:W-:Y:S02]  /*1060*/  STG.E.U16 desc[UR8][R10.64], R21 ;  /* 0x000000150a007986 */ /* 0x0203e4000c101508 */
.L_x_59:
[----:B------:R-:W-:Y:S05]  /*1070*/  BSYNC B0 ;  /* 0x0000000000007941 */ /* 0x000fea0003800000 */
.L_x_58:
[----:B------:R-:W-:Y:S01]  /*1080*/  IADD3 R25, R25, R0, RZ ;  /* 0x0000000019197210 */ /* 0x000fe20007ffe0ff */
[----:B------:R-:W-:Y:S03]  /*1090*/  BSSY B0, `(.L_x_62) ;  /* 0x0000015000007945 */ /* 0x000fe60003800000 */
        /* <DEDUP_REMOVED lines=18> */
.L_x_65:
[----:B------:R-:W-:Y:S05]  /*11c0*/  BSYNC B1 ;  /* 0x0000000000017941 */ /* 0x000fea0003800000 */
.L_x_64:
[----:B-----5:R2:W-:Y:S02]  /*11d0*/  STG.E.U16 desc[UR8][R10.64], R21 ;  /* 0x000000150a007986 */ /* 0x0205e4000c101508 */
.L_x_63:
[----:B------:R-:W-:Y:S05]  /*11e0*/  BSYNC B0 ;  /* 0x0000000000007941 */ /* 0x000fea0003800000 */
.L_x_62:
        /* <DEDUP_REMOVED lines=20> */
.L_x_69:
[----:B------:R-:W-:Y:S05]  /*1330*/  BSYNC B1 ;  /* 0x0000000000017941 */ /* 0x000fea0003800000 */
.L_x_68:
[----:B-----5:R3:W-:Y:S02]  /*1340*/  STG.E.U16 desc[UR8][R10.64], R21 ;  /* 0x000000150a007986 */ /* 0x0207e4000c101508 */
.L_x_67:
[----:B------:R-:W-:Y:S05]  /*1350*/  BSYNC B0 ;  /* 0x0000000000007941 */ /* 0x000fea0003800000 */
.L_x_66:
[----:B------:R-:W-:Y:S01]  /*1360*/  UIADD3 UR4, UR4, 0x1, URZ ;  /* 0x0000000104047890 */ /* 0x000fe2000fffe03f */
[C---:B------:R-:W-:Y:S01]  /*1370*/  IMAD R23, R6.reuse, 0x4, R23 ;  /* 0x0000000406177824 */ /* 0x040fe200078e0217 */
[C---:B------:R-:W-:Y:S01]  /*1380*/  LEA R15, R6.reuse, R15, 0x2 ;  /* 0x0000000f060f7211 */ /* 0x040fe200078e10ff */
[C---:B------:R-:W-:Y:S01]  /*1390*/  IMAD R17, R6.reuse, 0x4, R17 ;  /* 0x0000000406117824 */ /* 0x040fe200078e0211 */
[----:B-123--:R-:W-:Y:S01]  /*13a0*/  IADD3 R21, R25, R0, RZ ;  /* 0x0000000019157210 */ /* 0x00efe20007ffe0ff */
[----:B------:R-:W-:Y:S01]  /*13b0*/  IMAD R19, R6, 0x4, R19 ;  /* 0x0000000406137824 */ /* 0x000fe200078e0213 */
[----:B------:R-:W-:-:S13]  /*13c0*/  ISETP.LE.AND P1, PT, R2, UR4, PT ;  /* 0x0000000402007c0c */ /* 0x000fda000bf23270 */
[----:B------:R-:W-:Y:S05]  /*13d0*/  @!P1 BRA `(.L_x_70) ;  /* 0xfffffff800749947 */ /* 0x000fea000383ffff */
[----:B------:R-:W-:Y:S05]  /*13e0*/  EXIT ;  /* 0x000000000000794d */ /* 0x000fea0003800000 */
.L_x_71:
        /* <DEDUP_REMOVED lines=9> */
.L_x_1052:


//--------------------- .text._Z27relu_backward_c_last_kernelIfffLi4EEvPKT_S2_S2_PKT0_S5_PKT1_S8_PS0_ii --------------------------
	.section	.text._Z27relu_backward_c_last_kernelIfffLi4EEvPKT_S2_S2_PKT0_S5_PKT1_S8_PS0_ii,"ax",@progbits
	.align	128
        .global         _Z27relu_backward_c_last_kernelIfffLi4EEvPKT_S2_S2_PKT0_S5_PKT1_S8_PS0_ii
        .type           _Z27relu_backward_c_last_kernelIfffLi4EEvPKT_S2_S2_PKT0_S5_PKT1_S8_PS0_ii,@function
        .size           _Z27relu_backward_c_last_kernelIfffLi4EEvPKT_S2_S2_PKT0_S5_PKT1_S8_PS0_ii,(.L_x_1053 - _Z27relu_backward_c_last_kernelIfffLi4EEvPKT_S2_S2_PKT0_S5_PKT1_S8_PS0_ii)
        .other          _Z27relu_backward_c_last_kernelIfffLi4EEvPKT_S2_S2_PKT0_S5_PKT1_S8_PS0_ii,@"STO_CUDA_ENTRY STV_DEFAULT"
_Z27relu_backward_c_last_kernelIfffLi4EEvPKT_S2_S2_PKT0_S5_PKT1_S8_PS0_ii:
.text._Z27relu_backward_c_last_kernelIfffLi4EEvPKT_S2_S2_PKT0_S5_PKT1_S8_PS0_ii:
        /* <DEDUP_REMOVED lines=27> */
[----:B------:R-:W-:Y:S01]  /*01b0*/  @!P1 IMAD.IADD R3, R3, 0x1, -R8 ;  /* 0x0000000103039824 */ /* 0x000fe200078e0a08 */
[----:B------:R-:W-:Y:S02]  /*01c0*/  @!P1 IADD3 R2, R2, 0x1, RZ ;  /* 0x0000000102029810 */ /* 0x000fe40007ffe0ff */
[----:B------:R-:W-:Y:S02]  /*01d0*/  ISETP.NE.AND P1, PT, R4, RZ, PT ;  /* 0x000000ff0400720c */ /* 0x000fe40003f25270 */
[----:B------:R-:W-:Y:S02]  /*01e0*/  ISETP.GE.U32.AND P0, PT, R3, R8, PT ;  /* 0x000000080300720c */ /* 0x000fe40003f06070 */
[----:B------:R-:W1:Y:S11]  /*01f0*/  S2R R3, SR_TID.X ;  /* 0x0000000000037919 */ /* 0x000e760000002100 */
[----:B------:R-:W-:Y:S01]  /*0200*/  @P0 VIADD R2, R2, 0x1 ;  /* 0x0000000102020836 */ /* 0x000fe20000000000 */
[----:B------:R-:W-:-:S03]  /*0210*/  ISETP.NE.U32.AND P0, PT, RZ, UR6, PT ;  /* 0x00000006ff007c0c */ /* 0x000fc6000bf05070 */
[----:B------:R-:W-:Y:S01]  /*0220*/  @!P2 IMAD.MOV R2, RZ, RZ, -R2 ;  /* 0x000000ffff02a224 */ /* 0x000fe200078e0a02 */
        /* <DEDUP_REMOVED lines=19> */
[----:B------:R-:W-:Y:S01]  /*0360*/  HFMA2.MMA R3, -RZ, RZ, 1.875, 0 ;  /* 0x3f800000ff037435 */ /* 0x000fe200000001ff */
[----:B------:R-:W-:-:S02]  /*0370*/  ULDC.64 UR6, c[0x0][0x220] ;  /* 0x0000880000067ab9 */ /* 0x000fc40000000a00 */
[----:B------:R3:W5:Y:S01]  /*0380*/  @P1 LDG.E.CONSTANT R4, desc[UR8][R16.64] ;  /* 0x0000000810041981 */ /* 0x000762000c1e9900 */
[----:B0-----:R-:W-:-:S05]  /*0390*/  IMAD.WIDE R8, R10, 0x4, R8 ;  /* 0x000000040a087825 */ /* 0x001fca00078e0208 */
[----:B------:R3:W5:Y:S01]  /*03a0*/  LDG.E.CONSTANT R5, desc[UR8][R8.64] ;  /* 0x0000000808057981 */ /* 0x000762000c1e9900 */
[----:B-1----:R-:W-:-:S03]  /*03b0*/  IMAD.WIDE R12, R10, 0x4, R12 ;  /* 0x000000040a0c7825 */ /* 0x002fc600078e020c */
[----:B------:R3:W5:Y:S04]  /*03c0*/  @P0 LDG.E.CONSTANT R3, desc[UR8][R14.64] ;  /* 0x000000080e030981 */ /* 0x000768000c1e9900 */
        /* <DEDUP_REMOVED lines=18> */
[----:B------:R-:W-:Y:S01]  /*04f0*/  ULDC.64 UR6, c[0x0][0x248] ;  /* 0x0000920000067ab9 */ /* 0x000fe20000000a00 */
[----:B------:R-:W-:-:S02]  /*0500*/  IMAD R9, R17, UR5, R10 ;  /* 0x0000000511097c24 */ /* 0x000fc4000f8e020a */
[----:B------:R-:W-:Y:S02]  /*0510*/  IMAD R10, R21, UR5, R10 ;  /* 0x00000005150a7c24 */ /* 0x000fe4000f8e020a */
[----:B------:R-:W-:Y:S01]  /*0520*/  IMAD R11, R0, UR5, RZ ;  /* 0x00000005000b7c24 */ /* 0x000fe2000f8e02ff */
[----:B------:R-:W-:-:S06]  /*0530*/  ULDC UR5, c[0x0][0x250] ;  /* 0x0000940000057ab9 */ /* 0x000fcc0000000800 */
.L_x_81:
[C-C-:B------:R-:W-:Y:S01]  /*0540*/  IMAD.IADD R17, R21.reuse, 0x1, R0.reuse ;  /* 0x0000000115117824 */ /* 0x140fe200078e0200 */
[----:B------:R-:W-:Y:S01]  /*0550*/  ISETP.GE.OR P4, PT, R21, UR5, P0 ;  /* 0x0000000515007c0c */ /* 0x000fe20008786670 */
[----:B------:R-:W-:Y:S03]  /*0560*/  BSSY B0, `(.L_x_73) ;  /* 0x0000019000007945 */ /* 0x000fe60003800000 */
[C---:B------:R-:W-:Y:S02]  /*0570*/  IADD3 R23, R17.reuse, R0, RZ ;  /* 0x0000000011177210 */ /* 0x040fe40007ffe0ff */
[----:B------:R-:W-:Y:S02]  /*0580*/  ISETP.GE.OR P3, PT, R17, UR5, P0 ;  /* 0x0000000511007c0c */ /* 0x000fe40008766670 */
[C---:B------:R-:W-:Y:S01]  /*0590*/  ISETP.GE.OR P1, PT, R23.reuse, UR5, P0 ;  /* 0x0000000517007c0c */ /* 0x040fe20008726670 */
[----:B------:R-:W-:-:S05]  /*05a0*/  IMAD.IADD R19, R23, 0x1, R0 ;  /* 0x0000000117137824 */ /* 0x000fca00078e0200 */
[----:B------:R-:W-:Y:S01]  /*05b0*/  ISETP.GE.OR P2, PT, R19, UR5, P0 ;  /* 0x0000000513007c0c */ /* 0x000fe20008746670 */
[----:B------:R-:W-:-:S12]  /*05c0*/  @P4 BRA `(.L_x_74) ;  /* 0x0000000000484947 */ /* 0x000fd80003800000 */
[----:B0-----:R-:W-:-:S06]  /*05d0*/  IMAD.WIDE R22, R10, 0x4, R12 ;  /* 0x000000040a167825 */ /* 0x001fcc00078e020c */
[----:B------:R0:W2:Y:S01]  /*05e0*/  LDG.E.CONSTANT R22, desc[UR8][R22.64] ;  /* 0x0000000816167981 */ /* 0x0000a2000c1e9900 */
[----:B-1----:R-:W-:-:S06]  /*05f0*/  IMAD.WIDE R20, R10, 0x4, R14 ;  /* 0x000000040a147825 */ /* 0x002fcc00078e020e */
[----:B------:R-:W3:Y:S01]  /*0600*/  LDG.E.CONSTANT R21, desc[UR8][R20.64] ;  /* 0x0000000814157981 */ /* 0x000ee2000c1e9900 */
[----:B------:R-:W-:Y:S01]  /*0610*/  SHF.R.S32.HI R25, RZ, 0x1f, R10 ;  /* 0x0000001fff197819 */ /* 0x000fe2000001140a */
[----:B0-----:R-:W-:Y:S02]  /*0620*/  IMAD.MOV.U32 R23, RZ, RZ, RZ ;  /* 0x000000ffff177224 */ /* 0x001fe400078e00ff */
[----:B--2--5:R-:W-:-:S04]  /*0630*/  FADD.FTZ R16, -R5, R22 ;  /* 0x0000001605107221 */ /* 0x024fc80000010100 */
[----:B------:R-:W-:-:S04]  /*0640*/  FMUL.FTZ R16, R16, R3 ;  /* 0x0000000310107220 */ /* 0x000fc80000410000 */
[----:B------:R-:W-:-:S04]  /*0650*/  FFMA.FTZ R16, R7, R16, R4 ;  /* 0x0000001007107223 */ /* 0x000fc80000010004 */
[----:B---3--:R-:W-:-:S05]  /*0660*/  FADD.FTZ R16, R16, R21 ;  /* 0x0000001510107221 */ /* 0x008fca0000010000 */
[----:B------:R-:W-:-:S13]  /*0670*/  FSETP.GTU.FTZ.AND P4, PT, R16, RZ, PT ;  /* 0x000000ff1000720b */ /* 0x000fda0003f9c000 */
[----:B------:R-:W0:Y:S02]  /*0680*/  @P4 LDC.64 R16, c[0x0][0x210] ;  /* 0x00008400ff104b82 */ /* 0x000e240000000a00 */
[----:B0-----:R-:W-:-:S04]  /*0690*/  @P4 LEA R16, P5, R10, R16, 0x2 ;  /* 0x000000100a104211 */ /* 0x001fc800078a10ff */
[----:B------:R-:W-:-:S05]  /*06a0*/  @P4 LEA.HI.X R17, R10, R17, R25, 0x2, P5 ;  /* 0x000000110a114211 */ /* 0x000fca00028f1419 */
[----:B------:R-:W2:Y:S01]  /*06b0*/  @P4 LDG.E.CONSTANT R23, desc[UR8][R16.64] ;  /* 0x0000000810174981 */ /* 0x000ea2000c1e9900 */
[----:B------:R-:W-:-:S04]  /*06c0*/  LEA R20, P4, R10, UR6, 0x2 ;  /* 0x000000060a147c11 */ /* 0x000fc8000f8810ff */
[----:B------:R-:W-:-:S05]  /*06d0*/  LEA.HI.X R21, R10, UR7, R25, 0x2, P4 ;  /* 0x000000070a157c11 */ /* 0x000fca000a0f1419 */
[----:B--2---:R2:W-:Y:S04]  /*06e0*/  STG.E desc[UR8][R20.64], R23 ;  /* 0x0000001714007986 */ /* 0x0045e8000c101908 */
.L_x_74:
[----:B------:R-:W-:Y:S05]  /*06f0*/  BSYNC B0 ;  /* 0x0000000000007941 */ /* 0x000fea0003800000 */
.L_x_73:
[----:B------:R-:W-:Y:S04]  /*0700*/  BSSY B0, `(.L_x_75) ;  /* 0x0000014000007945 */ /* 0x000fe80003800000 */
[----:B------:R-:W-:Y:S05]  /*0710*/  @P3 BRA `(.L_x_76) ;  /* 0x0000000000483947 */ /* 0x000fea0003800000 */
[----:B0-2---:R-:W-:-:S06]  /*0720*/  IMAD.WIDE R22, R9, 0x4, R12 ;  /* 0x0000000409167825 */ /* 0x005fcc00078e020c */
[----:B------:R0:W2:Y:S01]  /*0730*/  LDG.E.CONSTANT R22, desc[UR8][R22.64] ;  /* 0x0000000816167981 */ /* 0x0000a2000c1e9900 */
[----:B-1----:R-:W-:-:S06]  /*0740*/  IMAD.WIDE R20, R9, 0x4, R14 ;  /* 0x0000000409147825 */ /* 0x002fcc00078e020e */
[----:B------:R-:W3:Y:S01]  /*0750*/  LDG.E.CONSTANT R21, desc[UR8][R20.64] ;  /* 0x0000000814157981 */ /* 0x000ee2000c1e9900 */
[----:B------:R-:W-:Y:S02]  /*0760*/  SHF.R.S32.HI R18, RZ, 0x1f, R9 ;  /* 0x0000001fff127819 */ /* 0x000fe40000011409 */
[----:B0-----:R-:W-:Y:S01]  /*0770*/  MOV R23, RZ ;  /* 0x000000ff00177202 */ /* 0x001fe20000000f00 */
        /* <DEDUP_REMOVED lines=12> */
.L_x_76:
[----:B------:R-:W-:Y:S05]  /*0840*/  BSYNC B0 ;  /* 0x0000000000007941 */ /* 0x000fea0003800000 */
.L_x_75:
[----:B------:R-:W-:Y:S04]  /*0850*/  BSSY B0, `(.L_x_77) ;  /* 0x0000014000007945 */ /* 0x000fe80003800000 */
[----:B------:R-:W-:Y:S05]  /*0860*/  @P1 BRA `(.L_x_78) ;  /* 0x0000000000481947 */ /* 0x000fea0003800000 */
[----:B0-23--:R-:W-:-:S06]  /*0870*/  IMAD.WIDE R22, R8, 0x4, R12 ;  /* 0x0000000408167825 */ /* 0x00dfcc00078e020c */
        /* <DEDUP_REMOVED lines=17> */
.L_x_78:
[----:B------:R-:W-:Y:S05]  /*0990*/  BSYNC B0 ;  /* 0x0000000000007941 */ /* 0x000fea0003800000 */
.L_x_77:
[----:B------:R-:W-:Y:S04]  /*09a0*/  BSSY B0, `(.L_x_79) ;  /* 0x0000014000007945 */ /* 0x000fe80003800000 */
[----:B------:R-:W-:Y:S05]  /*09b0*/  @P2 BRA `(.L_x_80) ;  /* 0x0000000000482947 */ /* 0x000fea0003800000 */
[----:B0-234-:R-:W-:-:S06]  /*09c0*/  IMAD.WIDE R22, R6, 0x4, R12 ;  /* 0x0000000406167825 */ /* 0x01dfcc00078e020c */
        /* <DEDUP_REMOVED lines=17> */
.L_x_80:
[----:B------:R-:W-:Y:S05]  /*0ae0*/  BSYNC B0 ;  /* 0x0000000000007941 */ /* 0x000fea0003800000 */
.L_x_79:
[----:B------:R-:W-:Y:S01]  /*0af0*/  UIADD3 UR4, UR4, 0x1, URZ ;  /* 0x0000000104047890 */ /* 0x000fe2000fffe03f */
[C---:B------:R-:W-:Y:S01]  /*0b00*/  LEA R6, R11.reuse, R6, 0x2 ;  /* 0x000000060b067211 */ /* 0x040fe200078e10ff */
[C---:B------:R-:W-:Y:S01]  /*0b10*/  IMAD R8, R11.reuse, 0x4, R8 ;  /* 0x000000040b087824 */ /* 0x040fe200078e0208 */
[C---:B------:R-:W-:Y:S01]  /*0b20*/  LEA R10, R11.reuse, R10, 0x2 ;  /* 0x0000000a0b0a7211 */ /* 0x040fe200078e10ff */
[----:B------:R-:W-:Y:S02]  /*0b30*/  IMAD R9, R11, 0x4, R9 ;  /* 0x000000040b097824 */ /* 0x000fe400078e0209 */
[----:B------:R-:W-:Y:S01]  /*0b40*/  ISETP.LE.AND P1, PT, R2, UR4, PT ;  /* 0x0000000402007c0c */ /* 0x000fe2000bf23270 */
[----:B0-234-:R-:W-:-:S12]  /*0b50*/  IMAD.IADD R21, R19, 0x1, R0 ;  /* 0x0000000113157824 */ /* 0x01dfd800078e0200 */
[----:B------:R-:W-:Y:S05]  /*0b60*/  @!P1 BRA `(.L_x_81) ;  /* 0xfffffff800749947 */ /* 0x000fea000383ffff */
[----:B------:R-:W-:Y:S05]  /*0b70*/  EXIT ;  /* 0x000000000000794d */ /* 0x000fea0003800000 */
.L_x_72:
        /* <DEDUP_REMOVED lines=11> */
[----:B------:R-:W-:Y:S01]  /*0c30*/  ULDC.64 UR6, c[0x0][0x248] ;  /* 0x0000920000067ab9 */ /* 0x000fe20000000a00 */
[----:B------:R-:W-:-:S02]  /*0c40*/  IMAD R8, R11, UR5, R10 ;  /* 0x000000050b087c24 */ /* 0x000fc4000f8e020a */
[--C-:B------:R-:W-:Y:S02]  /*0c50*/  IMAD R9, R19, UR5, R10.reuse ;  /* 0x0000000513097c24 */ /* 0x100fe4000f8e020a */
[----:B------:R-:W-:Y:S02]  /*0c60*/  IMAD R10, R21, UR5, R10 ;  /* 0x00000005150a7c24 */ /* 0x000fe4000f8e020a */
[----:B------:R-:W-:Y:S01]  /*0c70*/  IMAD R11, R0, UR5, RZ ;  /* 0x00000005000b7c24 */ /* 0x000fe2000f8e02ff */
[----:B------:R-:W-:-:S06]  /*0c80*/  ULDC UR5, c[0x0][0x250] ;  /* 0x0000940000057ab9 */ /* 0x000fcc0000000800 */
.L_x_90:
        /* <DEDUP_REMOVED lines=10> */
[----:B------:R-:W2:Y:S01]  /*0d30*/  LDG.E.CONSTANT R18, desc[UR8][R18.64] ;  /* 0x0000000812127981 */ /* 0x000ea2000c1e9900 */
[----:B------:R-:W-:Y:S01]  /*0d40*/  SHF.R.S32.HI R23, RZ, 0x1f, R10 ;  /* 0x0000001fff177819 */ /* 0x000fe2000001140a */
[----:B------:R-:W-:Y:S02]  /*0d50*/  IMAD.MOV.U32 R21, RZ, RZ, RZ ;  /* 0x000000ffff157224 */ /* 0x000fe400078e00ff */
[----:B--2--5:R-:W-:-:S04]  /*0d60*/  FADD.FTZ R14, -R5, R18 ;  /* 0x00000012050e7221 */ /* 0x024fc80000010100 */
[----:B------:R-:W-:-:S04]  /*0d70*/  FMUL.FTZ R14, R14, R3 ;  /* 0x000000030e0e7220 */ /* 0x000fc80000410000 */
[----:B------:R-:W-:-:S05]  /*0d80*/  FFMA.FTZ R14, R7, R14, R4 ;  /* 0x0000000e070e7223 */ /* 0x000fca0000010004 */
        /* <DEDUP_REMOVED lines=8> */
.L_x_83:
[----:B------:R-:W-:Y:S05]  /*0e10*/  BSYNC B0 ;  /* 0x0000000000007941 */ /* 0x000fea0003800000 */
.L_x_82:
[----:B------:R-:W-:Y:S04]  /*0e20*/  BSSY B0, `(.L_x_84) ;  /* 0x0000011000007945 */ /* 0x000fe80003800000 */
[----:B------:R-:W-:Y:S05]  /*0e30*/  @P3 BRA `(.L_x_85) ;  /* 0x00000000003c3947 */ /* 0x000fea0003800000 */
[----:B01----:R-:W-:-:S06]  /*0e40*/  IMAD.WIDE R18, R9, 0x4, R12 ;  /* 0x0000000409127825 */ /* 0x003fcc00078e020c */
[----:B------:R-:W2:Y:S01]  /*0e50*/  LDG.E.CONSTANT R18, desc[UR8][R18.64] ;  /* 0x0000000812127981 */ /* 0x000ea2000c1e9900 */
[----:B------:R-:W-:Y:S01]  /*0e60*/  HFMA2.MMA R21, -RZ, RZ, 0, 0 ;  /* 0x00000000ff157435 */ /* 0x000fe200000001ff */
[----:B------:R-:W-:Y:S01]  /*0e70*/  SHF.R.S32.HI R16, RZ, 0x1f, R9 ;  /* 0x0000001fff107819 */ /* 0x000fe20000011409 */
        /* <DEDUP_REMOVED lines=11> */
.L_x_85:
[----:B------:R-:W-:Y:S05]  /*0f30*/  BSYNC B0 ;  /* 0x0000000000007941 */ /* 0x000fea0003800000 */
.L_x_84:
[----:B------:R-:W-:Y:S04]  /*0f40*/  BSSY B0, `(.L_x_86) ;  /* 0x0000011000007945 */ /* 0x000fe80003800000 */
[----:B------:R-:W-:Y:S05]  /*0f50*/  @P1 BRA `(.L_x_87) ;  /* 0x00000000003c1947 */ /* 0x000fea0003800000 */
[----:B012---:R-:W-:-:S06]  /*0f60*/  IMAD.WIDE R18, R8, 0x4, R12 ;  /* 0x0000000408127825 */ /* 0x007fcc00078e020c */
        /* <DEDUP_REMOVED lines=14> */
.L_x_87:
[----:B------:R-:W-:Y:S05]  /*1050*/  BSYNC B0 ;  /* 0x0000000000007941 */ /* 0x000fea0003800000 */
.L_x_86:
[----:B------:R-:W-:Y:S04]  /*1060*/  BSSY B0, `(.L_x_88) ;  /* 0x0000011000007945 */ /* 0x000fe80003800000 */
[----:B------:R-:W-:Y:S05]  /*1070*/  @P2 BRA `(.L_x_89) ;  /* 0x00000000003c2947 */ /* 0x000fea0003800000 */
[----:B0123--:R-:W-:-:S06]  /*1080*/  IMAD.WIDE R18, R6, 0x4, R12 ;  /* 0x0000000406127825 */ /* 0x00ffcc00078e020c */
        /* <DEDUP_REMOVED lines=14> */
.L_x_89:
[----:B------:R-:W-:Y:S05]  /*1170*/  BSYNC B0 ;  /* 0x0000000000007941 */ /* 0x000fea0003800000 */
.L_x_88:
[----:B------:R-:W-:Y:S01]  /*1180*/  UIADD3 UR4, UR4, 0x1, URZ ;  /* 0x0000000104047890 */ /* 0x000fe2000fffe03f */
[C---:B------:R-:W-:Y:S01]  /*1190*/  LEA R10, R11.reuse, R10, 0x2 ;  /* 0x0000000a0b0a7211 */ /* 0x040fe200078e10ff */
[C---:B------:R-:W-:Y:S01]  /*11a0*/  IMAD R6, R11.reuse, 0x4, R6 ;  /* 0x000000040b067824 */ /* 0x040fe200078e0206 */
[C---:B------:R-:W-:Y:S01]  /*11b0*/  LEA R9, R11.reuse, R9, 0x2 ;  /* 0x000000090b097211 */ /* 0x040fe200078e10ff */
[----:B------:R-:W-:Y:S02]  /*11c0*/  IMAD R8, R11, 0x4, R8 ;  /* 0x000000040b087824 */ /* 0x000fe400078e0208 */
[----:B------:R-:W-:Y:S01]  /*11d0*/  ISETP.LE.AND P1, PT, R2, UR4, PT ;  /* 0x0000000402007c0c */ /* 0x000fe2000bf23270 */
[----:B-1234-:R-:W-:-:S12]  /*11e0*/  IMAD.IADD R21, R17, 0x1, R0 ;  /* 0x0000000111157824 */ /* 0x01efd800078e0200 */
[----:B------:R-:W-:Y:S05]  /*11f0*/  @!P1 BRA `(.L_x_90) ;  /* 0xfffffff800a49947 */ /* 0x000fea000383ffff */
[----:B------:R-:W-:Y:S05]  /*1200*/  EXIT ;  /* 0x000000000000794d */ /* 0x000fea0003800000 */
.L_x_91:
        /* <DEDUP_REMOVED lines=15> */
.L_x_1053:


//--------------------- .text._Z32batchnorm_backward_c_last_kernelIN3c104HalfEfS1_Li4EEvPKT_S4_PKT0_S7_PKT1_S7_S7_PKiPS2_lii --------------------------
	.section	.text._Z32batchnorm_backward_c_last_kernelIN3c104HalfEfS1_Li4EEvPKT_S4_PKT0_S7_PKT1_S7_S7_PKiPS2_lii,"ax",@progbits
	.align	128
        .global         _Z32batchnorm_backward_c_last_kernelIN3c104HalfEfS1_Li4EEvPKT_S4_PKT0_S7_PKT1_S7_S7_PKiPS2_lii
        .type           _Z32batchnorm_backward_c_last_kernelIN3c104HalfEfS1_Li4EEvPKT_S4_PKT0_S7_PKT1_S7_S7_PKiPS2_lii,@function
        .size           _Z32batchnorm_backward_c_last_kernelIN3c104HalfEfS1_Li4EEvPKT_S4_PKT0_S7_PKT1_S7_S7_PKiPS2_lii,(.L_x_1054 - _Z32batchnorm_backward_c_last_kernelIN3c104HalfEfS1_Li4EEvPKT_S4_PKT0_S7_PKT1_S7_S7_PKiPS2_lii)
        .other          _Z32batchnorm_backward_c_last_kernelIN3c104HalfEfS1_Li4EEvPKT_S4_PKT0_S7_PKT1_S7_S7_PKiPS2_lii,@"STO_CUDA_ENTRY STV_DEFAULT"
_Z32batchnorm_backward_c_last_kernelIN3c104HalfEfS1_Li4EEvPKT_S4_PKT0_S7_PKT1_S7_S7_PKiPS2_lii:
.text._Z32batchnorm_backward_c_last_kernelIN3c104HalfEfS1_Li4EEvPKT_S4_PKT0_S7_PKT1_S7_S7_PKiPS2_lii:
[----:B------:R-:W-:Y:S08]  /*0000*/  LDC R1, c[0x0][0x28] ;  /* 0x00000a00ff017b82 */ /* 0x000ff00000000800 */
[----:B------:R-:W0:Y:S01]  /*0010*/  LDC.64 R2, c[0x0][0x258] ;  /* 0x00009600ff027b82 */ /* 0x000e220000000a00 */
[----:B------:R-:W-:Y:S01]  /*0020*/  ULDC.64 UR12, c[0x0][0x208] ;  /* 0x00008200000c7ab9 */ /* 0x000fe20000000a00 */
[----:B------:R-:W-:Y:S01]  /*0030*/  IMAD.MOV.U32 R8, RZ, RZ, RZ ;  /* 0x000000ffff087224 */ /* 0x000fe200078e00ff */
[----:B0-----:R-:W-:-:S04]  /*0040*/  ISETP.GE.U32.AND P0, PT, R2, 0x1, PT ;  /* 0x000000010200780c */ /* 0x001fc80003f06070 */
[----:B------:R-:W-:-:S13]  /*0050*/  ISETP.GE.AND.EX P0, PT, R3, RZ, PT, P0 ;  /* 0x000000ff0300720c */ /* 0x000fda0003f06300 */
[----:B------:R-:W-:Y:S05]  /*0060*/  @!P0 BRA `(.L_x_92) ;  /* 0x0000000800848947 */ /* 0x000fea0003800000 */
[C---:B------:R-:W-:Y:S01]  /*0070*/  IADD3 R0, P1, R2.reuse, -0x1, RZ ;  /* 0xffffffff02007810 */ /* 0x040fe20007f3e0ff */
[----:B------:R-:W-:Y:S01]  /*0080*/  UMOV UR4, URZ ;  /* 0x0000003f00047c82 */ /* 0x000fe20008000000 */
[----:B------:R-:W-:Y:S02]  /*0090*/  LOP3.LUT R7, R2, 0x3, RZ, 0xc0, !PT ;  /* 0x0000000302077812 */ /* 0x000fe400078ec0ff */
[----:B------:R-:W-:Y:S02]  /*00a0*/  CS2R R4, SRZ ;  /* 0x0000000000047805 */ /* 0x000fe4000001ff00 */
[----:B------:R-:W-:Y:S02]  /*00b0*/  ISETP.GE.U32.AND P0, PT, R0, 0x3, PT ;  /* 0x000000030000780c */ /* 0x000fe40003f06070 */
[----:B------:R-:W-:-:S04]  /*00c0*/  IADD3.X R0, R3, -0x1, RZ, P1, !PT ;  /* 0xffffffff03007810 */ /* 0x000fc80000ffe4ff */
[----:B------:R-:W-:-:S13]  /*00d0*/  ISETP.GE.U32.AND.EX P0, PT, R0, RZ, PT, P0 ;  /* 0x000000ff0000720c */ /* 0x000fda0003f06100 */
[----:B------:R-:W-:Y:S05]  /*00e0*/  @!P0 BRA `(.L_x_93) ;  /* 0x0000000800148947 */ /* 0x000fea0003800000 */
[----:B------:R-:W-:Y:S01]  /*00f0*/  IADD3 R0, P0, R7, -R2, RZ ;  /* 0x8000000207007210 */ /* 0x000fe20007f1e0ff */
[----:B------:R-:W-:Y:S01]  /*0100*/  ULDC.64 UR4, c[0x0][0x248] ;  /* 0x0000920000047ab9 */ /* 0x000fe20000000a00 */
[----:B------:R-:W-:Y:S02]  /*0110*/  CS2R R4, SRZ ;  /* 0x0000000000047805 */ /* 0x000fe4000001ff00 */
[----:B------:R-:W-:Y:S01]  /*0120*/  MOV R2, UR4 ;  /* 0x0000000400027c02 */ /* 0x000fe20008000f00 */
[----:B------:R-:W-:Y:S01]  /*0130*/  UMOV UR4, URZ ;  /* 0x0000003f00047c82 */ /* 0x000fe20008000000 */
[----:B------:R-:W-:Y:S02]  /*0140*/  IMAD.X R6, RZ, RZ, ~R3, P0 ;  /* 0x000000ffff067224 */ /* 0x000fe400000e0e03 */
[----:B------:R-:W-:-:S03]  /*0150*/  IMAD.U32 R3, RZ, RZ, UR5 ;  /* 0x00000005ff037e24 */ /* 0x000fc6000f8e00ff */
[----:B------:R-:W-:-:S13]  /*0160*/  ISETP.GE.AND P0, PT, R6, RZ, PT ;  /* 0x000000ff0600720c */ /* 0x000fda0003f06270 */
[----:B------:R-:W-:Y:S05]  /*0170*/  @P0 BRA `(.L_x_94) ;  /* 0x00000004009c0947 */ /* 0x000fea0003800000 */
[----:B------:R-:W-:-:S04]  /*0180*/  IADD3 R8, P0, RZ, -R0, RZ ;  /* 0x80000000ff087210 */ /* 0x000fc80007f1e0ff */
[----:B------:R-:W-:Y:S01]  /*0190*/  ISETP.GT.U32.AND P1, PT, R8, 0xc, PT ;  /* 0x0000000c0800780c */ /* 0x000fe20003f24070 */
[----:B------:R-:W-:Y:S01]  /*01a0*/  IMAD.X R8, RZ, RZ, ~R6, P0 ;  /* 0x000000ffff087224 */ /* 0x000fe200000e0e06 */
[----:B------:R-:W-:-:S04]  /*01b0*/  PLOP3.LUT P0, PT, PT, PT, PT, 0x80, 0x0 ;  /* 0x000000000000781c */ /* 0x000fc80003f0f070 */
[----:B------:R-:W-:-:S13]  /*01c0*/  ISETP.GT.AND.EX P1, PT, R8, RZ, PT, P1 ;  /* 0x000000ff0800720c */ /* 0x000fda0003f24310 */
[----:B------:R-:W-:Y:S05]  /*01d0*/  @!P1 BRA `(.L_x_95) ;  /* 0x0000000000e89947 */ /* 0x000fea0003800000 */
[----:B------:R-:W-:-:S13]  /*01e0*/  PLOP3.LUT P0, PT, PT, PT, PT, 0x8, 0x0 ;  /* 0x000000000000781c */ /* 0x000fda0003f0e170 */
.L_x_96:
[----:B------:R-:W2:Y:S04]  /*01f0*/  LDG.E.CONSTANT R21, desc[UR12][R2.64] ;  /* 0x0000000c02157981 */ /* 0x000ea8000c1e9900 */
[----:B------:R-:W2:Y:S04]  /*0200*/  LDG.E.CONSTANT R20, desc[UR12][R2.64+0x4] ;  /* 0x0000040c02147981 */ /* 0x000ea8000c1e9900 */
[----:B------:R-:W3:Y:S04]  /*0210*/  LDG.E.CONSTANT R22, desc[UR12][R2.64+0x8] ;  /* 0x0000080c02167981 */ /* 0x000ee8000c1e9900 */
[----:B------:R-:W3:Y:S04]  /*0220*/  LDG.E.CONSTANT R23, desc[UR12][R2.64+0xc] ;  /* 0x00000c0c02177981 */ /* 0x000ee8000c1e9900 */
[----:B------:R-:W4:Y:S04]  /*0230*/  LDG.E.CONSTANT R19, desc[UR12][R2.64+0x10] ;  /* 0x0000100c02137981 */ /* 0x000f28000c1e9900 */
[----:B------:R-:W4:Y:S04]  /*0240*/  LDG.E.CONSTANT R18, desc[UR12][R2.64+0x14] ;  /* 0x0000140c02127981 */ /* 0x000f28000c1e9900 */
[----:B------:R-:W5:Y:S04]  /*0250*/  LDG.E.CONSTANT R17, desc[UR12][R2.64+0x18] ;  /* 0x0000180c02117981 */ /* 0x000f68000c1e9900 */
        /* <DEDUP_REMOVED lines=8> */
[----:B------:R-:W5:Y:S01]  /*02e0*/  LDG.E.CONSTANT R9, desc[UR12][R2.64+0x3c] ;  /* 0x00003c0c02097981 */ /* 0x000f62000c1e9900 */
[----:B------:R-:W-:Y:S01]  /*02f0*/  UIADD3 UR4, UR4, 0x10, URZ ;  /* 0x0000001004047890 */ /* 0x000fe2000fffe03f */
[----:B--2---:R-:W-:-:S02]  /*0300*/  IADD3 R24, P1, P2, R20, R4, R21 ;  /* 0x0000000414187210 */ /* 0x004fc40007a3e015 */
[----:B------:R-:W-:Y:S02]  /*0310*/  SHF.R.S32.HI R4, RZ, 0x1f, R21 ;  /* 0x0000001fff047819 */ /* 0x000fe40000011415 */
[----:B------:R-:W-:-:S04]  /*0320*/  SHF.R.S32.HI R20, RZ, 0x1f, R20 ;  /* 0x0000001fff147819 */ /* 0x000fc80000011414 */
[----:B------:R-:W-:Y:S02]  /*0330*/  IADD3.X R20, R20, R5, R4, P1, P2 ;  /* 0x0000000514147210 */ /* 0x000fe40000fe4404 */
[--C-:B---3--:R-:W-:Y:S02]  /*0340*/  IADD3 R4, P1, P2, R23, R24, R22.reuse ;  /* 0x0000001817047210 */ /* 0x108fe40007a3e016 */
[----:B------:R-:W-:Y:S02]  /*0350*/  SHF.R.S32.HI R22, RZ, 0x1f, R22 ;  /* 0x0000001fff167819 */ /* 0x000fe40000011416 */
[----:B------:R-:W-:-:S04]  /*0360*/  SHF.R.S32.HI R23, RZ, 0x1f, R23 ;  /* 0x0000001fff177819 */ /* 0x000fc80000011417 */
[----:B------:R-:W-:Y:S02]  /*0370*/  IADD3.X R22, R23, R20, R22, P1, P2 ;  /* 0x0000001417167210 */ /* 0x000fe40000fe4416 */
[--C-:B----4-:R-:W-:Y:S02]  /*0380*/  IADD3 R4, P1, P2, R18, R4, R19.reuse ;  /* 0x0000000412047210 */ /* 0x110fe40007a3e013 */
[----:B------:R-:W-:Y:S02]  /*0390*/  SHF.R.S32.HI R19, RZ, 0x1f, R19 ;  /* 0x0000001fff137819 */ /* 0x000fe40000011413 */
[----:B------:R-:W-:-:S04]  /*03a0*/  SHF.R.S32.HI R18, RZ, 0x1f, R18 ;  /* 0x0000001fff127819 */ /* 0x000fc80000011412 */
[----:B------:R-:W-:Y:S02]  /*03b0*/  IADD3.X R18, R18, R22, R19, P1, P2 ;  /* 0x0000001612127210 */ /* 0x000fe40000fe4413 */
[--C-:B-----5:R-:W-:Y:S02]  /*03c0*/  IADD3 R4, P1, P2, R16, R4, R17.reuse ;  /* 0x0000000410047210 */ /* 0x120fe40007a3e011 */
[----:B------:R-:W-:Y:S02]  /*03d0*/  SHF.R.S32.HI R17, RZ, 0x1f, R17 ;  /* 0x0000001fff117819 */ /* 0x000fe40000011411 */
[----:B------:R-:W-:-:S04]  /*03e0*/  SHF.R.S32.HI R16, RZ, 0x1f, R16 ;  /* 0x0000001fff107819 */ /* 0x000fc80000011410 */
[----:B------:R-:W-:Y:S02]  /*03f0*/  IADD3.X R16, R16, R18, R17, P1, P2 ;  /* 0x0000001210107210 */ /* 0x000fe40000fe4411 */
[--C-:B------:R-:W-:Y:S02]  /*0400*/  IADD3 R4, P1, P2, R15, R4, R14.reuse ;  /* 0x000000040f047210 */ /* 0x100fe40007a3e00e */
[----:B------:R-:W-:Y:S02]  /*0410*/  SHF.R.S32.HI R14, RZ, 0x1f, R14 ;  /* 0x0000001fff0e7819 */ /* 0x000fe4000001140e */
[----:B------:R-:W-:-:S04]  /*0420*/  SHF.R.S32.HI R15, RZ, 0x1f, R15 ;  /* 0x0000001fff0f7819 */ /* 0x000fc8000001140f */
[----:B------:R-:W-:Y:S02]  /*0430*/  IADD3.X R14, R15, R16, R14, P1, P2 ;  /* 0x000000100f0e7210 */ /* 0x000fe40000fe440e */
[--C-:B------:R-:W-:Y:S02]  /*0440*/  IADD3 R4, P1, P2, R13, R4, R10.reuse ;  /* 0x000000040d047210 */ /* 0x100fe40007a3e00a */
[----:B------:R-:W-:Y:S02]  /*0450*/  SHF.R.S32.HI R10, RZ, 0x1f, R10 ;  /* 0x0000001fff0a7819 */ /* 0x000fe4000001140a */
[----:B------:R-:W-:Y:S02]  /*0460*/  SHF.R.S32.HI R13, RZ, 0x1f, R13 ;  /* 0x0000001fff0d7819 */ /* 0x000fe4000001140d */
[----:B------:R-:W-:Y:S02]  /*0470*/  SHF.R.S32.HI R5, RZ, 0x1f, R8 ;  /* 0x0000001fff057819 */ /* 0x000fe40000011408 */
[----:B------:R-:W-:-:S02]  /*0480*/  IADD3.X R10, R13, R14, R10, P1, P2 ;  /* 0x0000000e0d0a7210 */ /* 0x000fc40000fe440a */
[----:B------:R-:W-:Y:S02]  /*0490*/  IADD3 R0, P1, R0, 0x10, RZ ;  /* 0x0000001000007810 */ /* 0x000fe40007f3e0ff */
[--C-:B------:R-:W-:Y:S02]  /*04a0*/  IADD3 R4, P2, P3, R11, R4, R12.reuse ;  /* 0x000000040b047210 */ /* 0x100fe40007b5e00c */
[----:B------:R-:W-:Y:S02]  /*04b0*/  IADD3.X R6, RZ, R6, RZ, P1, !PT ;  /* 0x00000006ff067210 */ /* 0x000fe40000ffe4ff */
[----:B------:R-:W-:Y:S02]  /*04c0*/  ISETP.GE.U32.AND P1, PT, R0, -0xc, PT ;  /* 0xfffffff40000780c */ /* 0x000fe40003f26070 */
[----:B------:R-:W-:Y:S02]  /*04d0*/  SHF.R.S32.HI R12, RZ, 0x1f, R12 ;  /* 0x0000001fff0c7819 */ /* 0x000fe4000001140c */
[----:B------:R-:W-:-:S02]  /*04e0*/  ISETP.GE.AND.EX P1, PT, R6, -0x1, PT, P1 ;  /* 0xffffffff0600780c */ /* 0x000fc40003f26310 */
[----:B------:R-:W-:-:S04]  /*04f0*/  SHF.R.S32.HI R11, RZ, 0x1f, R11 ;  /* 0x0000001fff0b7819 */ /* 0x000fc8000001140b */
[----:B------:R-:W-:Y:S02]  /*0500*/  IADD3.X R11, R11, R10, R12, P2, P3 ;  /* 0x0000000a0b0b7210 */ /* 0x000fe400017e640c */
[----:B------:R-:W-:Y:S02]  /*0510*/  IADD3 R10, P2, R2, 0x40, RZ ;  /* 0x00000040020a7810 */ /* 0x000fe40007f5e0ff */
[----:B------:R-:W-:Y:S02]  /*0520*/  IADD3 R4, P3, P4, R9, R4, R8 ;  /* 0x0000000409047210 */ /* 0x000fe40007c7e008 */
[----:B------:R-:W-:Y:S01]  /*0530*/  SHF.R.S32.HI R2, RZ, 0x1f, R9 ;  /* 0x0000001fff027819 */ /* 0x000fe20000011409 */
[----:B------:R-:W-:-:S03]  /*0540*/  IMAD.X R3, RZ, RZ, R3, P2 ;  /* 0x000000ffff037224 */ /* 0x000fc600010e0603 */
[----:B------:R-:W-:Y:S01]  /*0550*/  IADD3.X R5, R2, R11, R5, P3, P4 ;  /* 0x0000000b02057210 */ /* 0x000fe20001fe8405 */
[----:B------:R-:W-:Y:S01]  /*0560*/  IMAD.MOV.U32 R2, RZ, RZ, R10 ;  /* 0x000000ffff027224 */ /* 0x000fe200078e000a */
[----:B------:R-:W-:Y:S06]  /*0570*/  @!P1 BRA `(.L_x_96) ;  /* 0xfffffffc001c9947 */ /* 0x000fec000383ffff */
.L_x_95:
[----:B------:R-:W-:-:S04]  /*0580*/  IADD3 R8, P2, RZ, -R0, RZ ;  /* 0x80000000ff087210 */ /* 0x000fc80007f5e0ff */
[----:B------:R-:W-:Y:S02]  /*0590*/  ISETP.GT.U32.AND P1, PT, R8, 0x4, PT ;  /* 0x000000040800780c */ /* 0x000fe40003f24070 */
[----:B------:R-:W-:-:S04]  /*05a0*/  IADD3.X R8, RZ, ~R6, RZ, P2, !PT ;  /* 0x80000006ff087210 */ /* 0x000fc800017fe4ff */
[----:B------:R-:W-:-:S13]  /*05b0*/  ISETP.GT.AND.EX P1, PT, R8, RZ, PT, P1 ;  /* 0x000000ff0800720c */ /* 0x000fda0003f24310 */
[----:B------:R-:W-:Y:S05]  /*05c0*/  @!P1 BRA `(.L_x_97) ;  /* 0x00000000007c9947 */ /* 0x000fea0003800000 */
[----:B------:R-:W2:Y:S04]  /*05d0*/  LDG.E.CONSTANT R9, desc[UR12][R2.64] ;  /* 0x0000000c02097981 */ /* 0x000ea8000c1e9900 */
[----:B------:R-:W2:Y:S04]  /*05e0*/  LDG.E.CONSTANT R8, desc[UR12][R2.64+0x4] ;  /* 0x0000040c02087981 */ /* 0x000ea8000c1e9900 */
[----:B------:R-:W3:Y:S04]  /*05f0*/  LDG.E.CONSTANT R10, desc[UR12][R2.64+0x8] ;  /* 0x0000080c020a7981 */ /* 0x000ee8000c1e9900 */
[----:B------:R-:W3:Y:S04]  /*0600*/  LDG.E.CONSTANT R11, desc[UR12][R2.64+0xc] ;  /* 0x00000c0c020b7981 */ /* 0x000ee8000c1e9900 */
[----:B------:R-:W4:Y:S04]  /*0610*/  LDG.E.CONSTANT R12, desc[UR12][R2.64+0x10] ;  /* 0x0000100c020c7981 */ /* 0x000f28000c1e9900 */
[----:B------:R-:W4:Y:S04]  /*0620*/  LDG.E.CONSTANT R13, desc[UR12][R2.64+0x14] ;  /* 0x0000140c020d7981 */ /* 0x000f28000c1e9900 */
[----:B------:R-:W5:Y:S04]  /*0630*/  LDG.E.CONSTANT R14, desc[UR12][R2.64+0x18] ;  /* 0x0000180c020e7981 */ /* 0x000f68000c1e9900 */
[----:B------:R-:W5:Y:S01]  /*0640*/  LDG.E.CONSTANT R15, desc[UR12][R2.64+0x1c] ;  /* 0x00001c0c020f7981 */ /* 0x000f62000c1e9900 */
[----:B------:R-:W-:Y:S01]  /*0650*/  IADD3 R0, P4, R0, 0x8, RZ ;  /* 0x0000000800007810 */ /* 0x000fe20007f9e0ff */
[----:B------:R-:W-:-:S04]  /*0660*/  UIADD3 UR4, UR4, 0x8, URZ ;  /* 0x0000000804047890 */ /* 0x000fc8000fffe03f */
[----:B------:R-:W-:Y:S01]  /*0670*/  IMAD.X R6, RZ, RZ, R6, P4 ;  /* 0x000000ffff067224 */ /* 0x000fe200020e0606 */
[--C-:B--2---:R-:W-:Y:S02]  /*0680*/  IADD3 R16, P0, P1, R8, R4, R9.reuse ;  /* 0x0000000408107210 */ /* 0x104fe4000791e009 */
        /* <DEDUP_REMOVED lines=9> */
[----:B------:R-:W-:Y:S02]  /*0720*/  SHF.R.S32.HI R13, RZ, 0x1f, R13 ;  /* 0x0000001fff0d7819 */ /* 0x000fe4000001140d */
[----:B------:R-:W-:Y:S02]  /*0730*/  IADD3 R8, P3, R2, 0x20, RZ ;  /* 0x0000002002087810 */ /* 0x000fe40007f7e0ff */
[----:B------:R-:W-:-:S02]  /*0740*/  IADD3.X R12, R13, R10, R12, P0, P1 ;  /* 0x0000000a0d0c7210 */ /* 0x000fc400007e240c */
[--C-:B-----5:R-:W-:Y:S01]  /*0750*/  IADD3 R4, P1, P2, R15, R4, R14.reuse ;  /* 0x000000040f047210 */ /* 0x120fe20007a3e00e */
[----:B------:R-:W-:Y:S01]  /*0760*/  IMAD.X R3, RZ, RZ, R3, P3 ;  /* 0x000000ffff037224 */ /* 0x000fe200018e0603 */
[----:B------:R-:W-:Y:S02]  /*0770*/  SHF.R.S32.HI R5, RZ, 0x1f, R14 ;  /* 0x0000001fff057819 */ /* 0x000fe4000001140e */
[----:B------:R-:W-:Y:S02]  /*0780*/  SHF.R.S32.HI R2, RZ, 0x1f, R15 ;  /* 0x0000001fff027819 */ /* 0x000fe4000001140f */
[----:B------:R-:W-:Y:S02]  /*0790*/  PLOP3.LUT P0, PT, PT, PT, PT, 0x8, 0x0 ;  /* 0x000000000000781c */ /* 0x000fe40003f0e170 */
[----:B------:R-:W-:Y:S02]  /*07a0*/  IADD3.X R5, R2, R12, R5, P1, P2 ;  /* 0x0000000c02057210 */ /* 0x000fe40000fe4405 */
[----:B------:R-:W-:-:S09]  /*07b0*/  MOV R2, R8 ;  /* 0x0000000800027202 */ /* 0x000fd20000000f00 */
.L_x_97:
[----:B------:R-:W-:-:S04]  /*07c0*/  ISETP.NE.U32.AND P1, PT, R0, RZ, PT ;  /* 0x000000ff0000720c */ /* 0x000fc80003f25070 */
[----:B------:R-:W-:-:S13]  /*07d0*/  ISETP.NE.OR.EX P0, PT, R6, RZ, P0, P1 ;  /* 0x000000ff0600720c */ /* 0x000fda0000705710 */
[----:B------:R-:W-:Y:S05]  /*07e0*/  @!P0 BRA `(.L_x_93) ;  /* 0x0000000000548947 */ /* 0x000fea0003800000 */
.L_x_94:
[----:B------:R-:W2:Y:S04]  /*07f0*/  LDG.E.CONSTANT R9, desc[UR12][R2.64] ;  /* 0x0000000c02097981 */ /* 0x000ea8000c1e9900 */
[----:B------:R-:W2:Y:S04]  /*0800*/  LDG.E.CONSTANT R8, desc[UR12][R2.64+0x4] ;  /* 0x0000040c02087981 */ /* 0x000ea8000c1e9900 */
[----:B------:R-:W3:Y:S04]  /*0810*/  LDG.E.CONSTANT R11, desc[UR12][R2.64+0x8] ;  /* 0x0000080c020b7981 */ /* 0x000ee8000c1e9900 */
[----:B------:R-:W3:Y:S01]  /*0820*/  LDG.E.CONSTANT R12, desc[UR12][R2.64+0xc] ;  /* 0x00000c0c020c7981 */ /* 0x000ee2000c1e9900 */
[----:B------:R-:W-:Y:S01]  /*0830*/  IADD3 R0, P0, R0, 0x4, RZ ;  /* 0x0000000400007810 */ /* 0x000fe20007f1e0ff */
[----:B------:R-:W-:-:S04]  /*0840*/  UIADD3 UR4, UR4, 0x4, URZ ;  /* 0x0000000404047890 */ /* 0x000fc8000fffe03f */
[----:B------:R-:W-:Y:S01]  /*0850*/  IMAD.X R6, RZ, RZ, R6, P0 ;  /* 0x000000ffff067224 */ /* 0x000fe200000e0606 */
[----:B------:R-:W-:-:S04]  /*0860*/  ISETP.NE.U32.AND P0, PT, R0, RZ, PT ;  /* 0x000000ff0000720c */ /* 0x000fc80003f05070 */
[----:B------:R-:W-:Y:S02]  /*0870*/  ISETP.NE.AND.EX P0, PT, R6, RZ, PT, P0 ;  /* 0x000000ff0600720c */ /* 0x000fe40003f05300 */
[--C-:B--2---:R-:W-:Y:S02]  /*0880*/  IADD3 R10, P1, P2, R8, R4, R9.reuse ;  /* 0x00000004080a7210 */ /* 0x104fe40007a3e009 */
[----:B------:R-:W-:Y:S02]  /*0890*/  SHF.R.S32.HI R4, RZ, 0x1f, R9 ;  /* 0x0000001fff047819 */ /* 0x000fe40000011409 */
[----:B------:R-:W-:-:S04]  /*08a0*/  SHF.R.S32.HI R8, RZ, 0x1f, R8 ;  /* 0x0000001fff087819 */ /* 0x000fc80000011408 */
[----:B------:R-:W-:Y:S02]  /*08b0*/  IADD3.X R5, R8, R5, R4, P1, P2 ;  /* 0x0000000508057210 */ /* 0x000fe40000fe4404 */
[----:B------:R-:W-:Y:S02]  /*08c0*/  IADD3 R8, P1, R2, 0x10, RZ ;  /* 0x0000001002087810 */ /* 0x000fe40007f3e0ff */
[--C-:B---3--:R-:W-:Y:S02]  /*08d0*/  IADD3 R4, P2, P3, R12, R10, R11.reuse ;  /* 0x0000000a0c047210 */ /* 0x108fe40007b5e00b */
[----:B------:R-:W-:Y:S01]  /*08e0*/  SHF.R.S32.HI R2, RZ, 0x1f, R11 ;  /* 0x0000001fff027819 */ /* 0x000fe2000001140b */
[----:B------:R-:W-:Y:S01]  /*08f0*/  IMAD.X R3, RZ, RZ, R3, P1 ;  /* 0x000000ffff037224 */ /* 0x000fe200008e0603 */
[----:B------:R-:W-:-:S04]  /*0900*/  SHF.R.S32.HI R12, RZ, 0x1f, R12 ;  /* 0x0000001fff0c7819 */ /* 0x000fc8000001140c */
[----:B------:R-:W-:Y:S02]  /*0910*/  IADD3.X R5, R12, R5, R2, P2, P3 ;  /* 0x000000050c057210 */ /* 0x000fe400017e6402 */
[----:B------:R-:W-:Y:S01]  /*0920*/  MOV R2, R8 ;  /* 0x0000000800027202 */ /* 0x000fe20000000f00 */
[----:B------:R-:W-:Y:S06]  /*0930*/  @P0 BRA `(.L_x_94) ;  /* 0xfffffffc00ac0947 */ /* 0x000fec000383ffff */
.L_x_93:
[----:B------:R-:W-:-:S04]  /*0940*/  ISETP.NE.U32.AND P0, PT, R7, RZ, PT ;  /* 0x000000ff0700720c */ /* 0x000fc80003f05070 */
[----:B------:R-:W-:-:S13]  /*0950*/  ISETP.NE.AND.EX P0, PT, RZ, RZ, PT, P0 ;  /* 0x000000ffff00720c */ /* 0x000fda0003f05300 */
[----:B------:R-:W-:Y:S05]  /*0960*/  @!P0 BRA `(.L_x_98) ;  /* 0x0000000000408947 */ /* 0x000fea0003800000 */
[----:B------:R-:W-:Y:S01]  /*0970*/  IADD3 R7, P0, RZ, -R7, RZ ;  /* 0x80000007ff077210 */ /* 0x000fe20007f1e0ff */
[----:B------:R-:W-:Y:S02]  /*0980*/  ULDC.64 UR6, c[0x0][0x248] ;  /* 0x0000920000067ab9 */ /* 0x000fe40000000a00 */
[----:B------:R-:W-:Y:S02]  /*0990*/  UIMAD.WIDE UR4, UR4, 0x4, UR6 ;  /* 0x00000004040478a5 */ /* 0x000fe4000f8e0206 */
[----:B------:R-:W-:-:S10]  /*09a0*/  IMAD.X R0, RZ, RZ, -0x1, P0 ;  /* 0xffffffffff007424 */ /* 0x000fd400000e06ff */
.L_x_99:
[----:B------:R-:W-:Y:S01]  /*09b0*/  IMAD.U32 R2, RZ, RZ, UR4 ;  /* 0x00000004ff027e24 */ /* 0x000fe2000f8e00ff */
[----:B------:R-:W-:-:S05]  /*09c0*/  MOV R3, UR5 ;  /* 0x0000000500037c02 */ /* 0x000fca0008000f00 */
[----:B------:R-:W2:Y:S01]  /*09d0*/  LDG.E.CONSTANT R2, desc[UR12][R2.64] ;  /* 0x0000000c02027981 */ /* 0x000ea2000c1e9900 */
[----:B------:R-:W-:Y:S01]  /*09e0*/  IADD3 R7, P0, R7, 0x1, RZ ;  /* 0x0000000107077810 */ /* 0x000fe20007f1e0ff */
[----:B------:R-:W-:-:S04]  /*09f0*/  UIADD3 UR4, UP0, UR4, 0x4, URZ ;  /* 0x0000000404047890 */ /* 0x000fc8000ff1e03f */
[----:B------:R-:W-:Y:S01]  /*0a00*/  IMAD.X R0, RZ, RZ, R0, P0 ;  /* 0x000000ffff007224 */ /* 0x000fe200000e0600 */
[----:B------:R-:W-:Y:S01]  /*0a10*/  ISETP.NE.U32.AND P0, PT, R7, RZ, PT ;  /* 0x000000ff0700720c */ /* 0x000fe20003f05070 */
[----:B------:R-:W-:-:S03]  /*0a20*/  UIADD3.X UR5, URZ, UR5, URZ, UP0, !UPT ;  /* 0x000000053f057290 */ /* 0x000fc600087fe43f */
[----:B------:R-:W-:Y:S02]  /*0a30*/  ISETP.NE.AND.EX P0, PT, R0, RZ, PT, P0 ;  /* 0x000000ff0000720c */ /* 0x000fe40003f05300 */
[----:B--2---:R-:W-:-:S04]  /*0a40*/  IADD3 R4, P1, R2, R4, RZ ;  /* 0x0000000402047210 */ /* 0x004fc80007f3e0ff */
[----:B------:R-:W-:-:S07]  /*0a50*/  LEA.HI.X.SX32 R5, R2, R5, 0x1, P1 ;  /* 0x0000000502057211 */ /* 0x000fce00008f0eff */
[----:B------:R-:W-:Y:S05]  /*0a60*/  @P0 BRA `(.L_x_99) ;  /* 0xfffffffc00d00947 */ /* 0x000fea000383ffff */
.L_x_98:
[----:B------:R0:W1:Y:S02]  /*0a70*/  I2F.S64 R8, R4 ;  /* 0x0000000400087312 */ /* 0x0000640000301400 */
.L_x_92:
[----:B------:R-:W-:Y:S01]  /*0a80*/  ULDC UR4, c[0x0][0x10] ;  /* 0x0000040000047ab9 */ /* 0x000fe20000000800 */
[----:B------:R-:W2:Y:S01]  /*0a90*/  LDC R10, c[0x0][0x4] ;  /* 0x00000100ff0a7b82 */ /* 0x000ea20000000800 */
[----:B------:R-:W-:Y:S01]  /*0aa0*/  ULDC UR5, c[0x0][0x260] ;  /* 0x0000980000057ab9 */ /* 0x000fe20000000800 */
[----:B------:R-:W3:Y:S01]  /*0ab0*/  S2R R14, SR_TID.X ;  /* 0x00000000000e7919 */ /* 0x000ee20000002100 */
[----:B------:R-:W-:Y:S01]  /*0ac0*/  IMAD.U32 R2, RZ, RZ, UR5 ;  /* 0x00000005ff027e24 */ /* 0x000fe2000f8e00ff */
[----:B------:R-:W-:Y:S01]  /*0ad0*/  ULDC.64 UR6, c[0x0][0x230] ;  /* 0x00008c0000067ab9 */ /* 0x000fe20000000a00 */
[----:B------:R-:W-:Y:S01]  /*0ae0*/  ULDC UR5, c[0x0][0x0] ;  /* 0x0000000000057ab9 */ /* 0x000fe20000000800 */
[----:B------:R-:W-:Y:S02]  /*0af0*/  ULDC.64 UR8, c[0x0][0x240] ;  /* 0x0000900000087ab9 */ /* 0x000fe40000000a00 */
[----:B------:R-:W-:Y:S01]  /*0b00*/  IADD3 R6, R2, -0x1, RZ ;  /* 0xffffffff02067810 */ /* 0x000fe20007ffe0ff */
[----:B--2---:R-:W-:-:S04]  /*0b10*/  IMAD R0, R10, UR4, RZ ;  /* 0x000000040a007c24 */ /* 0x004fc8000f8e02ff */
[----:B------:R-:W-:-:S05]  /*0b20*/  IMAD.SHL.U32 R3, R0, 0x4, RZ ;  /* 0x0000000400037824 */ /* 0x000fca00078e00ff */
[----:B------:R-:W-:-:S04]  /*0b30*/  IABS R9, R3 ;  /* 0x0000000300097213 */ /* 0x000fc80000000000 */
[----:B------:R-:W2:Y:S08]  /*0b40*/  I2F.RP R7, R9 ;  /* 0x0000000900077306 */ /* 0x000eb00000209400 */
[----:B--2---:R-:W0:Y:S02]  /*0b50*/  MUFU.RCP R7, R7 ;  /* 0x0000000700077308 */ /* 0x004e240000001000 */
[----:B0-----:R-:W-:-:S02]  /*0b60*/  IADD3 R4, R7, 0xffffffe, RZ ;  /* 0x0ffffffe07047810 */ /* 0x001fc40007ffe0ff */
[----:B------:R-:W-:-:S04]  /*0b70*/  IABS R7, R6 ;  /* 0x0000000600077213 */ /* 0x000fc80000000000 */
[----:B------:R0:W2:Y:S01]  /*0b80*/  F2I.FTZ.U32.TRUNC.NTZ R5, R4 ;  /* 0x0000000400057305 */ /* 0x0000a2000021f000 */
[----:B------:R-:W-:-:S04]  /*0b90*/  LOP3.LUT R6, R6, R3, RZ, 0x3c, !PT ;  /* 0x0000000306067212 */ /* 0x000fc800078e3cff */
[----:B------:R-:W-:Y:S01]  /*0ba0*/  ISETP.GE.AND P2, PT, R6, RZ, PT ;  /* 0x000000ff0600720c */ /* 0x000fe20003f46270 */
[----:B0-----:R-:W-:Y:S02]  /*0bb0*/  IMAD.MOV.U32 R4, RZ, RZ, RZ ;  /* 0x000000ffff047224 */ /* 0x001fe400078e00ff */
[----:B--2---:R-:W-:-:S04]  /*0bc0*/  IMAD.MOV R12, RZ, RZ, -R5 ;  /* 0x000000ffff0c7224 */ /* 0x004fc800078e0a05 */
[----:B------:R-:W-:Y:S01]  /*0bd0*/  IMAD R11, R12, R9, RZ ;  /* 0x000000090c0b7224 */ /* 0x000fe200078e02ff */
[----:B------:R-:W-:-:S03]  /*0be0*/  IABS R12, R3 ;  /* 0x00000003000c7213 */ /* 0x000fc60000000000 */
[----:B------:R-:W-:Y:S01]  /*0bf0*/  IMAD.HI.U32 R4, R5, R11, R4 ;  /* 0x0000000b05047227 */ /* 0x000fe200078e0004 */
[----:B------:R-:W-:Y:S01]  /*0c00*/  IADD3 R12, RZ, -R12, RZ ;  /* 0x8000000cff0c7210 */ /* 0x000fe20007ffe0ff */
[----:B------:R-:W3:Y:S04]  /*0c10*/  S2R R5, SR_CTAID.X ;  /* 0x0000000000057919 */ /* 0x000ee80000002500 */
[----:B------:R-:W-:-:S04]  /*0c20*/  IMAD.HI.U32 R19, R4, R7, RZ ;  /* 0x0000000704137227 */ /* 0x000fc800078e00ff */
[----:B------:R-:W-:Y:S02]  /*0c30*/  IMAD R4, R19, R12, R7 ;  /* 0x0000000c13047224 */ /* 0x000fe400078e0207 */
[----:B------:R-:W0:Y:S03]  /*0c40*/  LDC.64 R12, c[0x0][0x228] ;  /* 0x00008a00ff0c7b82 */ /* 0x000e260000000a00 */
[----:B------:R-:W-:-:S05]  /*0c50*/  ISETP.GT.U32.AND P1, PT, R9, R4, PT ;  /* 0x000000040900720c */ /* 0x000fca0003f24070 */
[----:B------:R-:W2:Y:S08]  /*0c60*/  LDC.64 R6, c[0x0][0x238] ;  /* 0x00008e00ff067b82 */ /* 0x000eb00000000a00 */
[----:B------:R-:W-:Y:S01]  /*0c70*/  @!P1 IMAD.IADD R4, R4, 0x1, -R9 ;  /* 0x0000000104049824 */ /* 0x000fe200078e0a09 */
[----:B------:R-:W-:Y:S02]  /*0c80*/  @!P1 IADD3 R19, R19, 0x1, RZ ;  /* 0x0000000113139810 */ /* 0x000fe40007ffe0ff */
[----:B------:R-:W-:-:S02]  /*0c90*/  ISETP.NE.AND P1, PT, R3, RZ, PT ;  /* 0x000000ff0300720c */ /* 0x000fc40003f25270 */
[----:B------:R-:W-:-:S13]  /*0ca0*/  ISETP.GE.U32.AND P0, PT, R4, R9, PT ;  /* 0x000000090400720c */ /* 0x000fda0003f06070 */
[----:B------:R-:W-:Y:S01]  /*0cb0*/  @P0 VIADD R19, R19, 0x1 ;  /* 0x0000000113130836 */ /* 0x000fe20000000000 */
[----:B------:R-:W-:-:S04]  /*0cc0*/  ISETP.NE.U32.AND P0, PT, RZ, UR6, PT ;  /* 0x00000006ff007c0c */ /* 0x000fc8000bf05070 */
[----:B------:R-:W-:Y:S02]  /*0cd0*/  @!P2 IADD3 R19, -R19, RZ, RZ ;  /* 0x000000ff1313a210 */ /* 0x000fe40007ffe1ff */
[----:B------:R-:W-:Y:S01]  /*0ce0*/  @!P1 LOP3.LUT R19, RZ, R3, RZ, 0x33, !PT ;  /* 0x00000003ff139212 */ /* 0x000fe200078e33ff */
[----:B---3--:R-:W-:Y:S01]  /*0cf0*/  IMAD R3, R5, UR5, R14 ;  /* 0x0000000505037c24 */ /* 0x008fe2000f8e020e */
[----:B------:R-:W-:Y:S02]  /*0d00*/  ISETP.NE.AND.EX P0, PT, RZ, UR7, PT, P0 ;  /* 0x00000007ff007c0c */ /* 0x000fe4000bf05300 */
[----:B------:R-:W-:Y:S02]  /*0d10*/  ISETP.GE.AND P1, PT, R19, RZ, PT ;  /* 0x000000ff1300720c */ /* 0x000fe40003f26270 */
[----:B------:R-:W-:Y:S02]  /*0d20*/  LEA R14, P3, R3, UR8, 0x2 ;  /* 0x00000008030e7c11 */ /* 0x000fe4000f8610ff */
[----:B------:R-:W-:-:S07]  /*0d30*/  SHF.R.S32.HI R18, RZ, 0x1f, R3 ;  /* 0x0000001fff127819 */ /* 0x000fce0000011403 */
[----:B------:R-:W-:Y:S02]  /*0d40*/  @P0 LEA R20, P2, R3, UR6, 0x1 ;  /* 0x0000000603140c11 */ /* 0x000fe4000f8408ff */
[----:B0-2---:R-:W-:Y:S11]  /*0d50*/  @!P1 EXIT ;  /* 0x000000000000994d */ /* 0x005ff60003800000 */
[C---:B------:R-:W-:Y:S01]  /*0d60*/  IMAD.WIDE R16, R3.reuse, 0x4, R12 ;  /* 0x0000000403107825 */ /* 0x040fe200078e020c */
[C-C-:B------:R-:W-:Y:S01]  /*0d70*/  @P0 LEA.HI.X R21, R3.reuse, UR7, R18.reuse, 0x1, P2 ;  /* 0x0000000703150c11 */ /* 0x140fe200090f0c12 */
[----:B------:R-:W0:Y:S01]  /*0d80*/  LDC.64 R4, c[0x0][0x220] ;  /* 0x00008800ff047b82 */ /* 0x000e220000000a00 */
[C---:B------:R-:W-:Y:S01]  /*0d90*/  LEA.HI.X R15, R3.reuse, UR9, R18, 0x2, P3 ;  /* 0x00000009030f7c11 */ /* 0x040fe200098f1412 */
[----:B------:R-:W-:Y:S01]  /*0da0*/  IMAD.WIDE R6, R3, 0x4, R6 ;  /* 0x0000000403067825 */ /* 0x000fe200078e0206 */
[----:B------:R-:W2:Y:S05]  /*0db0*/  S2R R11, SR_TID.Y ;  /* 0x00000000000b7919 */ /* 0x000eaa0000002200 */
[----:B------:R-:W2:Y:S01]  /*0dc0*/  S2UR UR5, SR_CTAID.Y ;  /* 0x00000000000579c3 */ /* 0x000ea20000002600 */
[----:B------:R-:W3:Y:S01]  /*0dd0*/  LDG.E.CONSTANT R16, desc[UR12][R16.64] ;  /* 0x0000000c10107981 */ /* 0x000ee2000c1e9900 */
[----:B-1----:R-:W1:Y:S01]  /*0de0*/  MUFU.RCP R8, R8 ;  /* 0x0000000800087308 */ /* 0x002e620000001000 */
[----:B------:R-:W-:-:S02]  /*0df0*/  ULDC UR14, c[0x0][0x264] ;  /* 0x00009900000e7ab9 */ /* 0x000fc40000000800 */
[----:B------:R-:W4:Y:S04]  /*0e00*/  @P0 LDG.E.U16.CONSTANT R20, desc[UR12][R20.64] ;  /* 0x0000000c14140981 */ /* 0x000f28000c1e9500 */
[----:B------:R-:W4:Y:S04]  /*0e10*/  LDG.E.CONSTANT R14, desc[UR12][R14.64] ;  /* 0x0000000c0e0e7981 */ /* 0x000f28000c1e9900 */
[----:B------:R-:W4:Y:S01]  /*0e20*/  LDG.E.CONSTANT R7, desc[UR12][R6.64] ;  /* 0x0000000c06077981 */ /* 0x000f22000c1e9900 */
[----:B0-----:R-:W-:-:S04]  /*0e30*/  IMAD.WIDE R12, R3, 0x4, R4 ;  /* 0x00000004030c7825 */ /* 0x001fc800078e0204 */
[----:B------:R-:W-:Y:S01]  /*0e40*/  IMAD.MOV.U32 R5, RZ, RZ, 0x3f800000 ;  /* 0x3f800000ff057424 */ /* 0x000fe200078e00ff */
[----:B------:R2:W5:Y:S02]  /*0e50*/  LDG.E.CONSTANT R4, desc[UR12][R12.64] ;  /* 0x0000000c0c047981 */ /* 0x000564000c1e9900 */
[----:B--2---:R-:W-:Y:S02]  /*0e60*/  IMAD R13, R10, UR5, R11 ;  /* 0x000000050a0d7c24 */ /* 0x004fe4000f8e020b */
[----:B---3--:R-:W-:Y:S01]  /*0e70*/  FMUL.FTZ R9, R16, R16 ;  /* 0x0000001010097220 */ /* 0x008fe20000410000 */
[----:B----4-:R-:W-:Y:S01]  /*0e80*/  @P0 HADD2.F32 R5, -RZ, R20.H0_H0 ;  /* 0x20000014ff050230 */ /* 0x010fe20000004100 */
[----:B------:R-:W-:Y:S01]  /*0e90*/  ISETP.NE.AND P0, PT, R19, RZ, PT ;  /* 0x000000ff1300720c */ /* 0x000fe20003f05270 */
[----:B------:R-:W-:Y:S02]  /*0ea0*/  IMAD R20, R13, UR14, R3 ;  /* 0x0000000e0d147c24 */ /* 0x000fe4000f8e0203 */
[----:B------:R-:W-:Y:S01]  /*0eb0*/  FMUL.FTZ R9, R14, R9 ;  /* 0x000000090e097220 */ /* 0x000fe20000410000 */
[----:B------:R-:W-:-:S03]  /*0ec0*/  FMUL.FTZ R5, R16, R5 ;  /* 0x0000000510057220 */ /* 0x000fc60000410000 */
[-C--:B-1----:R-:W-:Y:S01]  /*0ed0*/  FMUL.FTZ R6, R9, R8.reuse ;  /* 0x0000000809067220 */ /* 0x082fe20000410000 */
[----:B------:R-:W-:Y:S01]  /*0ee0*/  IADD3 R9, R19, 0x1, RZ ;  /* 0x0000000113097810 */ /* 0x000fe20007ffe0ff */
[----:B------:R-:W-:-:S03]  /*0ef0*/  FMUL.FTZ R7, R7, R8 ;  /* 0x0000000807077220 */ /* 0x000fc60000410000 */
[----:B------:R-:W-:Y:S01]  /*0f00*/  LOP3.LUT R8, R9, 0x1, RZ, 0xc0, !PT ;  /* 0x0000000109087812 */ /* 0x000fe200078ec0ff */
[----:B------:R-:W-:Y:S01]  /*0f10*/  IMAD R9, R0, UR14, RZ ;  /* 0x0000000e00097c24 */ /* 0x000fe2000f8e02ff */
[----:B------:R-:W-:Y:S06]  /*0f20*/  @!P0 BRA `(.L_x_100) ;  /* 0x0000000800f48947 */ /* 0x000fec0003800000 */
[----:B------:R-:W0:Y:S01]  /*0f30*/  LDC R2, c[0x0][0x260] ;  /* 0x00009800ff027b82 */ /* 0x000e220000000800 */
[----:B------:R-:W-:Y:S01]  /*0f40*/  ULEA UR6, UR4, UR5, 0x2 ;  /* 0x0000000504067291 */ /* 0x000fe2000f8e103f */
[----:B------:R-:W-:Y:S01]  /*0f50*/  IADD3 R19, -R19, -0x1, R8 ;  /* 0xffffffff13137810 */ /* 0x000fe20007ffe108 */
[----:B------:R-:W-:Y:S01]  /*0f60*/  UIMAD UR7, UR4, 0x7, UR5 ;  /* 0x00000007040778a4 */ /* 0x000fe2000f8e0205 */
[----:B------:R-:W-:Y:S01]  /*0f70*/  ISETP.GE.AND P0, PT, R3, UR14, PT ;  /* 0x0000000e03007c0c */ /* 0x000fe2000bf06270 */
[----:B------:R-:W-:Y:S02]  /*0f80*/  UIMAD UR8, UR4, 0x6, UR5 ;  /* 0x00000006040878a4 */ /* 0x000fe4000f8e0205 */
[----:B------:R-:W-:Y:S01]  /*0f90*/  UIMAD UR9, UR4, 0x5, UR5 ;  /* 0x00000005040978a4 */ /* 0x000fe2000f8e0205 */
[C-C-:B------:R-:W-:Y:S01]  /*0fa0*/  IMAD R12, R10.reuse, UR6, R11.reuse ;  /* 0x000000060a0c7c24 */ /* 0x140fe2000f8e020b */
[----:B------:R-:W-:Y:S01]  /*0fb0*/  UIMAD UR10, UR4, 0x3, UR5 ;  /* 0x00000003040a78a4 */ /* 0x000fe2000f8e0205 */
[C-C-:B------:R-:W-:Y:S01]  /*0fc0*/  IMAD R14, R10.reuse, UR7, R11.reuse ;  /* 0x000000070a0e7c24 */ /* 0x140fe2000f8e020b */
[----:B------:R-:W-:Y:S01]  /*0fd0*/  ULEA UR11, UR4, UR5, 0x1 ;  /* 0x00000005040b7291 */ /* 0x000fe2000f8e083f */
[C-C-:B------:R-:W-:Y:S01]  /*0fe0*/  IMAD R22, R10.reuse, UR8, R11.reuse ;  /* 0x000000080a167c24 */ /* 0x140fe2000f8e020b */
[----:B------:R-:W-:Y:S01]  /*0ff0*/  UIADD3 UR4, UR4, UR5, URZ ;  /* 0x0000000504047290 */ /* 0x000fe2000fffe03f */
[----:B------:R-:W-:-:S02]  /*1000*/  IMAD R18, R10, UR9, R11 ;  /* 0x000000090a127c24 */ /* 0x000fc4000f8e020b */
[C-C-:B------:R-:W-:Y:S02]  /*1010*/  IMAD R24, R10.reuse, UR10, R11.reuse ;  /* 0x0000000a0a187c24 */ /* 0x140fe4000f8e020b */
[C-C-:B------:R-:W-:Y:S02]  /*1020*/  IMAD R26, R10.reuse, UR11, R11.reuse ;  /* 0x0000000b0a1a7c24 */ /* 0x140fe4000f8e020b */
[----:B------:R-:W-:Y:S02]  /*1030*/  IMAD R10, R10, UR4, R11 ;  /* 0x000000040a0a7c24 */ /* 0x000fe4000f8e020b */
[----:B------:R-:W-:Y:S02]  /*1040*/  IMAD.MOV.U32 R11, RZ, RZ, R13 ;  /* 0x000000ffff0b7224 */ /* 0x000fe400078e000d */
[--C-:B------:R-:W-:Y:S02]  /*1050*/  IMAD R12, R12, UR14, R3.reuse ;  /* 0x0000000e0c0c7c24 */ /* 0x100fe4000f8e0203 */
[----:B------:R-:W-:-:S02]  /*1060*/  IMAD R13, R14, UR14, R3 ;  /* 0x0000000e0e0d7c24 */ /* 0x000fc4000f8e0203 */
[--C-:B------:R-:W-:Y:S02]  /*1070*/  IMAD R22, R22, UR14, R3.reuse ;  /* 0x0000000e16167c24 */ /* 0x100fe4000f8e0203 */
[--C-:B------:R-:W-:Y:S02]  /*1080*/  IMAD R18, R18, UR14, R3.reuse ;  /* 0x0000000e12127c24 */ /* 0x100fe4000f8e0203 */
[--C-:B------:R-:W-:Y:S02]  /*1090*/  IMAD R24, R24, UR14, R3.reuse ;  /* 0x0000000e18187c24 */ /* 0x100fe4000f8e0203 */
[--C-:B------:R-:W-:Y:S02]  /*10a0*/  IMAD R26, R26, UR14, R3.reuse ;  /* 0x0000000e1a1a7c24 */ /* 0x100fe4000f8e0203 */
[----:B------:R-:W-:-:S07]  /*10b0*/  IMAD R10, R10, UR14, R3 ;  /* 0x0000000e0a0a7c24 */ /* 0x000fce000f8e0203 */
.L_x_101:
[----:B0-----:R-:W-:-:S13]  /*10c0*/  ISETP.GE.OR P1, PT, R11, R2, P0 ;  /* 0x000000020b00720c */ /* 0x001fda0000726670 */
[----:B------:R-:W0:Y:S08]  /*10d0*/  @!P1 LDC.64 R16, c[0x0][0x210] ;  /* 0x00008400ff109b82 */ /* 0x000e300000000a00 */
[----:B-1----:R-:W1:Y:S01]  /*10e0*/  @!P1 LDC.64 R14, c[0x0][0x218] ;  /* 0x00008600ff0e9b82 */ /* 0x002e620000000a00 */
[----:B0-----:R-:W-:-:S06]  /*10f0*/  @!P1 IMAD.WIDE R16, R20, 0x2, R16 ;  /* 0x0000000214109825 */ /* 0x001fcc00078e0210 */
[----:B------:R-:W2:Y:S01]  /*1100*/  @!P1 LDG.E.U16.CONSTANT R16, desc[UR12][R16.64] ;  /* 0x0000000c10109981 */ /* 0x000ea2000c1e9500 */
[----:B-1----:R-:W-:Y:S02]  /*1110*/  @!P1 IMAD.WIDE R28, R20, 0x2, R14 ;  /* 0x00000002141c9825 */ /* 0x002fe400078e020e */
[----:B------:R-:W0:Y:S04]  /*1120*/  @!P1 LDC.64 R14, c[0x0][0x250] ;  /* 0x00009400ff0e9b82 */ /* 0x000e280000000a00 */
[----:B------:R-:W3:Y:S01]  /*1130*/  @!P1 LDG.E.U16.CONSTANT R28, desc[UR12][R28.64] ;  /* 0x0000000c1c1c9981 */ /* 0x000ee2000c1e9500 */
[----:B--2---:R-:W-:Y:S02]  /*1140*/  @!P1 HADD2.F32 R21, -RZ, R16.H0_H0 ;  /* 0x20000010ff159230 */ /* 0x004fe40000004100 */
[----:B---3--:R-:W-:-:S03]  /*1150*/  @!P1 HADD2.F32 R23, -RZ, R28.H0_H0 ;  /* 0x2000001cff179230 */ /* 0x008fc60000004100 */
[----:B------:R-:W-:Y:S02]  /*1160*/  @!P1 FADD.FTZ R21, -R7, R21 ;  /* 0x0000001507159221 */ /* 0x000fe40000010100 */
[----:B-----5:R-:W-:-:S04]  /*1170*/  @!P1 FADD.FTZ R23, -R4, R23 ;  /* 0x0000001704179221 */ /* 0x020fc80000010100 */
[----:B------:R-:W-:Y:S01]  /*1180*/  @!P1 FFMA.FTZ R23, -R6, R23, R21 ;  /* 0x0000001706179223 */ /* 0x000fe20000010115 */
[----:B------:R-:W-:-:S03]  /*1190*/  IADD3 R21, R0, R11, RZ ;  /* 0x0000000b00157210 */ /* 0x000fc60007ffe0ff */
[----:B------:R-:W-:Y:S01]  /*11a0*/  @!P1 FMUL.FTZ R23, R5, R23 ;  /* 0x0000001705179220 */ /* 0x000fe20000410000 */
[----:B------:R-:W-:Y:S01]  /*11b0*/  ISETP.GE.OR P2, PT, R21, R2, P0 ;  /* 0x000000021500720c */ /* 0x000fe20000746670 */
[----:B0-----:R-:W-:-:S03]  /*11c0*/  @!P1 IMAD.WIDE R28, R20, 0x2, R14 ;  /* 0x00000002141c9825 */ /* 0x001fc600078e020e */
[----:B------:R-:W-:-:S04]  /*11d0*/  @!P1 F2FP.F16.F32.PACK_AB R23, RZ, R23 ;  /* 0x00000017ff17923e */ /* 0x000fc800000000ff */
[----:B------:R-:W-:-:S05]  /*11e0*/  PRMT R15, R23, 0x7610, R15 ;  /* 0x00007610170f7816 */ /* 0x000fca000000000f */
[----:B------:R0:W-:Y:S01]  /*11f0*/  @!P1 STG.E.U16 desc[UR12][R28.64], R15 ;  /* 0x0000000f1c009986 */ /* 0x0001e2000c10150c */
[----:B------:R-:W1:Y:S08]  /*1200*/  @!P2 LDC.64 R16, c[0x0][0x210] ;  /* 0x00008400ff10ab82 */ /* 0x000e700000000a00 */
[----:B0-----:R-:W0:Y:S01]  /*1210*/  @!P2 LDC.64 R14, c[0x0][0x218] ;  /* 0x00008600ff0eab82 */ /* 0x001e220000000a00 */
[----:B-1----:R-:W-:-:S06]  /*1220*/  @!P2 IMAD.WIDE R16, R10, 0x2, R16 ;  /* 0x000000020a10a825 */ /* 0x002fcc00078e0210 */
[----:B------:R-:W2:Y:S01]  /*1230*/  @!P2 LDG.E.U16.CONSTANT R16, desc[UR12][R16.64] ;  /* 0x0000000c1010a981 */ /* 0x000ea2000c1e9500 */
[----:B0-----:R-:W-:Y:S02]  /*1240*/  @!P2 IMAD.WIDE R28, R10, 0x2, R14 ;  /* 0x000000020a1ca825 */ /* 0x001fe400078e020e */
[----:B------:R-:W0:Y:S03]  /*1250*/  @!P2 LDC.64 R14, c[0x0][0x250] ;  /* 0x00009400ff0eab82 */ /* 0x000e260000000a00 */
[----:B------:R0:W3:Y:S01]  /*1260*/  @!P2 LDG.E.U16.CONSTANT R25, desc[UR12][R28.64] ;  /* 0x0000000c1c19a981 */ /* 0x0000e2000c1e9500 */
[----:B------:R-:W-:-:S05]  /*1270*/  IMAD.IADD R21, R0, 0x1, R21 ;  /* 0x0000000100157824 */ /* 0x000fca00078e0215 */
[----:B------:R-:W-:Y:S01]  /*1280*/  ISETP.GE.OR P1, PT, R21, R2, P0 ;  /* 0x000000021500720c */ /* 0x000fe20000726670 */
[----:B0-----:R-:W-:-:S04]  /*1290*/  @!P2 IMAD.WIDE R28, R10, 0x2, R14 ;  /* 0x000000020a1ca825 */ /* 0x001fc800078e020e */
[----:B--2---:R-:W-:-:S08]  /*12a0*/  @!P2 HADD2.F32 R23, -RZ, R16.H0_H0 ;  /* 0x20000010ff17a230 */ /* 0x004fd00000004100 */
[----:B------:R-:W0:Y:S01]  /*12b0*/  @!P1 LDC.64 R16, c[0x0][0x210] ;  /* 0x00008400ff109b82 */ /* 0x000e220000000a00 */
[----:B------:R-:W-:Y:S01]  /*12c0*/  @!P2 FADD.FTZ R23, -R7, R23 ;  /* 0x000000170717a221 */ /* 0x000fe20000010100 */
[----:B---3--:R-:W-:-:S05]  /*12d0*/  @!P2 HADD2.F32 R25, -RZ, R25.H0_H0 ;  /* 0x20000019ff19a230 */ /* 0x008fca0000004100 */
[----:B------:R-:W-:-:S04]  /*12e0*/  @!P2 FADD.FTZ R25, -R4, R25 ;  /* 0x000000190419a221 */ /* 0x000fc80000010100 */
[----:B------:R-:W-:-:S04]  /*12f0*/  @!P2 FFMA.FTZ R23, -R6, R25, R23 ;  /* 0x000000190617a223 */ /* 0x000fc80000010117 */
[----:B------:R-:W-:-:S05]  /*1300*/  @!P2 FMUL.FTZ R23, R5, R23 ;  /* 0x000000170517a220 */ /* 0x000fca0000410000 */
[----:B------:R-:W-:-:S04]  /*1310*/  @!P2 F2FP.F16.F32.PACK_AB R23, RZ, R23 ;  /* 0x00000017ff17a23e */ /* 0x000fc800000000ff */
[----:B------:R-:W-:-:S05]  /*1320*/  PRMT R15, R23, 0x7610, R15 ;  /* 0x00007610170f7816 */ /* 0x000fca000000000f */
[----:B------:R1:W-:Y:S02]  /*1330*/  @!P2 STG.E.U16 desc[UR12][R28.64], R15 ;  /* 0x0000000f1c00a986 */ /* 0x0003e4000c10150c */
[----:B-1----:R-:W1:Y:S01]  /*1340*/  @!P1 LDC.64 R14, c[0x0][0x218] ;  /* 0x00008600ff0e9b82 */ /* 0x002e620000000a00 */
[----:B0-----:R-:W-:-:S06]  /*1350*/  @!P1 IMAD.WIDE R16, R26, 0x2, R16 ;  /* 0x000000021a109825 */ /* 0x001fcc00078e0210 */
[----:B------:R-:W2:Y:S01]  /*1360*/  @!P1 LDG.E.U16.CONSTANT R16, desc[UR12][R16.64] ;  /* 0x0000000c10109981 */ /* 0x000ea2000c1e9500 */
[----:B-1----:R-:W-:Y:S02]  /*1370*/  @!P1 IMAD.WIDE R28, R26, 0x2, R14 ;  /* 0x000000021a1c9825 */ /* 0x002fe400078e020e */
[----:B------:R-:W0:Y:S03]  /*1380*/  @!P1 LDC.64 R14, c[0x0][0x250] ;  /* 0x00009400ff0e9b82 */ /* 0x000e260000000a00 */
[----:B------:R0:W3:Y:S01]  /*1390*/  @!P1 LDG.E.U16.CONSTANT R25, desc[UR12][R28.64] ;  /* 0x0000000c1c199981 */ /* 0x0000e2000c1e9500 */
[----:B------:R-:W-:-:S04]  /*13a0*/  IADD3 R21, R0, R21, RZ ;  /* 0x0000001500157210 */ /* 0x000fc80007ffe0ff */
        /* <DEDUP_REMOVED lines=91> */
[----:B------:R-:W0:Y:S01]  /*1960*/  @!P2 LDC.64 R28, c[0x0][0x250] ;  /* 0x00009400ff1cab82 */ /* 0x000e220000000a00 */
[----:B-1----:R-:W-:-:S06]  /*1970*/  @!P2 IMAD.WIDE R14, R13, 0x2, R14 ;  /* 0x000000020d0ea825 */ /* 0x002fcc00078e020e */
[----:B------:R-:W3:Y:S01]  /*1980*/  @!P2 LDG.E.U16.CONSTANT R14, desc[UR12][R14.64] ;  /* 0x0000000c0e0ea981 */ /* 0x000ee2000c1e9500 */
[----:B0-----:R-:W-:-:S04]  /*1990*/  @!P2 IMAD.WIDE R28, R13, 0x2, R28 ;  /* 0x000000020d1ca825 */ /* 0x001fc800078e021c */
[----:B------:R-:W-:-:S05]  /*19a0*/  VIADD R19, R19, 0x2 ;  /* 0x0000000213137836 */ /* 0x000fca0000000000 */
[----:B------:R-:W-:Y:S01]  /*19b0*/  ISETP.NE.AND P1, PT, R19, RZ, PT ;  /* 0x000000ff1300720c */ /* 0x000fe20003f25270 */
[C---:B------:R-:W-:Y:S01]  /*19c0*/  IMAD R20, R9.reuse, 0x8, R20 ;  /* 0x0000000809147824 */ /* 0x040fe200078e0214 */
[C---:B------:R-:W-:Y:S01]  /*19d0*/  LEA R10, R9.reuse, R10, 0x3 ;  /* 0x0000000a090a7211 */ /* 0x040fe200078e18ff */
[C---:B------:R-:W-:Y:S01]  /*19e0*/  IMAD R26, R9.reuse, 0x8, R26 ;  /* 0x00000008091a7824 */ /* 0x040fe200078e021a */
[C---:B------:R-:W-:Y:S01]  /*19f0*/  LEA R24, R9.reuse, R24, 0x3 ;  /* 0x0000001809187211 */ /* 0x040fe200078e18ff */
[C---:B------:R-:W-:Y:S01]  /*1a00*/  IMAD R18, R9.reuse, 0x8, R18 ;  /* 0x0000000809127824 */ /* 0x040fe200078e0212 */
[C---:B------:R-:W-:Y:S01]  /*1a10*/  LEA R12, R9.reuse, R12, 0x3 ;  /* 0x0000000c090c7211 */ /* 0x040fe200078e18ff */
[C---:B------:R-:W-:Y:S01]  /*1a20*/  IMAD R13, R9.reuse, 0x8, R13 ;  /* 0x00000008090d7824 */ /* 0x040fe200078e020d */
[----:B------:R-:W-:Y:S01]  /*1a30*/  LEA R22, R9, R22, 0x3 ;  /* 0x0000001609167211 */ /* 0x000fe200078e18ff */
[----:B--2---:R-:W-:-:S05]  /*1a40*/  @!P2 HADD2.F32 R23, -RZ, R16.H0_H0 ;  /* 0x20000010ff17a230 */ /* 0x004fca0000004100 */
[----:B------:R-:W-:Y:S01]  /*1a50*/  @!P2 FADD.FTZ R23, -R7, R23 ;  /* 0x000000170717a221 */ /* 0x000fe20000010100 */
[----:B---3--:R-:W-:-:S05]  /*1a60*/  @!P2 HADD2.F32 R25, -RZ, R14.H0_H0 ;  /* 0x2000000eff19a230 */ /* 0x008fca0000004100 */
[----:B------:R-:W-:-:S04]  /*1a70*/  @!P2 FADD.FTZ R25, -R4, R25 ;  /* 0x000000190419a221 */ /* 0x000fc80000010100 */
[----:B------:R-:W-:-:S04]  /*1a80*/  @!P2 FFMA.FTZ R23, -R6, R25, R23 ;  /* 0x000000190617a223 */ /* 0x000fc80000010117 */
[----:B------:R-:W-:-:S05]  /*1a90*/  @!P2 FMUL.FTZ R23, R5, R23 ;  /* 0x000000170517a220 */ /* 0x000fca0000410000 */
[----:B------:R-:W-:-:S05]  /*1aa0*/  @!P2 F2FP.F16.F32.PACK_AB R23, RZ, R23 ;  /* 0x00000017ff17a23e */ /* 0x000fca00000000ff */
[----:B------:R1:W-:Y:S01]  /*1ab0*/  @!P2 STG.E.U16 desc[UR12][R28.64], R23 ;  /* 0x000000171c00a986 */ /* 0x0003e2000c10150c */
[C---:B------:R-:W-:Y:S01]  /*1ac0*/  LEA R14, R0.reuse, R11, 0x3 ;  /* 0x0000000b000e7211 */ /* 0x040fe200078e18ff */
[----:B------:R-:W-:Y:S01]  /*1ad0*/  IMAD.IADD R11, R0, 0x1, R21 ;  /* 0x00000001000b7824 */ /* 0x000fe200078e0215 */
[----:B------:R-:W-:Y:S06]  /*1ae0*/  @P1 BRA `(.L_x_101) ;  /* 0xfffffff400741947 */ /* 0x000fec000383ffff */
[----:B------:R-:W-:-:S07]  /*1af0*/  MOV R13, R14 ;  /* 0x0000000e000d7202 */ /* 0x000fce0000000f00 */
.L_x_100:
[----:B------:R-:W-:-:S13]  /*1b00*/  ISETP.NE.AND P0, PT, R8, RZ, PT ;  /* 0x000000ff0800720c */ /* 0x000fda0003f05270 */
[----:B------:R-:W-:Y:S05]  /*1b10*/  @!P0 EXIT ;  /* 0x000000000000894d */ /* 0x000fea0003800000 */
[----:B------:R-:W-:Y:S01]  /*1b20*/  ULDC UR4, c[0x0][0x264] ;  /* 0x0000990000047ab9 */ /* 0x000fe20000000800 */
[----:B-1----:R-:W-:Y:S01]  /*1b30*/  IMAD.IADD R23, R20, 0x1, R9 ;  /* 0x0000000114177824 */ /* 0x002fe200078e0209 */
[----:B------:R-:W-:-:S04]  /*1b40*/  ISETP.GE.AND P0, PT, R3, UR4, PT ;  /* 0x0000000403007c0c */ /* 0x000fc8000bf06270 */
[----:B------:R-:W-:Y:S01]  /*1b50*/  ISETP.GE.OR P1, PT, R13, R2, P0 ;  /* 0x000000020d00720c */ /* 0x000fe20000726670 */
[----:B------:R-:W-:Y:S01]  /*1b60*/  IMAD.IADD R13, R0, 0x1, R13 ;  /* 0x00000001000d7824 */ /* 0x000fe200078e020d */
[----:B------:R-:W-:-:S04]  /*1b70*/  IADD3 R8, R23, R9, RZ ;  /* 0x0000000917087210 */ /* 0x000fc80007ffe0ff */
[----:B------:R-:W-:Y:S02]  /*1b80*/  IADD3 R3, R0, R13, RZ ;  /* 0x0000000d00037210 */ /* 0x000fe40007ffe0ff */
[-C--:B------:R-:W-:Y:S02]  /*1b90*/  ISETP.GE.OR P2, PT, R13, R2.reuse, P0 ;  /* 0x000000020d00720c */ /* 0x080fe40000746670 */
[----:B------:R-:W-:-:S03]  /*1ba0*/  ISETP.GE.OR P3, PT, R3, R2, P0 ;  /* 0x000000020300720c */ /* 0x000fc60000766670 */
[----:B------:R-:W0:Y:S08]  /*1bb0*/  @!P1 LDC.64 R24, c[0x0][0x210] ;  /* 0x00008400ff189b82 */ /* 0x000e300000000a00 */
[----:B------:R-:W1:Y:S08]  /*1bc0*/  @!P1 LDC.64 R12, c[0x0][0x218] ;  /* 0x00008600ff0c9b82 */ /* 0x000e700000000a00 */
[----:B------:R-:W2:Y:S08]  /*1bd0*/  @!P2 LDC.64 R18, c[0x0][0x210] ;  /* 0x00008400ff12ab82 */ /* 0x000eb00000000a00 */
[----:B------:R-:W3:Y:S01]  /*1be0*/  @!P2 LDC.64 R16, c[0x0][0x218] ;  /* 0x00008600ff10ab82 */ /* 0x000ee20000000a00 */
[----:B0-----:R-:W-:-:S05]  /*1bf0*/  @!P1 IMAD.WIDE R24, R20, 0x2, R24 ;  /* 0x0000000214189825 */ /* 0x001fca00078e0218 */
[----:B------:R0:W4:Y:S02]  /*1c00*/  @!P1 LDG.E.U16.CONSTANT R21, desc[UR12][R24.64] ;  /* 0x0000000c18159981 */ /* 0x000124000c1e9500 */
[----:B------:R-:W0:Y:S08]  /*1c10*/  @!P3 LDC.64 R14, c[0x0][0x210] ;  /* 0x00008400ff0ebb82 */ /* 0x000e300000000a00 */
[----:B------:R-:W0:Y:S01]  /*1c20*/  @!P3 LDC.64 R10, c[0x0][0x218] ;  /* 0x00008600ff0abb82 */ /* 0x000e220000000a00 */
[----:B-1----:R-:W-:-:S04]  /*1c30*/  @!P1 IMAD.WIDE R12, R20, 0x2, R12 ;  /* 0x00000002140c9825 */ /* 0x002fc800078e020c */
[C---:B--2---:R-:W-:Y:S02]  /*1c40*/  @!P2 IMAD.WIDE R18, R23.reuse, 0x2, R18 ;  /* 0x000000021712a825 */ /* 0x044fe400078e0212 */
[----:B------:R1:W2:Y:S01]  /*1c50*/  @!P1 LDG.E.U16.CONSTANT R12, desc[UR12][R12.64] ;  /* 0x0000000c0c0c9981 */ /* 0x0002a2000c1e9500 */
[----:B------:R-:W1:Y:S01]  /*1c60*/  @!P1 LDC.64 R28, c[0x0][0x250] ;  /* 0x00009400ff1c9b82 */ /* 0x000e620000000a00 */
[----:B---3--:R-:W-:Y:S02]  /*1c70*/  @!P2 IMAD.WIDE R16, R23, 0x2, R16 ;  /* 0x000000021710a825 */ /* 0x008fe400078e0210 */
[----:B------:R-:W3:Y:S04]  /*1c80*/  @!P2 LDG.E.U16.CONSTANT R18, desc[UR12][R18.64] ;  /* 0x0000000c1212a981 */ /* 0x000ee8000c1e9500 */
[----:B------:R-:W3:Y:S01]  /*1c90*/  @!P2 LDG.E.U16.CONSTANT R16, desc[UR12][R16.64] ;  /* 0x0000000c1010a981 */ /* 0x000ee2000c1e9500 */
[C---:B0-----:R-:W-:Y:S01]  /*1ca0*/  @!P3 IMAD.WIDE R14, R8.reuse, 0x2, R14 ;  /* 0x00000002080eb825 */ /* 0x041fe200078e020e */
[----:B------:R-:W0:Y:S05]  /*1cb0*/  @!P2 LDC.64 R24, c[0x0][0x250] ;  /* 0x00009400ff18ab82 */ /* 0x000e2a0000000a00 */
[----:B------:R-:W3:Y:S01]  /*1cc0*/  @!P3 LDG.E.U16.CONSTANT R14, desc[UR12][R14.64] ;  /* 0x0000000c0e0eb981 */ /* 0x000ee2000c1e9500 */
[----:B------:R-:W-:-:S02]  /*1cd0*/  @!P3 IMAD.WIDE R10, R8, 0x2, R10 ;  /* 0x00000002080ab825 */ /* 0x000fc400078e020a */
[----:B------:R-:W0:Y:S04]  /*1ce0*/  @!P3 LDC.64 R26, c[0x0][0x250] ;  /* 0x00009400ff1abb82 */ /* 0x000e280000000a00 */
[----:B------:R3:W3:Y:S01]  /*1cf0*/  @!P3 LDG.E.U16.CONSTANT R10, desc[UR12][R10.64] ;  /* 0x0000000c0a0ab981 */ /* 0x0006e2000c1e9500 */
[----:B------:R-:W-:-:S05]  /*1d00*/  IMAD.IADD R3, R0, 0x1, R3 ;  /* 0x0000000100037824 */ /* 0x000fca00078e0203 */
[----:B------:R-:W-:Y:S01]  /*1d10*/  ISETP.GE.OR P0, PT, R3, R2, P0 ;  /* 0x000000020300720c */ /* 0x000fe20000706670 */
[----:B-1----:R-:W-:-:S04]  /*1d20*/  @!P1 IMAD.WIDE R28, R20, 0x2, R28 ;  /* 0x00000002141c9825 */ /* 0x002fc800078e021c */
[----:B0-----:R-:W-:-:S04]  /*1d30*/  @!P2 IMAD.WIDE R24, R23, 0x2, R24 ;  /* 0x000000021718a825 */ /* 0x001fc800078e0218 */
[----:B------:R-:W-:-:S04]  /*1d40*/  @!P3 IMAD.WIDE R26, R8, 0x2, R26 ;  /* 0x00000002081ab825 */ /* 0x000fc800078e021a */
[----:B----4-:R-:W-:-:S05]  /*1d50*/  @!P1 HADD2.F32 R22, -RZ, R21.H0_H0 ;  /* 0x20000015ff169230 */ /* 0x010fca0000004100 */
[C---:B------:R-:W-:Y:S01]  /*1d60*/  @!P1 FADD.FTZ R13, -R7.reuse, R22 ;  /* 0x00000016070d9221 */ /* 0x040fe20000010100 */
[----:B--2---:R-:W-:Y:S02]  /*1d70*/  @!P1 HADD2.F32 R21, -RZ, R12.H0_H0 ;  /* 0x2000000cff159230 */ /* 0x004fe40000004100 */
[----:B---3--:R-:W-:Y:S02]  /*1d80*/  @!P2 HADD2.F32 R18, -RZ, R18.H0_H0 ;  /* 0x20000012ff12a230 */ /* 0x008fe40000004100 */
[----:B------:R-:W-:Y:S02]  /*1d90*/  @!P2 HADD2.F32 R12, -RZ, R16.H0_H0 ;  /* 0x20000010ff0ca230 */ /* 0x000fe40000004100 */
[C---:B-----5:R-:W-:Y:S01]  /*1da0*/  @!P1 FADD.FTZ R21, -R4.reuse, R21 ;  /* 0x0000001504159221 */ /* 0x060fe20000010100 */
[----:B------:R-:W-:Y:S01]  /*1db0*/  @!P2 FADD.FTZ R11, -R7, R18 ;  /* 0x00000012070ba221 */ /* 0x000fe20000010100 */
[----:B------:R-:W-:Y:S02]  /*1dc0*/  @!P3 HADD2.F32 R19, -RZ, R14.H0_H0 ;  /* 0x2000000eff13b230 */ /* 0x000fe40000004100 */
[----:B------:R-:W-:Y:S01]  /*1dd0*/  @!P2 FADD.FTZ R12, -R4, R12 ;  /* 0x0000000c040ca221 */ /* 0x000fe20000010100 */
[----:B------:R-:W-:-:S02]  /*1de0*/  @!P3 HADD2.F32 R17, -RZ, R10.H0_H0 ;  /* 0x2000000aff11b230 */ /* 0x000fc40000004100 */
[----:B------:R-:W-:Y:S01]  /*1df0*/  @!P3 FADD.FTZ R19, -R7, R19 ;  /* 0x000000130713b221 */ /* 0x000fe20000010100 */
[----:B------:R-:W-:Y:S02]  /*1e00*/  @!P1 FFMA.FTZ R10, -R6, R21, R13 ;  /* 0x00000015060a9223 */ /* 0x000fe4000001010d */
[----:B------:R-:W-:Y:S01]  /*1e10*/  @!P3 FADD.FTZ R14, -R4, R17 ;  /* 0x00000011040eb221 */ /* 0x000fe20000010100 */
[C---:B------:R-:W-:Y:S01]  /*1e20*/  @!P2 FFMA.FTZ R12, -R6.reuse, R12, R11 ;  /* 0x0000000c060ca223 */ /* 0x040fe2000001010b */
[C---:B------:R-:W-:Y:S02]  /*1e30*/  @!P1 FMUL.FTZ R10, R5.reuse, R10 ;  /* 0x0000000a050a9220 */ /* 0x040fe40000410000 */
[----:B------:R-:W-:Y:S01]  /*1e40*/  @!P3 FFMA.FTZ R14, -R6, R14, R19 ;  /* 0x0000000e060eb223 */ /* 0x000fe20000010113 */
[----:B------:R-:W-:-:S03]  /*1e50*/  @!P2 FMUL.FTZ R12, R5, R12 ;  /* 0x0000000c050ca220 */ /* 0x000fc60000410000 */
[----:B------:R-:W-:Y:S01]  /*1e60*/  @!P3 FMUL.FTZ R14, R5, R14 ;  /* 0x0000000e050eb220 */ /* 0x000fe20000410000 */
[----:B------:R-:W-:Y:S02]  /*1e70*/  @!P1 F2FP.F16.F32.PACK_AB R10, RZ, R10 ;  /* 0x0000000aff0a923e */ /* 0x000fe400000000ff */
[----:B------:R-:W-:Y:S02]  /*1e80*/  @!P2 F2FP.F16.F32.PACK_AB R12, RZ, R12 ;  /* 0x0000000cff0ca23e */ /* 0x000fe400000000ff */
[----:B------:R-:W-:Y:S01]  /*1e90*/  @!P3 F2FP.F16.F32.PACK_AB R14, RZ, R14 ;  /* 0x0000000eff0eb23e */ /* 0x000fe200000000ff */
[----:B------:R0:W-:Y:S04]  /*1ea0*/  @!P1 STG.E.U16 desc[UR12][R28.64], R10 ;  /* 0x0000000a1c009986 */ /* 0x0001e8000c10150c */
[----:B------:R0:W-:Y:S04]  /*1eb0*/  @!P2 STG.E.U16 desc[UR12][R24.64], R12 ;  /* 0x0000000c1800a986 */ /* 0x0001e8000c10150c */
[----:B------:R0:W-:Y:S01]  /*1ec0*/  @!P3 STG.E.U16 desc[UR12][R26.64], R14 ;  /* 0x0000000e1a00b986 */ /* 0x0001e2000c10150c */
[----:B------:R-:W-:Y:S05]  /*1ed0*/  @P0 EXIT ;  /* 0x000000000000094d */ /* 0x000fea0003800000 */
[----:B------:R-:W1:Y:S01]  /*1ee0*/  LDC.64 R2, c[0x0][0x210] ;  /* 0x00008400ff027b82 */ /* 0x000e620000000a00 */
[----:B------:R-:W-:-:S07]  /*1ef0*/  IADD3 R15, R8, R9, RZ ;  /* 0x00000009080f7210 */ /* 0x000fce0007ffe0ff */
[----:B0-----:R-:W0:Y:S01]  /*1f00*/  LDC.64 R10, c[0x0][0x218] ;  /* 0x00008600ff0a7b82 */ /* 0x001e220000000a00 */
[----:B-1----:R-:W-:-:S07]  /*1f10*/  IMAD.WIDE R8, R15, 0x2, R2 ;  /* 0x000000020f087825 */ /* 0x002fce00078e0202 */
[----:B------:R-:W1:Y:S01]  /*1f20*/  LDC.64 R2, c[0x0][0x250] ;  /* 0x00009400ff027b82 */ /* 0x000e620000000a00 */
[----:B------:R-:W2:Y:S01]  /*1f30*/  LDG.E.U16.CONSTANT R8, desc[UR12][R8.64] ;  /* 0x0000000c08087981 */ /* 0x000ea2000c1e9500 */
[----:B0-----:R-:W-:-:S06]  /*1f40*/  IMAD.WIDE R10, R15, 0x2, R10 ;  /* 0x000000020f0a7825 */ /* 0x001fcc00078e020a */
[----:B------:R-:W3:Y:S01]  /*1f50*/  LDG.E.U16.CONSTANT R10, desc[UR12][R10.64] ;  /* 0x0000000c0a0a7981 */ /* 0x000ee2000c1e9500 */
[----:B-1----:R-:W-:-:S04]  /*1f60*/  IMAD.WIDE R2, R15, 0x2, R2 ;  /* 0x000000020f027825 */ /* 0x002fc800078e0202 */
[----:B--2---:R-:W-:Y:S02]  /*1f70*/  HADD2.F32 R0, -RZ, R8.H0_H0 ;  /* 0x20000008ff007230 */ /* 0x004fe40000004100 */
[----:B---3--:R-:W-:-:S03]  /*1f80*/  HADD2.F32 R13, -RZ, R10.H0_H0 ;  /* 0x2000000aff0d7230 */ /* 0x008fc60000004100 */
[----:B------:R-:W-:Y:S02]  /*1f90*/  FADD.FTZ R7, -R7, R0 ;  /* 0x0000000007077221 */ /* 0x000fe40000010100 */
[----:B------:R-:W-:-:S04]  /*1fa0*/  FADD.FTZ R13, -R4, R13 ;  /* 0x0000000d040d7221 */ /* 0x000fc80000010100 */
[----:B------:R-:W-:-:S04]  /*1fb0*/  FFMA.FTZ R6, -R6, R13, R7 ;  /* 0x0000000d06067223 */ /* 0x000fc80000010107 */
[----:B------:R-:W-:-:S05]  /*1fc0*/  FMUL.FTZ R6, R5, R6 ;  /* 0x0000000605067220 */ /* 0x000fca0000410000 */
[----:B------:R-:W-:-:S05]  /*1fd0*/  F2FP.F16.F32.PACK_AB R6, RZ, R6 ;  /* 0x00000006ff06723e */ /* 0x000fca00000000ff */
[----:B------:R-:W-:Y:S01]  /*1fe0*/  STG.E.U16 desc[UR12][R2.64], R6 ;  /* 0x0000000602007986 */ /* 0x000fe2000c10150c */
[----:B------:R-:W-:Y:S05]  /*1ff0*/  EXIT ;  /* 0x000000000000794d */ /* 0x000fea0003800000 */
.L_x_102:
        /* <DEDUP_REMOVED lines=16> */
.L_x_1054:


//--------------------- .text._Z32batchnorm_backward_c_last_kernelIN3c104HalfEffLi4EEvPKT_S4_PKT0_S7_PKT1_S7_S7_PKiPS2_lii --------------------------
	.section	.text._Z32batchnorm_backward_c_last_kernelIN3c104HalfEffLi4EEvPKT_S4_PKT0_S7_PKT1_S7_S7_PKiPS2_lii,"ax",@progbits
	.align	128
        .global         _Z32batchnorm_backward_c_last_kernelIN3c104HalfEffLi4EEvPKT_S4_PKT0_S7_PKT1_S7_S7_PKiPS2_lii
        .type           _Z32batchnorm_backward_c_last_kernelIN3c104HalfEffLi4EEvPKT_S4_PKT0_S7_PKT1_S7_S7_PKiPS2_lii,@function
        .size           _Z32batchnorm_backward_c_last_kernelIN3c104HalfEffLi4EEvPKT_S4_PKT0_S7_PKT1_S7_S7_PKiPS2_lii,(.L_x_1055 - _Z32batchnorm_backward_c_last_kernelIN3c104HalfEffLi4EEvPKT_S4_PKT0_S7_PKT1_S7_S7_PKiPS2_lii)
        .other          _Z32batchnorm_backward_c_last_kernelIN3c104HalfEffLi4EEvPKT_S4_PKT0_S7_PKT1_S7_S7_PKiPS2_lii,@"STO_CUDA_ENTRY STV_DEFAULT"
_Z32batchnorm_backward_c_last_kernelIN3c104HalfEffLi4EEvPKT_S4_PKT0_S7_PKT1_S7_S7_PKiPS2_lii:
.text._Z32batchnorm_backward_c_last_kernelIN3c104HalfEffLi4EEvPKT_S4_PKT0_S7_PKT1_S7_S7_PKiPS2_lii:
        /* <DEDUP_REMOVED lines=31> */
.L_x_107:
        /* <DEDUP_REMOVED lines=57> */
.L_x_106:
        /* <DEDUP_REMOVED lines=36> */
.L_x_108:
[----:B------:R-:W-:-:S04]  /*07c0*/  ISETP.NE.U32.AND P1, PT, R0, RZ, PT ;  /* 0x000000ff0000720c */ /* 0x000fc80003f25070 */
[----:B------:R-:W-:-:S13]  /*07d0*/  ISETP.NE.OR.EX P0, PT, R6, RZ, P0, P1 ;  /* 0x000000ff0600720c */ /* 0x000fda0000705710 */
[----:B------:R-:W-:Y:S05]  /*07e0*/  @!P0 BRA `(.L_x_104) ;  /* 0x0000000000548947 */ /* 0x000fea0003800000 */
.L_x_105:
        /* <DEDUP_REMOVED lines=21> */
.L_x_104:
[----:B------:R-:W-:-:S04]  /*0940*/  ISETP.NE.U32.AND P0, PT, R7, RZ, PT ;  /* 0x000000ff0700720c */ /* 0x000fc80003f05070 */
[----:B------:R-:W-:-:S13]  /*0950*/  ISETP.NE.AND.EX P0, PT, RZ, RZ, PT, P0 ;  /* 0x000000ffff00720c */ /* 0x000fda0003f05300 */
[----:B------:R-:W-:Y:S05]  /*0960*/  @!P0 BRA `(.L_x_109) ;  /* 0x0000000000408947 */ /* 0x000fea0003800000 */
[----:B------:R-:W-:Y:S01]  /*0970*/  IADD3 R7, P0, RZ, -R7, RZ ;  /* 0x80000007ff077210 */ /* 0x000fe20007f1e0ff */
[----:B------:R-:W-:Y:S02]  /*0980*/  ULDC.64 UR6, c[0x0][0x248] ;  /* 0x0000920000067ab9 */ /* 0x000fe40000000a00 */
[----:B------:R-:W-:Y:S02]  /*0990*/  UIMAD.WIDE UR4, UR4, 0x4, UR6 ;  /* 0x00000004040478a5 */ /* 0x000fe4000f8e0206 */
[----:B------:R-:W-:-:S10]  /*09a0*/  IMAD.X R0, RZ, RZ, -0x1, P0 ;  /* 0xffffffffff007424 */ /* 0x000fd400000e06ff */
.L_x_110:
        /* <DEDUP_REMOVED lines=12> */
.L_x_109:
[----:B------:R0:W1:Y:S02]  /*0a70*/  I2F.S64 R9, R4 ;  /* 0x0000000400097312 */ /* 0x0000640000301400 */
.L_x_103:
[----:B------:R-:W-:Y:S01]  /*0a80*/  ULDC UR4, c[0x0][0x10] ;  /* 0x0000040000047ab9 */ /* 0x000fe20000000800 */
[----:B------:R-:W2:Y:S01]  /*0a90*/  LDC R10, c[0x0][0x4] ;  /* 0x00000100ff0a7b82 */ /* 0x000ea20000000800 */
[----:B------:R-:W-:Y:S01]  /*0aa0*/  ULDC UR5, c[0x0][0x260] ;  /* 0x0000980000057ab9 */ /* 0x000fe20000000800 */
[----:B------:R-:W-:Y:S01]  /*0ab0*/  ULDC.64 UR6, c[0x0][0x230] ;  /* 0x00008c0000067ab9 */ /* 0x000fe20000000a00 */
[----:B------:R-:W-:Y:S01]  /*0ac0*/  IMAD.U32 R2, RZ, RZ, UR5 ;  /* 0x00000005ff027e24 */ /* 0x000fe2000f8e00ff */
[----:B------:R-:W-:Y:S01]  /*0ad0*/  ULDC UR5, c[0x0][0x0] ;  /* 0x0000000000057ab9 */ /* 0x000fe20000000800 */
[----:B------:R-:W-:-:S03]  /*0ae0*/  ULDC.64 UR8, c[0x0][0x240] ;  /* 0x0000900000087ab9 */ /* 0x000fc60000000a00 */
[----:B------:R-:W-:Y:S01]  /*0af0*/  IADD3 R6, R2, -0x1, RZ ;  /* 0xffffffff02067810 */ /* 0x000fe20007ffe0ff */
[----:B------:R-:W3:Y:S01]  /*0b00*/  LDC.64 R22, c[0x0][0x228] ;  /* 0x00008a00ff167b82 */ /* 0x000ee20000000a00 */
        /* <DEDUP_REMOVED lines=14> */
[----:B------:R-:W-:Y:S02]  /*0bf0*/  IMAD.HI.U32 R4, R5, R13, R4 ;  /* 0x0000000d05047227 */ /* 0x000fe400078e0004 */
[----:B------:R-:W0:Y:S02]  /*0c00*/  S2R R5, SR_CTAID.X ;  /* 0x0000000000057919 */ /* 0x000e240000002500 */
[----:B------:R-:W-:Y:S02]  /*0c10*/  IMAD.MOV R8, RZ, RZ, -R8 ;  /* 0x000000ffff087224 */ /* 0x000fe400078e0a08 */
[----:B------:R-:W-:-:S04]  /*0c20*/  IMAD.HI.U32 R19, R4, R7, RZ ;  /* 0x0000000704137227 */ /* 0x000fc800078e00ff */
[----:B------:R-:W-:Y:S02]  /*0c30*/  IMAD R4, R19, R8, R7 ;  /* 0x0000000813047224 */ /* 0x000fe400078e0207 */
[----:B------:R-:W0:Y:S01]  /*0c40*/  S2R R8, SR_TID.X ;  /* 0x0000000000087919 */ /* 0x000e220000002100 */
[----:B------:R-:W2:Y:S02]  /*0c50*/  LDC.64 R6, c[0x0][0x238] ;  /* 0x00008e00ff067b82 */ /* 0x000ea40000000a00 */
[----:B------:R-:W-:-:S13]  /*0c60*/  ISETP.GT.U32.AND P1, PT, R11, R4, PT ;  /* 0x000000040b00720c */ /* 0x000fda0003f24070 */
[-C--:B------:R-:W-:Y:S01]  /*0c70*/  @!P1 IADD3 R4, R4, -R11.reuse, RZ ;  /* 0x8000000b04049210 */ /* 0x080fe20007ffe0ff */
[----:B------:R-:W-:Y:S01]  /*0c80*/  @!P1 VIADD R19, R19, 0x1 ;  /* 0x0000000113139836 */ /* 0x000fe20000000000 */
[----:B------:R-:W-:Y:S02]  /*0c90*/  ISETP.NE.AND P1, PT, R3, RZ, PT ;  /* 0x000000ff0300720c */ /* 0x000fe40003f25270 */
[----:B------:R-:W-:-:S13]  /*0ca0*/  ISETP.GE.U32.AND P0, PT, R4, R11, PT ;  /* 0x0000000b0400720c */ /* 0x000fda0003f06070 */
[----:B------:R-:W-:Y:S01]  /*0cb0*/  @P0 VIADD R19, R19, 0x1 ;  /* 0x0000000113130836 */ /* 0x000fe20000000000 */
[----:B------:R-:W-:-:S04]  /*0cc0*/  ISETP.NE.U32.AND P0, PT, RZ, UR6, PT ;  /* 0x00000006ff007c0c */ /* 0x000fc8000bf05070 */
[----:B------:R-:W-:Y:S02]  /*0cd0*/  @!P2 IADD3 R19, -R19, RZ, RZ ;  /* 0x000000ff1313a210 */ /* 0x000fe40007ffe1ff */
[----:B------:R-:W-:Y:S01]  /*0ce0*/  @!P1 LOP3.LUT R19, RZ, R3, RZ, 0x33, !PT ;  /* 0x00000003ff139212 */ /* 0x000fe200078e33ff */
[----:B0-----:R-:W-:Y:S01]  /*0cf0*/  IMAD R3, R5, UR5, R8 ;  /* 0x0000000505037c24 */ /* 0x001fe2000f8e0208 */
[----:B------:R-:W-:Y:S02]  /*0d00*/  ISETP.NE.AND.EX P0, PT, RZ, UR7, PT, P0 ;  /* 0x00000007ff007c0c */ /* 0x000fe4000bf05300 */
[----:B------:R-:W-:Y:S02]  /*0d10*/  ISETP.GE.AND P1, PT, R19, RZ, PT ;  /* 0x000000ff1300720c */ /* 0x000fe40003f26270 */
[----:B------:R-:W-:Y:S02]  /*0d20*/  LEA R14, P2, R3, UR8, 0x2 ;  /* 0x00000008030e7c11 */ /* 0x000fe4000f8410ff */
[----:B------:R-:W-:-:S09]  /*0d30*/  SHF.R.S32.HI R8, RZ, 0x1f, R3 ;  /* 0x0000001fff087819 */ /* 0x000fd20000011403 */
[----:B--23--:R-:W-:Y:S05]  /*0d40*/  @!P1 EXIT ;  /* 0x000000000000994d */ /* 0x00cfea0003800000 */
[----:B------:R-:W0:Y:S01]  /*0d50*/  LDC.64 R4, c[0x0][0x220] ;  /* 0x00008800ff047b82 */ /* 0x000e220000000a00 */
[C---:B------:R-:W-:Y:S01]  /*0d60*/  IMAD.WIDE R22, R3.reuse, 0x4, R22 ;  /* 0x0000000403167825 */ /* 0x040fe200078e0216 */
[C---:B------:R-:W-:Y:S02]  /*0d70*/  LEA.HI.X R15, R3.reuse, UR9, R8, 0x2, P2 ;  /* 0x00000009030f7c11 */ /* 0x040fe400090f1408 */
[C---:B------:R-:W-:Y:S01]  /*0d80*/  @P0 LEA R12, P1, R3.reuse, UR6, 0x2 ;  /* 0x00000006030c0c11 */ /* 0x040fe2000f8210ff */
[----:B------:R-:W-:-:S04]  /*0d90*/  IMAD.WIDE R20, R3, 0x4, R6 ;  /* 0x0000000403147825 */ /* 0x000fc800078e0206 */
[----:B------:R-:W-:Y:S01]  /*0da0*/  IMAD.MOV.U32 R25, RZ, RZ, 0x3f800000 ;  /* 0x3f800000ff197424 */ /* 0x000fe200078e00ff */
[----:B------:R-:W2:Y:S01]  /*0db0*/  LDG.E.CONSTANT R22, desc[UR12][R22.64] ;  /* 0x0000000c16167981 */ /* 0x000ea2000c1e9900 */
[C---:B------:R-:W-:Y:S01]  /*0dc0*/  @P0 LEA.HI.X R13, R3.reuse, UR7, R8, 0x2, P1 ;  /* 0x00000007030d0c11 */ /* 0x040fe200088f1408 */
[----:B------:R-:W3:Y:S01]  /*0dd0*/  S2R R11, SR_TID.Y ;  /* 0x00000000000b7919 */ /* 0x000ee20000002200 */
[----:B------:R-:W3:Y:S01]  /*0de0*/  S2UR UR5, SR_CTAID.Y ;  /* 0x00000000000579c3 */ /* 0x000ee20000002600 */
[----:B-1----:R-:W1:Y:S01]  /*0df0*/  MUFU.RCP R9, R9 ;  /* 0x0000000900097308 */ /* 0x002e620000001000 */
[----:B------:R-:W-:Y:S01]  /*0e00*/  ULDC UR14, c[0x0][0x264] ;  /* 0x00009900000e7ab9 */ /* 0x000fe20000000800 */
[----:B------:R-:W4:Y:S04]  /*0e10*/  LDG.E.CONSTANT R14, desc[UR12][R14.64] ;  /* 0x0000000c0e0e7981 */ /* 0x000f28000c1e9900 */
[----:B------:R-:W4:Y:S01]  /*0e20*/  LDG.E.CONSTANT R7, desc[UR12][R20.64] ;  /* 0x0000000c14077981 */ /* 0x000f22000c1e9900 */
[----:B0-----:R-:W-:-:S03]  /*0e30*/  IMAD.WIDE R16, R3, 0x4, R4 ;  /* 0x0000000403107825 */ /* 0x001fc600078e0204 */
[----:B------:R3:W4:Y:S04]  /*0e40*/  @P0 LDG.E.CONSTANT R25, desc[UR12][R12.64] ;  /* 0x0000000c0c190981 */ /* 0x000728000c1e9900 */
[----:B------:R0:W5:Y:S01]  /*0e50*/  LDG.E.CONSTANT R4, desc[UR12][R16.64] ;  /* 0x0000000c10047981 */ /* 0x000162000c1e9900 */
[C---:B------:R-:W-:Y:S02]  /*0e60*/  ISETP.NE.AND P0, PT, R19.reuse, RZ, PT ;  /* 0x000000ff1300720c */ /* 0x040fe40003f05270 */
[----:B------:R-:W-:-:S04]  /*0e70*/  IADD3 R8, R19, 0x1, RZ ;  /* 0x0000000113087810 */ /* 0x000fc80007ffe0ff */
[----:B------:R-:W-:Y:S01]  /*0e80*/  LOP3.LUT R8, R8, 0x1, RZ, 0xc0, !PT ;  /* 0x0000000108087812 */ /* 0x000fe200078ec0ff */
[----:B---3--:R-:W-:-:S04]  /*0e90*/  IMAD R13, R10, UR5, R11 ;  /* 0x000000050a0d7c24 */ /* 0x008fc8000f8e020b */
[----:B------:R-:W-:Y:S02]  /*0ea0*/  IMAD R20, R13, UR14, R3 ;  /* 0x0000000e0d147c24 */ /* 0x000fe4000f8e0203 */
[----:B--2---:R-:W-:-:S04]  /*0eb0*/  FMUL.FTZ R5, R22, R22 ;  /* 0x0000001616057220 */ /* 0x004fc80000410000 */
[----:B----4-:R-:W-:-:S04]  /*0ec0*/  FMUL.FTZ R6, R14, R5 ;  /* 0x000000050e067220 */ /* 0x010fc80000410000 */
[-C--:B-1----:R-:W-:Y:S01]  /*0ed0*/  FMUL.FTZ R6, R6, R9.reuse ;  /* 0x0000000906067220 */ /* 0x082fe20000410000 */
[----:B------:R-:W-:Y:S01]  /*0ee0*/  FMUL.FTZ R7, R7, R9 ;  /* 0x0000000907077220 */ /* 0x000fe20000410000 */
[----:B------:R-:W-:Y:S02]  /*0ef0*/  IMAD R9, R0, UR14, RZ ;  /* 0x0000000e00097c24 */ /* 0x000fe4000f8e02ff */
[----:B------:R-:W-:Y:S01]  /*0f00*/  FMUL.FTZ R5, R22, R25 ;  /* 0x0000001916057220 */ /* 0x000fe20000410000 */
[----:B0-----:R-:W-:Y:S06]  /*0f10*/  @!P0 BRA `(.L_x_111) ;  /* 0x0000000800f48947 */ /* 0x001fec0003800000 */
        /* <DEDUP_REMOVED lines=25> */
.L_x_112:
        /* <DEDUP_REMOVED lines=164> */
.L_x_111:
        /* <DEDUP_REMOVED lines=80> */
.L_x_113:
        /* <DEDUP_REMOVED lines=9> */
.L_x_1055:


//--------------------- .text._Z32batchnorm_backward_c_last_kernelIfffLi4EEvPKT_S2_PKT0_S5_PKT1_S5_S5_PKiPS0_lii --------------------------
	.section	.text._Z32batchnorm_backward_c_last_kernelIfffLi4EEvPKT_S2_PKT0_S5_PKT1_S5_S5_PKiPS0_lii,"ax",@progbits
	.align	128
        .global         _Z32batchnorm_backward_c_last_kernelIfffLi4EEvPKT_S2_PKT0_S5_PKT1_S5_S5_PKiPS0_lii
        .type           _Z32batchnorm_backward_c_last_kernelIfffLi4EEvPKT_S2_PKT0_S5_PKT1_S5_S5_PKiPS0_lii,@function
        .size           _Z32batchnorm_backward_c_last_kernelIfffLi4EEvPKT_S2_PKT0_S5_PKT1_S5_S5_PKiPS0_lii,(.L_x_1056 - _Z32batchnorm_backward_c_last_kernelIfffLi4EEvPKT_S2_PKT0_S5_PKT1_S5_S5_PKiPS0_lii)
        .other          _Z32batchnorm_backward_c_last_kernelIfffLi4EEvPKT_S2_PKT0_S5_PKT1_S5_S5_PKiPS0_lii,@"STO_CUDA_ENTRY STV_DEFAULT"
_Z32batchnorm_backward_c_last_kernelIfffLi4EEvPKT_S2_PKT0_S5_PKT1_S5_S5_PKiPS0_lii:
.text._Z32batchnorm_backward_c_last_kernelIfffLi4EEvPKT_S2_PKT0_S5_PKT1_S5_S5_PKiPS0_lii:
        /* <DEDUP_REMOVED lines=31> */
.L_x_118:
        /* <DEDUP_REMOVED lines=57> */
.L_x_117:
        /* <DEDUP_REMOVED lines=36> */
.L_x_119:
[----:B------:R-:W-:-:S04]  /*07c0*/  ISETP.NE.U32.AND P1, PT, R0, RZ, PT ;  /* 0x000000ff0000720c */ /* 0x000fc80003f25070 */
[----:B------:R-:W-:-:S13]  /*07d0*/  ISETP.NE.OR.EX P0, PT, R6, RZ, P0, P1 ;  /* 0x000000ff0600720c */ /* 0x000fda0000705710 */
[----:B------:R-:W-:Y:S05]  /*07e0*/  @!P0 BRA `(.L_x_115) ;  /* 0x0000000000548947 */ /* 0x000fea0003800000 */
.L_x_116:
        /* <DEDUP_REMOVED lines=21> */
.L_x_115:
[----:B------:R-:W-:-:S04]  /*0940*/  ISETP.NE.U32.AND P0, PT, R7, RZ, PT ;  /* 0x000000ff0700720c */ /* 0x000fc80003f05070 */
[----:B------:R-:W-:-:S13]  /*0950*/  ISETP.NE.AND.EX P0, PT, RZ, RZ, PT, P0 ;  /* 0x000000ffff00720c */ /* 0x000fda0003f05300 */
[----:B------:R-:W-:Y:S05]  /*0960*/  @!P0 BRA `(.L_x_120) ;  /* 0x0000000000408947 */ /* 0x000fea0003800000 */
[----:B------:R-:W-:Y:S01]  /*0970*/  IADD3 R7, P0, RZ, -R7, RZ ;  /* 0x80000007ff077210 */ /* 0x000fe20007f1e0ff */
[----:B------:R-:W-:Y:S02]  /*0980*/  ULDC.64 UR6, c[0x0][0x248] ;  /* 0x0000920000067ab9 */ /* 0x000fe40000000a00 */
[----:B------:R-:W-:Y:S02]  /*0990*/  UIMAD.WIDE UR4, UR4, 0x4, UR6 ;  /* 0x00000004040478a5 */ /* 0x000fe4000f8e0206 */
[----:B------:R-:W-:-:S10]  /*09a0*/  IMAD.X R0, RZ, RZ, -0x1, P0 ;  /* 0xffffffffff007424 */ /* 0x000fd400000e06ff */
.L_x_121:
        /* <DEDUP_REMOVED lines=12> */
.L_x_120:
[----:B------:R0:W1:Y:S02]  /*0a70*/  I2F.S64 R9, R4 ;  /* 0x0000000400097312 */ /* 0x0000640000301400 */
.L_x_114:
        /* <DEDUP_REMOVED lines=62> */
[C---:B------:R-:W-:Y:S01]  /*0e60*/  ISETP.NE.AND P0, PT, R19.reuse, RZ, PT ;  /* 0x000000ff1300720c */ /* 0x040fe20003f05270 */
[----:B------:R-:W-:-:S05]  /*0e70*/  VIADD R8, R19, 0x1 ;  /* 0x0000000113087836 */ /* 0x000fca0000000000 */
        /* <DEDUP_REMOVED lines=26> */
[----:B------:R-:W-:Y:S01]  /*1020*/  IMAD R10, R10, UR4, R11 ;  /* 0x000000040a0a7c24 */ /* 0x000fe2000f8e020b */
[----:B------:R-:W-:Y:S01]  /*1030*/  MOV R11, R13 ;  /* 0x0000000d000b7202 */ /* 0x000fe20000000f00 */
[--C-:B------:R-:W-:Y:S02]  /*1040*/  IMAD R12, R12, UR14, R3.reuse ;  /* 0x0000000e0c0c7c24 */ /* 0x100fe4000f8e0203 */
[--C-:B------:R-:W-:Y:S02]  /*1050*/  IMAD R13, R14, UR14, R3.reuse ;  /* 0x0000000e0e0d7c24 */ /* 0x100fe4000f8e0203 */
[----:B------:R-:W-:-:S02]  /*1060*/  IMAD R22, R22, UR14, R3 ;  /* 0x0000000e16167c24 */ /* 0x000fc4000f8e0203 */
[--C-:B------:R-:W-:Y:S02]  /*1070*/  IMAD R18, R18, UR14, R3.reuse ;  /* 0x0000000e12127c24 */ /* 0x100fe4000f8e0203 */
[--C-:B------:R-:W-:Y:S02]  /*1080*/  IMAD R24, R24, UR14, R3.reuse ;  /* 0x0000000e18187c24 */ /* 0x100fe4000f8e0203 */
[--C-:B------:R-:W-:Y:S02]  /*1090*/  IMAD R26, R26, UR14, R3.reuse ;  /* 0x0000000e1a1a7c24 */ /* 0x100fe4000f8e0203 */
[----:B------:R-:W-:-:S07]  /*10a0*/  IMAD R10, R10, UR14, R3 ;  /* 0x0000000e0a0a7c24 */ /* 0x000fce000f8e0203 */
.L_x_123:
[----:B0-----:R-:W-:-:S13]  /*10b0*/  ISETP.GE.OR P1, PT, R11, R2, P0 ;  /* 0x000000020b00720c */ /* 0x001fda0000726670 */
[----:B------:R-:W0:Y:S01]  /*10c0*/  @!P1 LDC.64 R16, c[0x0][0x210] ;  /* 0x00008400ff109b82 */ /* 0x000e220000000a00 */
[----:B------:R-:W-:-:S07]  /*10d0*/  IMAD.IADD R21, R0, 0x1, R11 ;  /* 0x0000000100157824 */ /* 0x000fce00078e020b */
[----:B-1----:R-:W1:Y:S01]  /*10e0*/  @!P1 LDC.64 R14, c[0x0][0x218] ;  /* 0x00008600ff0e9b82 */ /* 0x002e620000000a00 */
[----:B0-----:R-:W-:-:S06]  /*10f0*/  @!P1 IMAD.WIDE R16, R20, 0x4, R16 ;  /* 0x0000000414109825 */ /* 0x001fcc00078e0210 */
[----:B------:R-:W2:Y:S01]  /*1100*/  @!P1 LDG.E.CONSTANT R16, desc[UR12][R16.64] ;  /* 0x0000000c10109981 */ /* 0x000ea2000c1e9900 */
[----:B------:R-:W-:Y:S01]  /*1110*/  ISETP.GE.OR P2, PT, R21, R2, P0 ;  /* 0x000000021500720c */ /* 0x000fe20000746670 */
[----:B-1----:R-:W-:-:S05]  /*1120*/  @!P1 IMAD.WIDE R14, R20, 0x4, R14 ;  /* 0x00000004140e9825 */ /* 0x002fca00078e020e */
[----:B------:R0:W3:Y:S02]  /*1130*/  @!P1 LDG.E.CONSTANT R25, desc[UR12][R14.64] ;  /* 0x0000000c0e199981 */ /* 0x0000e4000c1e9900 */
[----:B0-----:R-:W0:Y:S01]  /*1140*/  @!P1 LDC.64 R14, c[0x0][0x250] ;  /* 0x00009400ff0e9b82 */ /* 0x001e220000000a00 */
[----:B--2---:R-:W-:-:S07]  /*1150*/  @!P1 FADD.FTZ R23, -R7, R16 ;  /* 0x0000001007179221 */ /* 0x004fce0000010100 */
[----:B------:R-:W1:Y:S02]  /*1160*/  @!P2 LDC.64 R16, c[0x0][0x210] ;  /* 0x00008400ff10ab82 */ /* 0x000e640000000a00 */
[----:B-1----:R-:W-:-:S06]  /*1170*/  @!P2 IMAD.WIDE R16, R10, 0x4, R16 ;  /* 0x000000040a10a825 */ /* 0x002fcc00078e0210 */
[----:B------:R-:W2:Y:S01]  /*1180*/  @!P2 LDG.E.CONSTANT R16, desc[UR12][R16.64] ;  /* 0x0000000c1010a981 */ /* 0x000ea2000c1e9900 */
[----:B---3-5:R-:W-:Y:S01]  /*1190*/  @!P1 FADD.FTZ R25, -R4, R25 ;  /* 0x0000001904199221 */ /* 0x028fe20000010100 */
[----:B0-----:R-:W-:Y:S02]  /*11a0*/  @!P1 IMAD.WIDE R28, R20, 0x4, R14 ;  /* 0x00000004141c9825 */ /* 0x001fe400078e020e */
[----:B------:R-:W0:Y:S02]  /*11b0*/  @!P2 LDC.64 R14, c[0x0][0x218] ;  /* 0x00008600ff0eab82 */ /* 0x000e240000000a00 */
[----:B------:R-:W-:Y:S01]  /*11c0*/  @!P1 FFMA.FTZ R23, -R6, R25, R23 ;  /* 0x0000001906179223 */ /* 0x000fe20000010117 */
[----:B------:R-:W-:-:S03]  /*11d0*/  IMAD.IADD R21, R0, 0x1, R21 ;  /* 0x0000000100157824 */ /* 0x000fc600078e0215 */
[----:B------:R-:W-:-:S05]  /*11e0*/  @!P1 FMUL.FTZ R23, R5, R23 ;  /* 0x0000001705179220 */ /* 0x000fca0000410000 */
[----:B------:R0:W-:Y:S01]  /*11f0*/  @!P1 STG.E desc[UR12][R28.64], R23 ;  /* 0x000000171c009986 */ /* 0x0001e2000c10190c */
[----:B------:R-:W-:Y:S01]  /*1200*/  ISETP.GE.OR P1, PT, R21, R2, P0 ;  /* 0x000000021500720c */ /* 0x000fe20000726670 */
[----:B0-----:R-:W-:Y:S02]  /*1210*/  @!P2 IMAD.WIDE R28, R10, 0x4, R14 ;  /* 0x000000040a1ca825 */ /* 0x001fe400078e020e */
[----:B------:R-:W0:Y:S03]  /*1220*/  @!P2 LDC.64 R14, c[0x0][0x250] ;  /* 0x00009400ff0eab82 */ /* 0x000e260000000a00 */
[----:B------:R-:W3:Y:S01]  /*1230*/  @!P2 LDG.E.CONSTANT R27, desc[UR12][R28.64] ;  /* 0x0000000c1c1ba981 */ /* 0x000ee2000c1e9900 */
[----:B--2---:R-:W-:-:S06]  /*1240*/  @!P2 FADD.FTZ R25, -R7, R16 ;  /* 0x000000100719a221 */ /* 0x004fcc0000010100 */
[----:B------:R-:W1:Y:S02]  /*1250*/  @!P1 LDC.64 R16, c[0x0][0x210] ;  /* 0x00008400ff109b82 */ /* 0x000e640000000a00 */
[----:B-1----:R-:W-:-:S06]  /*1260*/  @!P1 IMAD.WIDE R16, R26, 0x4, R16 ;  /* 0x000000041a109825 */ /* 0x002fcc00078e0210 */
[----:B------:R-:W2:Y:S01]  /*1270*/  @!P1 LDG.E.CONSTANT R16, desc[UR12][R16.64] ;  /* 0x0000000c10109981 */ /* 0x000ea2000c1e9900 */
[----:B---3--:R-:W-:Y:S01]  /*1280*/  @!P2 FADD.FTZ R27, -R4, R27 ;  /* 0x0000001b041ba221 */ /* 0x008fe20000010100 */
[----:B0-----:R-:W-:Y:S02]  /*1290*/  @!P2 IMAD.WIDE R28, R10, 0x4, R14 ;  /* 0x000000040a1ca825 */ /* 0x001fe400078e020e */
[----:B------:R-:W0:Y:S02]  /*12a0*/  @!P1 LDC.64 R14, c[0x0][0x218] ;  /* 0x00008600ff0e9b82 */ /* 0x000e240000000a00 */
[----:B------:R-:W-:Y:S01]  /*12b0*/  @!P2 FFMA.FTZ R25, -R6, R27, R25 ;  /* 0x0000001b0619a223 */ /* 0x000fe20000010119 */
[----:B------:R-:W-:-:S03]  /*12c0*/  IADD3 R21, R0, R21, RZ ;  /* 0x0000001500157210 */ /* 0x000fc60007ffe0ff */
        /* <DEDUP_REMOVED lines=35> */
[----:B------:R0:W3:Y:S01]  /*1500*/  @!P1 LDG.E.CONSTANT R27, desc[UR12][R28.64] ;  /* 0x0000000c1c1b9981 */ /* 0x0000e2000c1e9900 */
[----:B--2---:R-:W-:-:S06]  /*1510*/  @!P1 FADD.FTZ R23, -R7, R16 ;  /* 0x0000001007179221 */ /* 0x004fcc0000010100 */
[----:B------:R-:W1:Y:S02]  /*1520*/  @!P2 LDC.64 R16, c[0x0][0x210] ;  /* 0x00008400ff10ab82 */ /* 0x000e640000000a00 */
[----:B-1----:R-:W-:-:S06]  /*1530*/  @!P2 IMAD.WIDE R16, R18, 0x4, R16 ;  /* 0x000000041210a825 */ /* 0x002fcc00078e0210 */
[----:B------:R-:W2:Y:S01]  /*1540*/  @!P2 LDG.E.CONSTANT R16, desc[UR12][R16.64] ;  /* 0x0000000c1010a981 */ /* 0x000ea2000c1e9900 */
[----:B0-----:R-:W-:Y:S02]  /*1550*/  @!P1 IMAD.WIDE R28, R12, 0x4, R14 ;  /* 0x000000040c1c9825 */ /* 0x001fe400078e020e */
[----:B------:R-:W0:Y:S02]  /*1560*/  @!P2 LDC.64 R14, c[0x0][0x218] ;  /* 0x00008600ff0eab82 */ /* 0x000e240000000a00 */
[----:B---3--:R-:W-:-:S04]  /*1570*/  @!P1 FADD.FTZ R27, -R4, R27 ;  /* 0x0000001b041b9221 */ /* 0x008fc80000010100 */
[----:B------:R-:W-:Y:S01]  /*1580*/  @!P1 FFMA.FTZ R23, -R6, R27, R23 ;  /* 0x0000001b06179223 */ /* 0x000fe20000010117 */
[----:B------:R-:W-:-:S03]  /*1590*/  IADD3 R21, R0, R21, RZ ;  /* 0x0000001500157210 */ /* 0x000fc60007ffe0ff */
        /* <DEDUP_REMOVED lines=13> */
[----:B------:R-:W-:-:S04]  /*1670*/  @!P2 FFMA.FTZ R25, -R6, R27, R25 ;  /* 0x0000001b0619a223 */ /* 0x000fc80000010119 */
[----:B------:R-:W-:-:S05]  /*1680*/  @!P2 FMUL.FTZ R25, R5, R25 ;  /* 0x000000190519a220 */ /* 0x000fca0000410000 */
[----:B------:R0:W-:Y:S01]  /*1690*/  @!P2 STG.E desc[UR12][R28.64], R25 ;  /* 0x000000191c00a986 */ /* 0x0001e2000c10190c */
[----:B------:R-:W-:Y:S02]  /*16a0*/  IMAD.IADD R21, R0, 0x1, R21 ;  /* 0x0000000100157824 */ /* 0x000fe400078e0215 */
[C---:B0-----:R-:W-:Y:S02]  /*16b0*/  @!P1 IMAD.WIDE R28, R22.reuse, 0x4, R14 ;  /* 0x00000004161c9825 */ /* 0x041fe400078e020e */
[----:B------:R-:W0:Y:S01]  /*16c0*/  @!P1 LDC.64 R14, c[0x0][0x250] ;  /* 0x00009400ff0e9b82 */ /* 0x000e220000000a00 */
[----:B------:R-:W-:Y:S02]  /*16d0*/  ISETP.GE.OR P2, PT, R21, R2, P0 ;  /* 0x000000021500720c */ /* 0x000fe40000746670 */
[----:B------:R0:W3:Y:S02]  /*16e0*/  @!P1 LDG.E.CONSTANT R27, desc[UR12][R28.64] ;  /* 0x0000000c1c1b9981 */ /* 0x0000e4000c1e9900 */
[----:B0-----:R-:W-:-:S09]  /*16f0*/  @!P1 IMAD.WIDE R28, R22, 0x4, R14 ;  /* 0x00000004161c9825 */ /* 0x001fd200078e020e */
[----:B------:R-:W0:Y:S02]  /*1700*/  @!P2 LDC.64 R14, c[0x0][0x218] ;  /* 0x00008600ff0eab82 */ /* 0x000e240000000a00 */
[----:B0-----:R-:W-:-:S06]  /*1710*/  @!P2 IMAD.WIDE R14, R13, 0x4, R14 ;  /* 0x000000040d0ea825 */ /* 0x001fcc00078e020e */
[----:B------:R-:W4:Y:S01]  /*1720*/  @!P2 LDG.E.CONSTANT R15, desc[UR12][R14.64] ;  /* 0x0000000c0e0fa981 */ /* 0x000f22000c1e9900 */
[----:B--2---:R-:W-:Y:S02]  /*1730*/  @!P1 FADD.FTZ R23, -R7, R16 ;  /* 0x0000001007179221 */ /* 0x004fe40000010100 */
[----:B------:R-:W0:Y:S02]  /*1740*/  @!P2 LDC.64 R16, c[0x0][0x210] ;  /* 0x00008400ff10ab82 */ /* 0x000e240000000a00 */
[----:B0-----:R-:W-:-:S06]  /*1750*/  @!P2 IMAD.WIDE R16, R13, 0x4, R16 ;  /* 0x000000040d10a825 */ /* 0x001fcc00078e0210 */
[----:B------:R-:W2:Y:S01]  /*1760*/  @!P2 LDG.E.CONSTANT R16, desc[UR12][R16.64] ;  /* 0x0000000c1010a981 */ /* 0x000ea2000c1e9900 */
[----:B---3--:R-:W-:-:S04]  /*1770*/  @!P1 FADD.FTZ R27, -R4, R27 ;  /* 0x0000001b041b9221 */ /* 0x008fc80000010100 */
[----:B------:R-:W-:-:S04]  /*1780*/  @!P1 FFMA.FTZ R23, -R6, R27, R23 ;  /* 0x0000001b06179223 */ /* 0x000fc80000010117 */
[----:B------:R-:W-:-:S05]  /*1790*/  @!P1 FMUL.FTZ R23, R5, R23 ;  /* 0x0000001705179220 */ /* 0x000fca0000410000 */
[----:B------:R0:W-:Y:S02]  /*17a0*/  @!P1 STG.E desc[UR12][R28.64], R23 ;  /* 0x000000171c009986 */ /* 0x0001e4000c10190c */
[----:B0-----:R-:W0:Y:S01]  /*17b0*/  @!P2 LDC.64 R28, c[0x0][0x250] ;  /* 0x00009400ff1cab82 */ /* 0x001e220000000a00 */
[----:B------:R-:W-:-:S05]  /*17c0*/  VIADD R19, R19, 0x2 ;  /* 0x0000000213137836 */ /* 0x000fca0000000000 */
[----:B------:R-:W-:Y:S01]  /*17d0*/  ISETP.NE.AND P1, PT, R19, RZ, PT ;  /* 0x000000ff1300720c */ /* 0x000fe20003f25270 */
[----:B----4-:R-:W-:Y:S01]  /*17e0*/  @!P2 FADD.FTZ R27, -R4, R15 ;  /* 0x0000000f041ba221 */ /* 0x010fe20000010100 */
[----:B0-----:R-:W-:Y:S01]  /*17f0*/  @!P2 IMAD.WIDE R28, R13, 0x4, R28 ;  /* 0x000000040d1ca825 */ /* 0x001fe200078e021c */
[C---:B------:R-:W-:Y:S02]  /*1800*/  LEA R23, R0.reuse, R11, 0x3 ;  /* 0x0000000b00177211 */ /* 0x040fe400078e18ff */
[C---:B------:R-:W-:Y:S01]  /*1810*/  LEA R10, R9.reuse, R10, 0x3 ;  /* 0x0000000a090a7211 */ /* 0x040fe200078e18ff */
[C---:B------:R-:W-:Y:S01]  /*1820*/  IMAD R20, R9.reuse, 0x8, R20 ;  /* 0x0000000809147824 */ /* 0x040fe200078e0214 */
[C---:B------:R-:W-:Y:S01]  /*1830*/  LEA R24, R9.reuse, R24, 0x3 ;  /* 0x0000001809187211 */ /* 0x040fe200078e18ff */
[C---:B------:R-:W-:Y:S01]  /*1840*/  IMAD R26, R9.reuse, 0x8, R26 ;  /* 0x00000008091a7824 */ /* 0x040fe200078e021a */
[C---:B------:R-:W-:Y:S01]  /*1850*/  LEA R12, R9.reuse, R12, 0x3 ;  /* 0x0000000c090c7211 */ /* 0x040fe200078e18ff */
[----:B------:R-:W-:Y:S01]  /*1860*/  IMAD.IADD R11, R0, 0x1, R21 ;  /* 0x00000001000b7824 */ /* 0x000fe200078e0215 */
[C---:B------:R-:W-:Y:S01]  /*1870*/  LEA R22, R9.reuse, R22, 0x3 ;  /* 0x0000001609167211 */ /* 0x040fe200078e18ff */
[----:B------:R-:W-:-:S02]  /*1880*/  IMAD R18, R9, 0x8, R18 ;  /* 0x0000000809127824 */ /* 0x000fc400078e0212 */
[----:B------:R-:W-:Y:S02]  /*1890*/  IMAD R13, R9, 0x8, R13 ;  /* 0x00000008090d7824 */ /* 0x000fe400078e020d */
[----:B--2---:R-:W-:-:S04]  /*18a0*/  @!P2 FADD.FTZ R25, -R7, R16 ;  /* 0x000000100719a221 */ /* 0x004fc80000010100 */
[----:B------:R-:W-:-:S04]  /*18b0*/  @!P2 FFMA.FTZ R25, -R6, R27, R25 ;  /* 0x0000001b0619a223 */ /* 0x000fc80000010119 */
[----:B------:R-:W-:-:S05]  /*18c0*/  @!P2 FMUL.FTZ R25, R5, R25 ;  /* 0x000000190519a220 */ /* 0x000fca0000410000 */
[----:B------:R1:W-:Y:S01]  /*18d0*/  @!P2 STG.E desc[UR12][R28.64], R25 ;  /* 0x000000191c00a986 */ /* 0x0003e2000c10190c */
[----:B------:R-:W-:Y:S05]  /*18e0*/  @P1 BRA `(.L_x_123) ;  /* 0xfffffff400f01947 */ /* 0x000fea000383ffff */
[----:B------:R-:W-:-:S07]  /*18f0*/  MOV R13, R23 ;  /* 0x00000017000d7202 */ /* 0x000fce0000000f00 */
.L_x_122:
        /* <DEDUP_REMOVED lines=15> */
[----:B0-----:R-:W-:-:S06]  /*19f0*/  @!P1 IMAD.WIDE R18, R20, 0x4, R18 ;  /* 0x0000000414129825 */ /* 0x001fcc00078e0212 */
[----:B------:R-:W4:Y:S01]  /*1a00*/  @!P1 LDG.E.CONSTANT R18, desc[UR12][R18.64] ;  /* 0x0000000c12129981 */ /* 0x000f22000c1e9900 */
[----:B------:R-:W0:Y:S01]  /*1a10*/  @!P3 LDC.64 R14, c[0x0][0x210] ;  /* 0x00008400ff0ebb82 */ /* 0x000e220000000a00 */
[----:B-1----:R-:W-:-:S06]  /*1a20*/  @!P1 IMAD.WIDE R22, R20, 0x4, R22 ;  /* 0x0000000414169825 */ /* 0x002fcc00078e0216 */
[----:B------:R-:W4:Y:S01]  /*1a30*/  @!P1 LDG.E.CONSTANT R23, desc[UR12][R22.64] ;  /* 0x0000000c16179981 */ /* 0x000f22000c1e9900 */
[----:B------:R-:W1:Y:S01]  /*1a40*/  @!P3 LDC.64 R16, c[0x0][0x218] ;  /* 0x00008600ff10bb82 */ /* 0x000e620000000a00 */
[----:B--2---:R-:W-:-:S06]  /*1a50*/  @!P2 IMAD.WIDE R12, R25, 0x4, R12 ;  /* 0x00000004190ca825 */ /* 0x004fcc00078e020c */
[----:B------:R-:W2:Y:S01]  /*1a60*/  @!P2 LDG.E.CONSTANT R13, desc[UR12][R12.64] ;  /* 0x0000000c0c0da981 */ /* 0x000ea2000c1e9900 */
[----:B---3--:R-:W-:Y:S01]  /*1a70*/  @!P2 IMAD.WIDE R10, R25, 0x4, R10 ;  /* 0x00000004190aa825 */ /* 0x008fe200078e020a */
[----:B------:R-:W3:Y:S04]  /*1a80*/  @!P2 LDC.64 R28, c[0x0][0x250] ;  /* 0x00009400ff1cab82 */ /* 0x000ee80000000a00 */
[----:B------:R1:W2:Y:S01]  /*1a90*/  @!P2 LDG.E.CONSTANT R8, desc[UR12][R10.64] ;  /* 0x0000000c0a08a981 */ /* 0x0002a2000c1e9900 */
[----:B0-----:R-:W-:-:S03]  /*1aa0*/  @!P3 IMAD.WIDE R14, R3, 0x4, R14 ;  /* 0x00000004030eb825 */ /* 0x001fc600078e020e */
[----:B------:R-:W0:Y:S03]  /*1ab0*/  @!P3 LDC.64 R26, c[0x0][0x250] ;  /* 0x00009400ff1abb82 */ /* 0x000e260000000a00 */
[----:B------:R-:W2:Y:S01]  /*1ac0*/  @!P3 LDG.E.CONSTANT R14, desc[UR12][R14.64] ;  /* 0x0000000c0e0eb981 */ /* 0x000ea2000c1e9900 */
[----:B-1----:R-:W-:-:S04]  /*1ad0*/  @!P3 IMAD.WIDE R16, R3, 0x4, R16 ;  /* 0x000000040310b825 */ /* 0x002fc800078e0210 */
[----:B------:R-:W1:Y:S02]  /*1ae0*/  @!P1 LDC.64 R10, c[0x0][0x250] ;  /* 0x00009400ff0a9b82 */ /* 0x000e640000000a00 */
[----:B------:R-:W2:Y:S01]  /*1af0*/  @!P3 LDG.E.CONSTANT R17, desc[UR12][R16.64] ;  /* 0x0000000c1011b981 */ /* 0x000ea2000c1e9900 */
[----:B------:R-:W-:-:S05]  /*1b00*/  IMAD.IADD R21, R0, 0x1, R21 ;  /* 0x0000000100157824 */ /* 0x000fca00078e0215 */
[----:B------:R-:W-:Y:S01]  /*1b10*/  ISETP.GE.OR P0, PT, R21, R2, P0 ;  /* 0x000000021500720c */ /* 0x000fe20000706670 */
[----:B---3--:R-:W-:-:S04]  /*1b20*/  @!P2 IMAD.WIDE R28, R25, 0x4, R28 ;  /* 0x00000004191ca825 */ /* 0x008fc800078e021c */
[----:B0-----:R-:W-:-:S04]  /*1b30*/  @!P3 IMAD.WIDE R26, R3, 0x4, R26 ;  /* 0x00000004031ab825 */ /* 0x001fc800078e021a */
[----:B-1----:R-:W-:-:S04]  /*1b40*/  @!P1 IMAD.WIDE R10, R20, 0x4, R10 ;  /* 0x00000004140a9825 */ /* 0x002fc800078e020a */
[----:B----4-:R-:W-:Y:S01]  /*1b50*/  @!P1 FADD.FTZ R19, -R7, R18 ;  /* 0x0000001207139221 */ /* 0x010fe20000010100 */
[----:B-----5:R-:W-:-:S04]  /*1b60*/  @!P1 FADD.FTZ R23, -R4, R23 ;  /* 0x0000001704179221 */ /* 0x020fc80000010100 */
[----:B------:R-:W-:Y:S01]  /*1b70*/  @!P1 FFMA.FTZ R0, -R6, R23, R19 ;  /* 0x0000001706009223 */ /* 0x000fe20000010113 */
[----:B--2---:R-:W-:Y:S01]  /*1b80*/  @!P2 FADD.FTZ R13, -R4, R13 ;  /* 0x0000000d040da221 */ /* 0x004fe20000010100 */
[----:B------:R-:W-:-:S04]  /*1b90*/  @!P2 FADD.FTZ R19, -R7, R8 ;  /* 0x000000080713a221 */ /* 0x000fc80000010100 */
[----:B------:R-:W-:Y:S01]  /*1ba0*/  @!P2 FFMA.FTZ R2, -R6, R13, R19 ;  /* 0x0000000d0602a223 */ /* 0x000fe20000010113 */
[----:B------:R-:W-:Y:S01]  /*1bb0*/  @!P3 FADD.FTZ R15, -R7, R14 ;  /* 0x0000000e070fb221 */ /* 0x000fe20000010100 */
[----:B------:R-:W-:Y:S01]  /*1bc0*/  @!P1 FMUL.FTZ R13, R5, R0 ;  /* 0x00000000050d9220 */ /* 0x000fe20000410000 */
[----:B------:R-:W-:-:S04]  /*1bd0*/  @!P3 FADD.FTZ R8, -R4, R17 ;  /* 0x000000110408b221 */ /* 0x000fc80000010100 */
[----:B------:R-:W-:Y:S01]  /*1be0*/  @!P3 FFMA.FTZ R8, -R6, R8, R15 ;  /* 0x000000080608b223 */ /* 0x000fe2000001010f */
[----:B------:R-:W-:-:S03]  /*1bf0*/  @!P2 FMUL.FTZ R15, R5, R2 ;  /* 0x00000002050fa220 */ /* 0x000fc60000410000 */
[----:B------:R-:W-:Y:S01]  /*1c00*/  @!P3 FMUL.FTZ R17, R5, R8 ;  /* 0x000000080511b220 */ /* 0x000fe20000410000 */
[----:B------:R0:W-:Y:S04]  /*1c10*/  @!P1 STG.E desc[UR12][R10.64], R13 ;  /* 0x0000000d0a009986 */ /* 0x0001e8000c10190c */
[----:B------:R0:W-:Y:S04]  /*1c20*/  @!P2 STG.E desc[UR12][R28.64], R15 ;  /* 0x0000000f1c00a986 */ /* 0x0001e8000c10190c */
[----:B------:R0:W-:Y:S01]  /*1c30*/  @!P3 STG.E desc[UR12][R26.64], R17 ;  /* 0x000000111a00b986 */ /* 0x0001e2000c10190c */
[----:B------:R-:W-:Y:S05]  /*1c40*/  @P0 EXIT ;  /* 0x000000000000094d */ /* 0x000fea0003800000 */
[----:B0-----:R-:W0:Y:S01]  /*1c50*/  LDC.64 R10, c[0x0][0x210] ;  /* 0x00008400ff0a7b82 */ /* 0x001e220000000a00 */
[----:B------:R-:W-:-:S07]  /*1c60*/  IADD3 R15, R3, R9, RZ ;  /* 0x00000009030f7210 */ /* 0x000fce0007ffe0ff */
[----:B------:R-:W1:Y:S01]  /*1c70*/  LDC.64 R12, c[0x0][0x218] ;  /* 0x00008600ff0c7b82 */ /* 0x000e620000000a00 */
[----:B0-----:R-:W-:-:S07]  /*1c80*/  IMAD.WIDE R2, R15, 0x4, R10 ;  /* 0x000000040f027825 */ /* 0x001fce00078e020a */
[----:B------:R-:W0:Y:S01]  /*1c90*/  LDC.64 R10, c[0x0][0x250] ;  /* 0x00009400ff0a7b82 */ /* 0x000e220000000a00 */
[----:B------:R-:W2:Y:S01]  /*1ca0*/  LDG.E.CONSTANT R2, desc[UR12][R2.64] ;  /* 0x0000000c02027981 */ /* 0x000ea2000c1e9900 */
[----:B-1----:R-:W-:-:S06]  /*1cb0*/  IMAD.WIDE R8, R15, 0x4, R12 ;  /* 0x000000040f087825 */ /* 0x002fcc00078e020c */
[----:B------:R-:W3:Y:S01]  /*1cc0*/  LDG.E.CONSTANT R9, desc[UR12][R8.64] ;  /* 0x0000000c08097981 */ /* 0x000ee2000c1e9900 */
[----:B--2---:R-:W-:Y:S01]  /*1cd0*/  FADD.FTZ R7, -R7, R2 ;  /* 0x0000000207077221 */ /* 0x004fe20000010100 */
[----:B---3--:R-:W-:-:S04]  /*1ce0*/  FADD.FTZ R4, -R4, R9 ;  /* 0x0000000904047221 */ /* 0x008fc80000010100 */
[----:B------:R-:W-:Y:S01]  /*1cf0*/  FFMA.FTZ R4, -R6, R4, R7 ;  /* 0x0000000406047223 */ /* 0x000fe20000010107 */
[----:B0-----:R-:W-:-:S04]  /*1d00*/  IMAD.WIDE R6, R15, 0x4, R10 ;  /* 0x000000040f067825 */ /* 0x001fc800078e020a */
[----:B------:R-:W-:-:S05]  /*1d10*/  FMUL.FTZ R5, R5, R4 ;  /* 0x0000000405057220 */ /* 0x000fca0000410000 */
[----:B------:R-:W-:Y:S01]  /*1d20*/  STG.E desc[UR12][R6.64], R5 ;  /* 0x0000000506007986 */ /* 0x000fe2000c10190c */
[----:B------:R-:W-:Y:S05]  /*1d30*/  EXIT ;  /* 0x000000000000794d */ /* 0x000fea0003800000 */
.L_x_124:
        /* <DEDUP_REMOVED lines=12> */
.L_x_1056:


//--------------------- .text._Z23reduce_bn_c_last_kernelIN3c104HalfEfS1_Li4EEvPKT_S4_PKT0_S7_PS5_S8_PT1_SA_PVS5_Piii --------------------------
	.section	.text._Z23reduce_bn_c_last_kernelIN3c104HalfEfS1_Li4EEvPKT_S4_PKT0_S7_PS5_S8_PT1_SA_PVS5_Piii,"ax",@progbits
	.align	128
        .global         _Z23reduce_bn_c_last_kernelIN3c104HalfEfS1_Li4EEvPKT_S4_PKT0_S7_PS5_S8_PT1_SA_PVS5_Piii
        .type           _Z23reduce_bn_c_last_kernelIN3c104HalfEfS1_Li4EEvPKT_S4_PKT0_S7_PS5_S8_PT1_SA_PVS5_Piii,@function
        .size           _Z23reduce_bn_c_last_kernelIN3c104HalfEfS1_Li4EEvPKT_S4_PKT0_S7_PS5_S8_PT1_SA_PVS5_Piii,(.L_x_1057 - _Z23reduce_bn_c_last_kernelIN3c104HalfEfS1_Li4EEvPKT_S4_PKT0_S7_PS5_S8_PT1_SA_PVS5_Piii)
        .other          _Z23reduce_bn_c_last_kernelIN3c104HalfEfS1_Li4EEvPKT_S4_PKT0_S7_PS5_S8_PT1_SA_PVS5_Piii,@"STO_CUDA_ENTRY STV_DEFAULT"
_Z23reduce_bn_c_last_kernelIN3c104HalfEfS1_Li4EEvPKT_S4_PKT0_S7_PS5_S8_PT1_SA_PVS5_Piii:
.text._Z23reduce_bn_c_last_kernelIN3c104HalfEfS1_Li4EEvPKT_S4_PKT0_S7_PS5_S8_PT1_SA_PVS5_Piii:
[----:B------:R-:W-:Y:S08]  /*0000*/  LDC R1, c[0x0][0x28] ;  /* 0x00000a00ff017b82 */ /* 0x000ff00000000800 */
[----:B------:R-:W0:Y:S01]  /*0010*/  LDC R0, c[0x0][0x10] ;  /* 0x00000400ff007b82 */ /* 0x000e220000000800 */
[----:B------:R-:W-:Y:S01]  /*0020*/  ULDC UR7, c[0x0][0x4] ;  /* 0x0000010000077ab9 */ /* 0x000fe20000000800 */
[----:B------:R-:W1:Y:S01]  /*0030*/  S2R R3, SR_TID.X ;  /* 0x0000000000037919 */ /* 0x000e620000002100 */
[----:B------:R-:W-:-:S05]  /*0040*/  ULDC.64 UR8, c[0x0][0x208] ;  /* 0x0000820000087ab9 */ /* 0x000fca0000000a00 */
[----:B------:R-:W1:Y:S08]  /*0050*/  S2UR UR4, SR_CTAID.X ;  /* 0x00000000000479c3 */ /* 0x000e700000002500 */
[----:B------:R-:W1:Y:S01]  /*0060*/  LDC R2, c[0x0][RZ] ;  /* 0x00000000ff027b82 */ /* 0x000e620000000800 */
[----:B0-----:R-:W-:-:S07]  /*0070*/  IMAD R12, R0, UR7, RZ ;  /* 0x00000007000c7c24 */ /* 0x001fce000f8e02ff */
[----:B------:R-:W0:Y:S01]  /*0080*/  LDC.64 R4, c[0x0][0x228] ;  /* 0x00008a00ff047b82 */ /* 0x000e220000000a00 */
[----:B------:R-:W-:-:S04]  /*0090*/  SHF.L.U32 R8, R12, 0x2, RZ ;  /* 0x000000020c087819 */ /* 0x000fc800000006ff */
[----:B------:R-:W-:-:S04]  /*00a0*/  IABS R11, R8 ;  /* 0x00000008000b7213 */ /* 0x000fc80000000000 */
[----:B------:R-:W2:Y:S01]  /*00b0*/  I2F.RP R9, R11 ;  /* 0x0000000b00097306 */ /* 0x000ea20000209400 */
[----:B-1----:R-:W-:Y:S01]  /*00c0*/  IMAD R3, R2, UR4, R3 ;  /* 0x0000000402037c24 */ /* 0x002fe2000f8e0203 */
[----:B------:R-:W-:-:S06]  /*00d0*/  ULDC UR4, c[0x0][0x260] ;  /* 0x0000980000047ab9 */ /* 0x000fcc0000000800 */
[----:B--2---:R-:W1:Y:S01]  /*00e0*/  MUFU.RCP R9, R9 ;  /* 0x0000000900097308 */ /* 0x004e620000001000 */
[----:B0-----:R-:W-:-:S04]  /*00f0*/  IMAD.WIDE R4, R3, 0x4, R4 ;  /* 0x0000000403047825 */ /* 0x001fc800078e0204 */
[----:B------:R-:W-:Y:S02]  /*0100*/  IMAD.U32 R20, RZ, RZ, UR4 ;  /* 0x00000004ff147e24 */ /* 0x000fe4000f8e00ff */
[----:B------:R0:W5:Y:S01]  /*0110*/  LDG.E.CONSTANT R4, desc[UR8][R4.64] ;  /* 0x0000000804047981 */ /* 0x000162000c1e9900 */
[----:B------:R-:W-:Y:S01]  /*0120*/  IABS R14, R8 ;  /* 0x00000008000e7213 */ /* 0x000fe20000000000 */
[----:B------:R-:W-:Y:S01]  /*0130*/  HFMA2.MMA R21, -RZ, RZ, 0, 0 ;  /* 0x00000000ff157435 */ /* 0x000fe200000001ff */
[----:B------:R-:W-:Y:S02]  /*0140*/  IMAD.MOV.U32 R16, RZ, RZ, RZ ;  /* 0x000000ffff107224 */ /* 0x000fe400078e00ff */
[----:B------:R-:W-:Y:S02]  /*0150*/  IMAD.MOV.U32 R25, RZ, RZ, RZ ;  /* 0x000000ffff197224 */ /* 0x000fe400078e00ff */
[----:B-1----:R-:W-:Y:S01]  /*0160*/  VIADD R6, R9, 0xffffffe ;  /* 0x0ffffffe09067836 */ /* 0x002fe20000000000 */
[----:B0-----:R-:W-:Y:S01]  /*0170*/  IADD3 R5, R20, -0x1, RZ ;  /* 0xffffffff14057810 */ /* 0x001fe20007ffe0ff */
[----:B------:R-:W-:-:S02]  /*0180*/  IMAD.MOV R9, RZ, RZ, -R14 ;  /* 0x000000ffff097224 */ /* 0x000fc400078e0a0e */
[----:B------:R0:W1:Y:S02]  /*0190*/  F2I.FTZ.U32.TRUNC.NTZ R7, R6 ;  /* 0x0000000600077305 */ /* 0x000064000021f000 */
[----:B0-----:R-:W-:Y:S01]  /*01a0*/  IMAD.MOV.U32 R6, RZ, RZ, RZ ;  /* 0x000000ffff067224 */ /* 0x001fe200078e00ff */
[----:B-1----:R-:W-:-:S05]  /*01b0*/  IADD3 R10, RZ, -R7, RZ ;  /* 0x80000007ff0a7210 */ /* 0x002fca0007ffe0ff */
[----:B------:R-:W-:Y:S01]  /*01c0*/  IMAD R13, R10, R11, RZ ;  /* 0x0000000b0a0d7224 */ /* 0x000fe200078e02ff */
[----:B------:R-:W-:Y:S02]  /*01d0*/  IABS R10, R5 ;  /* 0x00000005000a7213 */ /* 0x000fe40000000000 */
[----:B------:R-:W-:Y:S01]  /*01e0*/  LOP3.LUT R5, R5, R8, RZ, 0x3c, !PT ;  /* 0x0000000805057212 */ /* 0x000fe200078e3cff */
[----:B------:R-:W-:Y:S01]  /*01f0*/  IMAD.HI.U32 R7, R7, R13, R6 ;  /* 0x0000000d07077227 */ /* 0x000fe200078e0006 */
[----:B------:R-:W-:Y:S02]  /*0200*/  MOV R6, R10 ;  /* 0x0000000a00067202 */ /* 0x000fe40000000f00 */
[----:B------:R-:W-:Y:S01]  /*0210*/  ISETP.GE.AND P2, PT, R5, RZ, PT ;  /* 0x000000ff0500720c */ /* 0x000fe20003f46270 */
[----:B------:R-:W-:Y:S01]  /*0220*/  IMAD.MOV.U32 R10, RZ, RZ, RZ ;  /* 0x000000ffff0a7224 */ /* 0x000fe200078e00ff */
[----:B------:R-:W0:Y:S01]  /*0230*/  S2R R5, SR_TID.Y ;  /* 0x0000000000057919 */ /* 0x000e220000002200 */
[----:B------:R-:W-:Y:S01]  /*0240*/  IMAD.HI.U32 R7, R7, R6, RZ ;  /* 0x0000000607077227 */ /* 0x000fe200078e00ff */
[----:B------:R-:W-:-:S03]  /*0250*/  MOV R13, RZ ;  /* 0x000000ff000d7202 */ /* 0x000fc60000000f00 */
[----:B------:R-:W-:Y:S01]  /*0260*/  IMAD R6, R7, R9, R6 ;  /* 0x0000000907067224 */ /* 0x000fe200078e0206 */
[----:B------:R-:W-:-:S04]  /*0270*/  HFMA2.MMA R9, -RZ, RZ, 0, 0 ;  /* 0x00000000ff097435 */ /* 0x000fc800000001ff */
[----:B------:R-:W-:-:S13]  /*0280*/  ISETP.GT.U32.AND P1, PT, R11, R6, PT ;  /* 0x000000060b00720c */ /* 0x000fda0003f24070 */
[-C--:B------:R-:W-:Y:S01]  /*0290*/  @!P1 IADD3 R6, R6, -R11.reuse, RZ ;  /* 0x8000000b06069210 */ /* 0x080fe20007ffe0ff */
[----:B------:R-:W-:Y:S01]  /*02a0*/  @!P1 VIADD R7, R7, 0x1 ;  /* 0x0000000107079836 */ /* 0x000fe20000000000 */
[----:B------:R-:W-:Y:S02]  /*02b0*/  ISETP.NE.AND P1, PT, R8, RZ, PT ;  /* 0x000000ff0800720c */ /* 0x000fe40003f25270 */
[----:B------:R-:W-:-:S13]  /*02c0*/  ISETP.GE.U32.AND P0, PT, R6, R11, PT ;  /* 0x0000000b0600720c */ /* 0x000fda0003f06070 */
[----:B------:R-:W-:-:S05]  /*02d0*/  @P0 IADD3 R7, R7, 0x1, RZ ;  /* 0x0000000107070810 */ /* 0x000fca0007ffe0ff */
[----:B------:R-:W-:Y:S01]  /*02e0*/  IMAD.MOV.U32 R17, RZ, RZ, R7 ;  /* 0x000000ffff117224 */ /* 0x000fe200078e0007 */
[----:B------:R-:W-:-:S04]  /*02f0*/  CS2R R6, SRZ ;  /* 0x0000000000067805 */ /* 0x000fc8000001ff00 */
[----:B------:R-:W-:Y:S02]  /*0300*/  @!P2 IADD3 R17, -R17, RZ, RZ ;  /* 0x000000ff1111a210 */ /* 0x000fe40007ffe1ff */
[----:B------:R-:W-:-:S04]  /*0310*/  @!P1 LOP3.LUT R17, RZ, R8, RZ, 0x33, !PT ;  /* 0x00000008ff119212 */ /* 0x000fc800078e33ff */
[----:B------:R-:W-:-:S13]  /*0320*/  ISETP.GE.AND P0, PT, R17, RZ, PT ;  /* 0x000000ff1100720c */ /* 0x000fda0003f06270 */
[----:B0-----:R-:W-:Y:S05]  /*0330*/  @!P0 BRA `(.L_x_125) ;  /* 0x0000000c00908947 */ /* 0x001fea0003800000 */
[----:B------:R-:W0:Y:S01]  /*0340*/  LDC.64 R14, c[0x0][0x220] ;  /* 0x00008800ff0e7b82 */ /* 0x000e220000000a00 */
[----:B------:R-:W1:Y:S01]  /*0350*/  S2R R22, SR_CTAID.Y ;  /* 0x0000000000167919 */ /* 0x000e620000002600 */
[C---:B------:R-:W-:Y:S01]  /*0360*/  ISETP.NE.AND P1, PT, R17.reuse, RZ, PT ;  /* 0x000000ff1100720c */ /* 0x040fe20003f25270 */
[----:B------:R-:W-:Y:S01]  /*0370*/  VIADD R8, R17, 0x1 ;  /* 0x0000000111087836 */ /* 0x000fe20000000000 */
[----:B------:R-:W-:Y:S01]  /*0380*/  ULDC UR4, c[0x0][0x264] ;  /* 0x0000990000047ab9 */ /* 0x000fe20000000800 */
[----:B0-----:R-:W-:-:S05]  /*0390*/  IMAD.WIDE R14, R3, 0x4, R14 ;  /* 0x00000004030e7825 */ /* 0x001fca00078e020e */
[----:B------:R0:W5:Y:S01]  /*03a0*/  LDG.E.CONSTANT R11, desc[UR8][R14.64] ;  /* 0x000000080e0b7981 */ /* 0x000162000c1e9900 */
[----:B------:R-:W-:Y:S01]  /*03b0*/  IMAD R12, R12, UR4, RZ ;  /* 0x000000040c0c7c24 */ /* 0x000fe2000f8e02ff */
[----:B------:R-:W-:Y:S01]  /*03c0*/  LOP3.LUT P0, RZ, R8, 0x1, RZ, 0xc0, !PT ;  /* 0x0000000108ff7812 */ /* 0x000fe2000780c0ff */
[----:B-1----:R-:W-:Y:S01]  /*03d0*/  IMAD R22, R22, UR7, R5 ;  /* 0x0000000716167c24 */ /* 0x002fe2000f8e0205 */
[----:B------:R-:W-:-:S03]  /*03e0*/  MOV R16, RZ ;  /* 0x000000ff00107202 */ /* 0x000fc60000000f00 */
[----:B------:R-:W-:Y:S01]  /*03f0*/  IMAD R5, R22, UR4, R3 ;  /* 0x0000000416057c24 */ /* 0x000fe2000f8e0203 */
[----:B------:R-:W-:Y:S07]  /*0400*/  @!P1 BRA `(.L_x_126) ;  /* 0x0000000800489947 */ /* 0x000fee0003800000 */
[----:B------:R-:W1:Y:S01]  /*0410*/  LDC R20, c[0x0][0x260] ;  /* 0x00009800ff147b82 */ /* 0x000e620000000800 */
[----:B------:R-:W-:Y:S01]  /*0420*/  VIADD R17, R17, 0x1 ;  /* 0x0000000111117836 */ /* 0x000fe20000000000 */
[----:B------:R-:W-:Y:S01]  /*0430*/  HFMA2.MMA R13, -RZ, RZ, 0, 0 ;  /* 0x00000000ff0d7435 */ /* 0x000fe200000001ff */
[----:B------:R-:W-:Y:S01]  /*0440*/  ISETP.GE.AND P1, PT, R3, UR4, PT ;  /* 0x0000000403007c0c */ /* 0x000fe2000bf26270 */
[----:B------:R-:W-:Y:S01]  /*0450*/  IMAD.MOV.U32 R16, RZ, RZ, RZ ;  /* 0x000000ffff107224 */ /* 0x000fe200078e00ff */
[----:B------:R-:W-:Y:S02]  /*0460*/  MOV R21, RZ ;  /* 0x000000ff00157202 */ /* 0x000fe40000000f00 */
[----:B------:R-:W-:Y:S02]  /*0470*/  CS2R R6, SRZ ;  /* 0x0000000000067805 */ /* 0x000fe4000001ff00 */
[C---:B------:R-:W-:Y:S01]  /*0480*/  LOP3.LUT R18, R17.reuse, 0x1, RZ, 0xc0, !PT ;  /* 0x0000000111127812 */ /* 0x040fe200078ec0ff */
[----:B------:R-:W-:Y:S01]  /*0490*/  IMAD.MOV.U32 R10, RZ, RZ, RZ ;  /* 0x000000ffff0a7224 */ /* 0x000fe200078e00ff */
[----:B------:R-:W-:Y:S01]  /*04a0*/  MOV R9, RZ ;  /* 0x000000ff00097202 */ /* 0x000fe20000000f00 */
[----:B------:R-:W-:Y:S01]  /*04b0*/  IMAD.MOV.U32 R25, RZ, RZ, RZ ;  /* 0x000000ffff197224 */ /* 0x000fe200078e00ff */
[----:B------:R-:W-:-:S07]  /*04c0*/  IADD3 R18, R17, -R18, RZ ;  /* 0x8000001211127210 */ /* 0x000fce0007ffe0ff */
.L_x_127:
[----:B------:R-:W-:-:S04]  /*04d0*/  IMAD R23, R0, UR7, RZ ;  /* 0x0000000700177c24 */ /* 0x000fc8000f8e02ff */
[----:B------:R-:W-:-:S05]  /*04e0*/  IMAD.IADD R27, R23, 0x1, R22 ;  /* 0x00000001171b7824 */ /* 0x000fca00078e0216 */
[----:B------:R-:W-:-:S04]  /*04f0*/  IADD3 R19, R23, R27, RZ ;  /* 0x0000001b17137210 */ /* 0x000fc80007ffe0ff */
[----:B-1----:R-:W-:-:S13]  /*0500*/  ISETP.GE.OR P2, PT, R19, R20, P1 ;  /* 0x000000141300720c */ /* 0x002fda0000f46670 */
[----:B0-----:R-:W0:Y:S01]  /*0510*/  @!P2 LDC.64 R14, c[0x0][0x210] ;  /* 0x00008400ff0eab82 */ /* 0x001e220000000a00 */
[----:B------:R-:W-:-:S05]  /*0520*/  @!P2 IADD3 R17, R12, R5, R12 ;  /* 0x000000050c11a210 */ /* 0x000fca0007ffe00c */
[----:B0-----:R-:W-:-:S05]  /*0530*/  @!P2 IMAD.WIDE R14, R17, 0x2, R14 ;  /* 0x00000002110ea825 */ /* 0x001fca00078e020e */
[----:B------:R0:W2:Y:S02]  /*0540*/  @!P2 LDG.E.U16.CONSTANT R8, desc[UR8][R14.64] ;  /* 0x000000080e08a981 */ /* 0x0000a4000c1e9500 */
[----:B0-----:R-:W0:Y:S02]  /*0550*/  @!P2 LDC.64 R14, c[0x0][0x218] ;  /* 0x00008600ff0eab82 */ /* 0x001e240000000a00 */
[----:B0-----:R-:W-:-:S05]  /*0560*/  @!P2 IMAD.WIDE R14, R17, 0x2, R14 ;  /* 0x00000002110ea825 */ /* 0x001fca00078e020e */
[----:B------:R0:W3:Y:S01]  /*0570*/  @!P2 LDG.E.U16.CONSTANT R17, desc[UR8][R14.64] ;  /* 0x000000080e11a981 */ /* 0x0000e2000c1e9500 */
[----:B------:R-:W-:Y:S01]  /*0580*/  IMAD.IADD R19, R23, 0x1, R19 ;  /* 0x0000000117137824 */ /* 0x000fe200078e0213 */
[----:B------:R-:W-:Y:S01]  /*0590*/  MOV R24, RZ ;  /* 0x000000ff00187202 */ /* 0x000fe20000000f00 */
[----:B------:R-:W-:-:S03]  /*05a0*/  IMAD.MOV.U32 R26, RZ, RZ, RZ ;  /* 0x000000ffff1a7224 */ /* 0x000fc600078e00ff */
[----:B------:R-:W-:-:S13]  /*05b0*/  ISETP.GE.OR P3, PT, R19, R20, P1 ;  /* 0x000000141300720c */ /* 0x000fda0000f66670 */
[----:B0-----:R-:W0:Y:S01]  /*05c0*/  @!P3 LDC.64 R14, c[0x0][0x210] ;  /* 0x00008400ff0ebb82 */ /* 0x001e220000000a00 */
[----:B------:R-:W-:-:S04]  /*05d0*/  @!P3 IADD3 R23, R12, R5, R12 ;  /* 0x000000050c17b210 */ /* 0x000fc80007ffe00c */
[----:B------:R-:W-:-:S05]  /*05e0*/  @!P3 IADD3 R23, R23, R12, RZ ;  /* 0x0000000c1717b210 */ /* 0x000fca0007ffe0ff */
[----:B0-----:R-:W-:Y:S01]  /*05f0*/  @!P3 IMAD.WIDE R14, R23, 0x2, R14 ;  /* 0x00000002170eb825 */ /* 0x001fe200078e020e */
[----:B------:R-:W-:-:S03]  /*0600*/  ISETP.GE.OR P4, PT, R27, R20, P1 ;  /* 0x000000141b00720c */ /* 0x000fc60000f86670 */
[----:B--2---:R-:W-:Y:S02]  /*0610*/  @!P2 HADD2.F32 R26, -RZ, R8.H0_H0 ;  /* 0x20000008ff1aa230 */ /* 0x004fe40000004100 */
[----:B---3--:R-:W-:Y:S02]  /*0620*/  @!P2 HADD2.F32 R24, -RZ, R17.H0_H0 ;  /* 0x20000011ff18a230 */ /* 0x008fe40000004100 */
[----:B------:R0:W2:Y:S01]  /*0630*/  @!P3 LDG.E.U16.CONSTANT R17, desc[UR8][R14.64] ;  /* 0x000000080e11b981 */ /* 0x0000a2000c1e9500 */
[----:B------:R-:W-:Y:S01]  /*0640*/  ISETP.GE.OR P2, PT, R22, R20, P1 ;  /* 0x000000141600720c */ /* 0x000fe20000f46670 */
[----:B0-----:R-:W0:Y:S02]  /*0650*/  @!P3 LDC.64 R14, c[0x0][0x218] ;  /* 0x00008600ff0ebb82 */ /* 0x001e240000000a00 */
[----:B0-----:R-:W-:-:S10]  /*0660*/  @!P3 IMAD.WIDE R22, R23, 0x2, R14 ;  /* 0x000000021716b825 */ /* 0x001fd400078e020e */
[----:B------:R-:W0:Y:S01]  /*0670*/  @!P2 LDC.64 R14, c[0x0][0x210] ;  /* 0x00008400ff0eab82 */ /* 0x000e220000000a00 */
[----:B------:R-:W-:Y:S01]  /*0680*/  IMAD.MOV.U32 R8, RZ, RZ, RZ ;  /* 0x000000ffff087224 */ /* 0x000fe200078e00ff */
[----:B------:R-:W3:Y:S01]  /*0690*/  @!P3 LDG.E.U16.CONSTANT R22, desc[UR8][R22.64] ;  /* 0x000000081616b981 */ /* 0x000ee2000c1e9500 */
[----:B0-----:R-:W-:-:S05]  /*06a0*/  @!P2 IMAD.WIDE R14, R5, 0x2, R14 ;  /* 0x00000002050ea825 */ /* 0x001fca00078e020e */
[----:B------:R0:W4:Y:S02]  /*06b0*/  @!P2 LDG.E.U16.CONSTANT R29, desc[UR8][R14.64] ;  /* 0x000000080e1da981 */ /* 0x000124000c1e9500 */
[----:B0-----:R-:W0:Y:S02]  /*06c0*/  @!P2 LDC.64 R14, c[0x0][0x218] ;  /* 0x00008600ff0eab82 */ /* 0x001e240000000a00 */
[----:B0-----:R-:W-:-:S04]  /*06d0*/  @!P2 IMAD.WIDE R14, R5, 0x2, R14 ;  /* 0x00000002050ea825 */ /* 0x001fc800078e020e */
[----:B------:R-:W-:Y:S02]  /*06e0*/  IMAD.IADD R5, R5, 0x1, R12 ;  /* 0x0000000105057824 */ /* 0x000fe400078e020c */
[----:B--2---:R-:W-:Y:S02]  /*06f0*/  @!P3 HADD2.F32 R8, -RZ, R17.H0_H0 ;  /* 0x20000011ff08b230 */ /* 0x004fe40000004100 */
[----:B------:R0:W2:Y:S02]  /*0700*/  @!P2 LDG.E.U16.CONSTANT R17, desc[UR8][R14.64] ;  /* 0x000000080e11a981 */ /* 0x0000a4000c1e9500 */
[----:B0-----:R-:W0:Y:S02]  /*0710*/  @!P4 LDC.64 R14, c[0x0][0x210] ;  /* 0x00008400ff0ecb82 */ /* 0x001e240000000a00 */
[----:B0-----:R-:W-:-:S05]  /*0720*/  @!P4 IMAD.WIDE R14, R5, 0x2, R14 ;  /* 0x00000002050ec825 */ /* 0x001fca00078e020e */
[----:B------:R0:W4:Y:S02]  /*0730*/  @!P4 LDG.E.U16.CONSTANT R23, desc[UR8][R14.64] ;  /* 0x000000080e17c981 */ /* 0x000124000c1e9500 */
[----:B0-----:R-:W0:Y:S01]  /*0740*/  @!P4 LDC.64 R14, c[0x0][0x218] ;  /* 0x00008600ff0ecb82 */ /* 0x001e220000000a00 */
[----:B------:R-:W-:Y:S01]  /*0750*/  MOV R19, RZ ;  /* 0x000000ff00137202 */ /* 0x000fe20000000f00 */
[----:B---3--:R-:W-:Y:S01]  /*0760*/  @!P3 HADD2.F32 R19, -RZ, R22.H0_H0 ;  /* 0x20000016ff13b230 */ /* 0x008fe20000004100 */
[----:B------:R-:W-:Y:S01]  /*0770*/  MOV R22, RZ ;  /* 0x000000ff00167202 */ /* 0x000fe20000000f00 */
[----:B0-----:R-:W-:-:S04]  /*0780*/  @!P4 IMAD.WIDE R14, R5, 0x2, R14 ;  /* 0x00000002050ec825 */ /* 0x001fc800078e020e */
[----:B--2---:R-:W-:Y:S01]  /*0790*/  @!P2 HADD2.F32 R22, -RZ, R17.H0_H0 ;  /* 0x20000011ff16a230 */ /* 0x004fe20000004100 */
[----:B------:R-:W-:Y:S01]  /*07a0*/  MOV R17, RZ ;  /* 0x000000ff00117202 */ /* 0x000fe20000000f00 */
[----:B----4-:R-:W-:Y:S02]  /*07b0*/  @!P4 HADD2.F32 R17, -RZ, R23.H0_H0 ;  /* 0x20000017ff11c230 */ /* 0x010fe40000004100 */
[----:B------:R0:W2:Y:S01]  /*07c0*/  @!P4 LDG.E.U16.CONSTANT R23, desc[UR8][R14.64] ;  /* 0x000000080e17c981 */ /* 0x0000a2000c1e9500 */
[----:B------:R-:W-:Y:S02]  /*07d0*/  IMAD.MOV.U32 R28, RZ, RZ, RZ ;  /* 0x000000ffff1c7224 */ /* 0x000fe400078e00ff */
[----:B------:R-:W-:Y:S02]  /*07e0*/  @!P2 HADD2.F32 R28, -RZ, R29.H0_H0 ;  /* 0x2000001dff1ca230 */ /* 0x000fe40000004100 */
[----:B------:R-:W-:-:S03]  /*07f0*/  FADD.FTZ R10, R22, R10 ;  /* 0x0000000a160a7221 */ /* 0x000fc60000010000 */
[----:B-----5:R-:W-:-:S04]  /*0800*/  FADD.FTZ R28, -R11, R28 ;  /* 0x0000001c0b1c7221 */ /* 0x020fc80000010100 */
[----:B------:R-:W-:Y:S01]  /*0810*/  FFMA.FTZ R9, R28, R22, R9 ;  /* 0x000000161c097223 */ /* 0x000fe20000010009 */
[----:B------:R-:W-:-:S04]  /*0820*/  IMAD R22, R0, UR7, RZ ;  /* 0x0000000700167c24 */ /* 0x000fc8000f8e02ff */
[----:B------:R-:W-:-:S05]  /*0830*/  IMAD R27, R22, 0x3, R27 ;  /* 0x00000003161b7824 */ /* 0x000fca00078e021b */
[----:B------:R-:W-:Y:S01]  /*0840*/  ISETP.GE.OR P3, PT, R27, R20, P1 ;  /* 0x000000141b00720c */ /* 0x000fe20000f66670 */
[----:B------:R-:W-:-:S12]  /*0850*/  IMAD.IADD R27, R22, 0x1, R27 ;  /* 0x00000001161b7824 */ /* 0x000fd800078e021b */
[----:B0-----:R-:W0:Y:S01]  /*0860*/  @!P3 LDC.64 R14, c[0x0][0x210] ;  /* 0x00008400ff0ebb82 */ /* 0x001e220000000a00 */
[----:B------:R-:W-:Y:S01]  /*0870*/  ISETP.GE.OR P2, PT, R27, R20, P1 ;  /* 0x000000141b00720c */ /* 0x000fe20000f46670 */
[----:B------:R-:W-:Y:S02]  /*0880*/  IMAD R5, R12, 0x3, R5 ;  /* 0x000000030c057824 */ /* 0x000fe400078e0205 */
[----:B------:R-:W-:-:S04]  /*0890*/  FADD.FTZ R26, -R11, R26 ;  /* 0x0000001a0b1a7221 */ /* 0x000fc80000010100 */
[----:B------:R-:W1:Y:S01]  /*08a0*/  @!P3 LDC.64 R28, c[0x0][0x218] ;  /* 0x00008600ff1cbb82 */ /* 0x000e620000000a00 */
[----:B------:R-:W-:Y:S01]  /*08b0*/  FFMA.FTZ R25, R26, R24, R25 ;  /* 0x000000181a197223 */ /* 0x000fe20000010019 */
[----:B------:R-:W-:Y:S01]  /*08c0*/  FADD.FTZ R21, R24, R21 ;  /* 0x0000001518157221 */ /* 0x000fe20000010000 */
[----:B------:R-:W-:Y:S01]  /*08d0*/  FADD.FTZ R24, -R11, R17 ;  /* 0x000000110b187221 */ /* 0x000fe20000010100 */
[----:B0-----:R-:W-:-:S05]  /*08e0*/  @!P3 IMAD.WIDE R14, R5, 0x2, R14 ;  /* 0x00000002050eb825 */ /* 0x001fca00078e020e */
[----:B------:R0:W3:Y:S01]  /*08f0*/  @!P3 LDG.E.U16.CONSTANT R17, desc[UR8][R14.64] ;  /* 0x000000080e11b981 */ /* 0x0000e2000c1e9500 */
[----:B------:R-:W-:Y:S01]  /*0900*/  FADD.FTZ R8, -R11, R8 ;  /* 0x000000080b087221 */ /* 0x000fe20000010100 */
[----:B0-----:R-:W0:Y:S03]  /*0910*/  @!P2 LDC.64 R14, c[0x0][0x210] ;  /* 0x00008400ff0eab82 */ /* 0x001e260000000a00 */
[----:B------:R-:W-:Y:S01]  /*0920*/  FFMA.FTZ R13, R8, R19, R13 ;  /* 0x00000013080d7223 */ /* 0x000fe2000001000d */
[----:B------:R-:W-:Y:S01]  /*0930*/  MOV R8, RZ ;  /* 0x000000ff00087202 */ /* 0x000fe20000000f00 */
[----:B-1----:R-:W-:-:S04]  /*0940*/  @!P3 IMAD.WIDE R28, R5, 0x2, R28 ;  /* 0x00000002051cb825 */ /* 0x002fc800078e021c */
[----:B------:R-:W-:-:S04]  /*0950*/  IMAD.IADD R5, R5, 0x1, R12 ;  /* 0x0000000105057824 */ /* 0x000fc800078e020c */
[----:B0-----:R-:W-:-:S04]  /*0960*/  @!P2 IMAD.WIDE R14, R5, 0x2, R14 ;  /* 0x00000002050ea825 */ /* 0x001fc800078e020e */
[----:B------:R-:W-:Y:S01]  /*0970*/  FADD.FTZ R16, R19, R16 ;  /* 0x0000001013107221 */ /* 0x000fe20000010000 */
[----:B--2---:R-:W-:Y:S02]  /*0980*/  @!P4 HADD2.F32 R8, -RZ, R23.H0_H0 ;  /* 0x20000017ff08c230 */ /* 0x004fe40000004100 */
[----:B------:R0:W2:Y:S03]  /*0990*/  @!P2 LDG.E.U16.CONSTANT R23, desc[UR8][R14.64] ;  /* 0x000000080e17a981 */ /* 0x0000a6000c1e9500 */
[----:B------:R-:W-:Y:S02]  /*09a0*/  FFMA.FTZ R7, R24, R8, R7 ;  /* 0x0000000818077223 */ /* 0x000fe40000010007 */
[----:B------:R-:W4:Y:S01]  /*09b0*/  @!P3 LDG.E.U16.CONSTANT R24, desc[UR8][R28.64] ;  /* 0x000000081c18b981 */ /* 0x000f22000c1e9500 */
[----:B0-----:R-:W0:Y:S02]  /*09c0*/  @!P2 LDC.64 R14, c[0x0][0x218] ;  /* 0x00008600ff0eab82 */ /* 0x001e240000000a00 */
[----:B0-----:R-:W-:-:S05]  /*09d0*/  @!P2 IMAD.WIDE R14, R5, 0x2, R14 ;  /* 0x00000002050ea825 */ /* 0x001fca00078e020e */
[----:B------:R0:W2:Y:S01]  /*09e0*/  @!P2 LDG.E.U16.CONSTANT R19, desc[UR8][R14.64] ;  /* 0x000000080e13a981 */ /* 0x0000a2000c1e9500 */
[----:B------:R-:W-:-:S04]  /*09f0*/  IADD3 R31, R22, R27, RZ ;  /* 0x0000001b161f7210 */ /* 0x000fc80007ffe0ff */
[----:B------:R-:W-:Y:S01]  /*0a00*/  ISETP.GE.OR P4, PT, R31, R20, P1 ;  /* 0x000000141f00720c */ /* 0x000fe20000f86670 */
[----:B------:R-:W-:Y:S01]  /*0a10*/  FADD.FTZ R6, R8, R6 ;  /* 0x0000000608067221 */ /* 0x000fe20000010000 */
[----:B------:R-:W-:-:S11]  /*0a20*/  IMAD.MOV.U32 R8, RZ, RZ, RZ ;  /* 0x000000ffff087224 */ /* 0x000fd600078e00ff */
[----:B0-----:R-:W0:Y:S01]  /*0a30*/  @!P4 LDC.64 R14, c[0x0][0x210] ;  /* 0x00008400ff0ecb82 */ /* 0x001e220000000a00 */
[----:B---3--:R-:W-:Y:S02]  /*0a40*/  @!P3 HADD2.F32 R8, -RZ, R17.H0_H0 ;  /* 0x20000011ff08b230 */ /* 0x008fe40000004100 */
[----:B------:R-:W-:-:S03]  /*0a50*/  IMAD.MOV.U32 R17, RZ, RZ, RZ ;  /* 0x000000ffff117224 */ /* 0x000fc600078e00ff */
[----:B------:R-:W-:Y:S01]  /*0a60*/  FADD.FTZ R8, -R11, R8 ;  /* 0x000000080b087221 */ /* 0x000fe20000010100 */
[----:B------:R-:W-:-:S04]  /*0a70*/  IADD3 R31, R22, R31, RZ ;  /* 0x0000001f161f7210 */ /* 0x000fc80007ffe0ff */
[----:B------:R-:W-:Y:S01]  /*0a80*/  ISETP.GE.OR P5, PT, R31, R20, P1 ;  /* 0x000000141f00720c */ /* 0x000fe20000fa6670 */
[----:B------:R-:W-:-:S12]  /*0a90*/  IMAD R22, R22, 0x3, R27 ;  /* 0x0000000316167824 */ /* 0x000fd800078e021b */
[----:B------:R-:W1:Y:S01]  /*0aa0*/  @!P5 LDC.64 R26, c[0x0][0x210] ;  /* 0x00008400ff1adb82 */ /* 0x000e620000000a00 */
[----:B----4-:R-:W-:-:S05]  /*0ab0*/  @!P3 HADD2.F32 R17, -RZ, R24.H0_H0 ;  /* 0x20000018ff11b230 */ /* 0x010fca0000004100 */
[----:B------:R-:W-:Y:S01]  /*0ac0*/  FFMA.FTZ R9, R8, R17, R9 ;  /* 0x0000001108097223 */ /* 0x000fe20000010009 */
[----:B------:R-:W-:Y:S01]  /*0ad0*/  FADD.FTZ R10, R10, R17 ;  /* 0x000000110a0a7221 */ /* 0x000fe20000010000 */
[----:B------:R-:W-:-:S05]  /*0ae0*/  IADD3 R17, R5, R12, RZ ;  /* 0x0000000c05117210 */ /* 0x000fca0007ffe0ff */
[C---:B0-----:R-:W-:Y:S02]  /*0af0*/  @!P4 IMAD.WIDE R28, R17.reuse, 0x2, R14 ;  /* 0x00000002111cc825 */ /* 0x041fe400078e020e */
[----:B------:R-:W0:Y:S02]  /*0b00*/  @!P4 LDC.64 R14, c[0x0][0x218] ;  /* 0x00008600ff0ecb82 */ /* 0x000e240000000a00 */
[----:B------:R-:W-:Y:S02]  /*0b10*/  IMAD.MOV.U32 R8, RZ, RZ, RZ ;  /* 0x000000ffff087224 */ /* 0x000fe400078e00ff */
[----:B------:R-:W3:Y:S01]  /*0b20*/  @!P4 LDG.E.U16.CONSTANT R28, desc[UR8][R28.64] ;  /* 0x000000081c1cc981 */ /* 0x000ee2000c1e9500 */
[----:B--2---:R-:W-:Y:S02]  /*0b30*/  @!P2 HADD2.F32 R8, -RZ, R19.H0_H0 ;  /* 0x20000013ff08a230 */ /* 0x004fe40000004100 */
[----:B0-----:R-:W-:-:S05]  /*0b40*/  @!P4 IMAD.WIDE R14, R17, 0x2, R14 ;  /* 0x00000002110ec825 */ /* 0x001fca00078e020e */
[----:B------:R0:W2:Y:S02]  /*0b50*/  @!P4 LDG.E.U16.CONSTANT R19, desc[UR8][R14.64] ;  /* 0x000000080e13c981 */ /* 0x0000a4000c1e9500 */
[----:B0-----:R-:W0:Y:S01]  /*0b60*/  @!P5 LDC.64 R14, c[0x0][0x218] ;  /* 0x00008600ff0edb82 */ /* 0x001e220000000a00 */
[----:B------:R-:W-:-:S04]  /*0b70*/  @!P5 IMAD.IADD R17, R17, 0x1, R12 ;  /* 0x000000011111d824 */ /* 0x000fc800078e020c */
[----:B-1----:R-:W-:-:S06]  /*0b80*/  @!P5 IMAD.WIDE R26, R17, 0x2, R26 ;  /* 0x00000002111ad825 */ /* 0x002fcc00078e021a */
[----:B------:R-:W4:Y:S01]  /*0b90*/  @!P5 LDG.E.U16.CONSTANT R26, desc[UR8][R26.64] ;  /* 0x000000081a1ad981 */ /* 0x000f22000c1e9500 */
[----:B0-----:R-:W-:-:S05]  /*0ba0*/  @!P5 IMAD.WIDE R14, R17, 0x2, R14 ;  /* 0x00000002110ed825 */ /* 0x001fca00078e020e */
[----:B------:R-:W4:Y:S01]  /*0bb0*/  @!P5 LDG.E.U16.CONSTANT R17, desc[UR8][R14.64] ;  /* 0x000000080e11d981 */ /* 0x000f22000c1e9500 */
[----:B------:R-:W-:Y:S01]  /*0bc0*/  MOV R24, RZ ;  /* 0x000000ff00187202 */ /* 0x000fe20000000f00 */
[----:B------:R-:W-:Y:S01]  /*0bd0*/  @!P2 HADD2.F32 R24, -RZ, R23.H0_H0 ;  /* 0x20000017ff18a230 */ /* 0x000fe20000004100 */
[----:B------:R-:W-:-:S04]  /*0be0*/  IADD3 R18, R18, -0x2, RZ ;  /* 0xfffffffe12127810 */ /* 0x000fc80007ffe0ff */
[----:B------:R-:W-:Y:S01]  /*0bf0*/  FADD.FTZ R24, -R11, R24 ;  /* 0x000000180b187221 */ /* 0x000fe20000010100 */
[----:B------:R-:W-:Y:S02]  /*0c00*/  ISETP.NE.AND P2, PT, R18, RZ, PT ;  /* 0x000000ff1200720c */ /* 0x000fe40003f45270 */
[----:B------:R-:W-:Y:S01]  /*0c10*/  MOV R30, RZ ;  /* 0x000000ff001e7202 */ /* 0x000fe20000000f00 */
[----:B------:R-:W-:Y:S01]  /*0c20*/  FFMA.FTZ R7, R24, R8, R7 ;  /* 0x0000000818077223 */ /* 0x000fe20000010007 */
[----:B------:R-:W-:Y:S01]  /*0c30*/  MOV R24, RZ ;  /* 0x000000ff00187202 */ /* 0x000fe20000000f00 */
[----:B------:R-:W-:Y:S01]  /*0c40*/  FADD.FTZ R6, R6, R8 ;  /* 0x0000000806067221 */ /* 0x000fe20000010000 */
[----:B------:R-:W-:Y:S02]  /*0c50*/  IMAD.MOV.U32 R8, RZ, RZ, RZ ;  /* 0x000000ffff087224 */ /* 0x000fe400078e00ff */
[----:B------:R-:W-:Y:S02]  /*0c60*/  IMAD R5, R12, 0x3, R5 ;  /* 0x000000030c057824 */ /* 0x000fe400078e0205 */
[----:B---3--:R-:W-:-:S02]  /*0c70*/  @!P4 HADD2.F32 R24, -RZ, R28.H0_H0 ;  /* 0x2000001cff18c230 */ /* 0x008fc40000004100 */
[----:B------:R-:W-:-:S03]  /*0c80*/  IMAD.MOV.U32 R28, RZ, RZ, RZ ;  /* 0x000000ffff1c7224 */ /* 0x000fc600078e00ff */
[----:B------:R-:W-:Y:S01]  /*0c90*/  FADD.FTZ R24, -R11, R24 ;  /* 0x000000180b187221 */ /* 0x000fe20000010100 */
[----:B--2---:R-:W-:-:S05]  /*0ca0*/  @!P4 HADD2.F32 R28, -RZ, R19.H0_H0 ;  /* 0x20000013ff1cc230 */ /* 0x004fca0000004100 */
[----:B------:R-:W-:Y:S01]  /*0cb0*/  FADD.FTZ R21, R21, R28 ;  /* 0x0000001c15157221 */ /* 0x000fe20000010000 */
[----:B------:R-:W-:Y:S01]  /*0cc0*/  FFMA.FTZ R25, R24, R28, R25 ;  /* 0x0000001c18197223 */ /* 0x000fe20000010019 */
[----:B----4-:R-:W-:-:S05]  /*0cd0*/  @!P5 HADD2.F32 R30, -RZ, R26.H0_H0 ;  /* 0x2000001aff1ed230 */ /* 0x010fca0000004100 */
[----:B------:R-:W-:Y:S01]  /*0ce0*/  FADD.FTZ R30, -R11, R30 ;  /* 0x0000001e0b1e7221 */ /* 0x000fe20000010100 */
[----:B------:R-:W-:-:S05]  /*0cf0*/  @!P5 HADD2.F32 R8, -RZ, R17.H0_H0 ;  /* 0x20000011ff08d230 */ /* 0x000fca0000004100 */
[----:B------:R-:W-:Y:S01]  /*0d00*/  FADD.FTZ R16, R16, R8 ;  /* 0x0000000810107221 */ /* 0x000fe20000010000 */
[----:B------:R-:W-:Y:S01]  /*0d10*/  FFMA.FTZ R13, R30, R8, R13 ;  /* 0x000000081e0d7223 */ /* 0x000fe2000001000d */
[----:B------:R-:W-:Y:S06]  /*0d20*/  @P2 BRA `(.L_x_127) ;  /* 0xfffffff400e82947 */ /* 0x000fec000383ffff */
.L_x_126:
[----:B------:R-:W-:Y:S05]  /*0d30*/  @!P0 BRA `(.L_x_125) ;  /* 0x0000000400108947 */ /* 0x000fea0003800000 */
[----:B------:R-:W-:Y:S01]  /*0d40*/  ULDC UR5, c[0x0][0x264] ;  /* 0x0000990000057ab9 */ /* 0x000fe20000000800 */
[----:B------:R-:W-:Y:S01]  /*0d50*/  IMAD R8, R0, UR7, RZ ;  /* 0x0000000700087c24 */ /* 0x000fe2000f8e02ff */
[----:B------:R-:W-:Y:S01]  /*0d60*/  ISETP.GE.AND P0, PT, R3, UR5, PT ;  /* 0x0000000503007c0c */ /* 0x000fe2000bf06270 */
[----:B------:R-:W-:Y:S02]  /*0d70*/  ULDC UR4, c[0x0][0x10] ;  /* 0x0000040000047ab9 */ /* 0x000fe40000000800 */
[----:B------:R-:W-:Y:S01]  /*0d80*/  IMAD.IADD R17, R8, 0x1, R22 ;  /* 0x0000000108117824 */ /* 0x000fe200078e0216 */
[----:B------:R-:W-:-:S04]  /*0d90*/  ISETP.GE.OR P1, PT, R22, R20, P0 ;  /* 0x000000141600720c */ /* 0x000fc80000726670 */
[-C--:B------:R-:W-:Y:S02]  /*0da0*/  ISETP.GE.OR P2, PT, R17, R20.reuse, P0 ;  /* 0x000000141100720c */ /* 0x080fe40000746670 */
[----:B------:R-:W-:Y:S02]  /*0db0*/  IADD3 R17, R8, R17, RZ ;  /* 0x0000001108117210 */ /* 0x000fe40007ffe0ff */
[----:B------:R-:W1:Y:S02]  /*0dc0*/  LDC R8, c[0x0][0x4] ;  /* 0x00000100ff087b82 */ /* 0x000e640000000800 */
[----:B------:R-:W-:-:S06]  /*0dd0*/  ISETP.GE.OR P3, PT, R17, R20, P0 ;  /* 0x000000141100720c */ /* 0x000fcc0000766670 */
[----:B------:R-:W2:Y:S08]  /*0de0*/  @!P1 LDC.64 R26, c[0x0][0x210] ;  /* 0x00008400ff1a9b82 */ /* 0x000eb00000000a00 */
[----:B------:R-:W3:Y:S08]  /*0df0*/  @!P1 LDC.64 R22, c[0x0][0x218] ;  /* 0x00008600ff169b82 */ /* 0x000ef00000000a00 */
[----:B------:R-:W4:Y:S08]  /*0e00*/  @!P2 LDC.64 R18, c[0x0][0x210] ;  /* 0x00008400ff12ab82 */ /* 0x000f300000000a00 */
[----:B0-----:R-:W0:Y:S01]  /*0e10*/  @!P2 LDC.64 R14, c[0x0][0x218] ;  /* 0x00008600ff0eab82 */ /* 0x001e220000000a00 */
[----:B--2---:R-:W-:-:S04]  /*0e20*/  @!P1 IMAD.WIDE R26, R5, 0x2, R26 ;  /* 0x00000002051a9825 */ /* 0x004fc800078e021a */
[----:B-1----:R-:W-:Y:S02]  /*0e30*/  IMAD R8, R8, UR4, RZ ;  /* 0x0000000408087c24 */ /* 0x002fe4000f8e02ff */
[----:B------:R-:W2:Y:S01]  /*0e40*/  @!P1 LDG.E.U16.CONSTANT R26, desc[UR8][R26.64] ;  /* 0x000000081a1a9981 */ /* 0x000ea2000c1e9500 */
[C---:B---3--:R-:W-:Y:S01]  /*0e50*/  @!P1 IMAD.WIDE R22, R5.reuse, 0x2, R22 ;  /* 0x0000000205169825 */ /* 0x048fe200078e0216 */
[----:B------:R-:W1:Y:S03]  /*0e60*/  @!P3 LDC.64 R28, c[0x0][0x218] ;  /* 0x00008600ff1cbb82 */ /* 0x000e660000000a00 */
[----:B------:R-:W-:Y:S02]  /*0e70*/  IMAD.IADD R5, R5, 0x1, R12 ;  /* 0x0000000105057824 */ /* 0x000fe400078e020c */
[----:B------:R-:W3:Y:S02]  /*0e80*/  @!P1 LDG.E.U16.CONSTANT R22, desc[UR8][R22.64] ;  /* 0x0000000816169981 */ /* 0x000ee4000c1e9500 */
[----:B----4-:R-:W-:-:S05]  /*0e90*/  @!P2 IMAD.WIDE R18, R5, 0x2, R18 ;  /* 0x000000020512a825 */ /* 0x010fca00078e0212 */
[----:B------:R0:W4:Y:S01]  /*0ea0*/  @!P2 LDG.E.U16.CONSTANT R23, desc[UR8][R18.64] ;  /* 0x000000081217a981 */ /* 0x000122000c1e9500 */
[----:B------:R-:W-:Y:S02]  /*0eb0*/  IMAD.IADD R17, R17, 0x1, R8 ;  /* 0x0000000111117824 */ /* 0x000fe400078e0208 */
[----:B0-----:R-:W-:Y:S02]  /*0ec0*/  @!P2 IMAD.WIDE R18, R5, 0x2, R14 ;  /* 0x000000020512a825 */ /* 0x001fe400078e020e */
[----:B------:R-:W0:Y:S01]  /*0ed0*/  @!P3 LDC.64 R14, c[0x0][0x210] ;  /* 0x00008400ff0ebb82 */ /* 0x000e220000000a00 */
[----:B------:R-:W-:Y:S02]  /*0ee0*/  ISETP.GE.OR P0, PT, R17, R20, P0 ;  /* 0x000000141100720c */ /* 0x000fe40000706670 */
[----:B------:R-:W-:Y:S02]  /*0ef0*/  IADD3 R12, R5, R12, RZ ;  /* 0x0000000c050c7210 */ /* 0x000fe40007ffe0ff */
[----:B------:R0:W4:Y:S03]  /*0f00*/  @!P2 LDG.E.U16.CONSTANT R5, desc[UR8][R18.64] ;  /* 0x000000081205a981 */ /* 0x000126000c1e9500 */
[----:B-1----:R-:W-:-:S06]  /*0f10*/  @!P3 IMAD.WIDE R30, R12, 0x2, R28 ;  /* 0x000000020c1eb825 */ /* 0x002fcc00078e021c */
[----:B------:R-:W1:Y:S01]  /*0f20*/  @!P0 LDC.64 R28, c[0x0][0x218] ;  /* 0x00008600ff1c8b82 */ /* 0x000e620000000a00 */
[----:B------:R-:W-:Y:S01]  /*0f30*/  IMAD R8, R8, UR5, R12 ;  /* 0x0000000508087c24 */ /* 0x000fe2000f8e020c */
[----:B------:R-:W4:Y:S01]  /*0f40*/  @!P3 LDG.E.U16.CONSTANT R30, desc[UR8][R30.64] ;  /* 0x000000081e1eb981 */ /* 0x000f22000c1e9500 */
[----:B0-----:R-:W-:-:S05]  /*0f50*/  @!P3 IMAD.WIDE R18, R12, 0x2, R14 ;  /* 0x000000020c12b825 */ /* 0x001fca00078e020e */
[----:B------:R-:W0:Y:S01]  /*0f60*/  @!P0 LDC.64 R14, c[0x0][0x210] ;  /* 0x00008400ff0e8b82 */ /* 0x000e220000000a00 */
[----:B-1----:R-:W-:-:S06]  /*0f70*/  @!P0 IMAD.WIDE R28, R8, 0x2, R28 ;  /* 0x00000002081c8825 */ /* 0x002fcc00078e021c */
[----:B------:R-:W4:Y:S01]  /*0f80*/  @!P0 LDG.E.U16.CONSTANT R28, desc[UR8][R28.64] ;  /* 0x000000081c1c8981 */ /* 0x000f22000c1e9500 */
[----:B0-----:R-:W-:-:S03]  /*0f90*/  @!P0 IMAD.WIDE R14, R8, 0x2, R14 ;  /* 0x00000002080e8825 */ /* 0x001fc600078e020e */
[----:B------:R0:W4:Y:S04]  /*0fa0*/  @!P3 LDG.E.U16.CONSTANT R8, desc[UR8][R18.64] ;  /* 0x000000081208b981 */ /* 0x000128000c1e9500 */
[----:B------:R-:W4:Y:S01]  /*0fb0*/  @!P0 LDG.E.U16.CONSTANT R14, desc[UR8][R14.64] ;  /* 0x000000080e0e8981 */ /* 0x000f22000c1e9500 */
[----:B------:R-:W-:Y:S01]  /*0fc0*/  HFMA2.MMA R12, -RZ, RZ, 0, 0 ;  /* 0x00000000ff0c7435 */ /* 0x000fe200000001ff */
[----:B------:R-:W-:Y:S01]  /*0fd0*/  IMAD.MOV.U32 R17, RZ, RZ, RZ ;  /* 0x000000ffff117224 */ /* 0x000fe200078e00ff */
[----:B0-----:R-:W-:-:S03]  /*0fe0*/  HFMA2.MMA R18, -RZ, RZ, 0, 0 ;  /* 0x00000000ff127435 */ /* 0x001fc600000001ff */
[----:B--2---:R-:W-:-:S05]  /*0ff0*/  @!P1 HADD2.F32 R12, -RZ, R26.H0_H0 ;  /* 0x2000001aff0c9230 */ /* 0x004fca0000004100 */
[----:B-----5:R-:W-:Y:S01]  /*1000*/  FADD.FTZ R20, -R11, R12 ;  /* 0x0000000c0b147221 */ /* 0x020fe20000010100 */
[----:B---3--:R-:W-:Y:S01]  /*1010*/  @!P1 HADD2.F32 R17, -RZ, R22.H0_H0 ;  /* 0x20000016ff119230 */ /* 0x008fe20000004100 */
[----:B------:R-:W-:Y:S02]  /*1020*/  MOV R12, RZ ;  /* 0x000000ff000c7202 */ /* 0x000fe40000000f00 */
[----:B------:R-:W-:Y:S02]  /*1030*/  MOV R22, RZ ;  /* 0x000000ff00167202 */ /* 0x000fe40000000f00 */
[----:B------:R-:W-:Y:S01]  /*1040*/  FADD.FTZ R10, R10, R17 ;  /* 0x000000110a0a7221 */ /* 0x000fe20000010000 */
[----:B------:R-:W-:Y:S01]  /*1050*/  FFMA.FTZ R9, R20, R17, R9 ;  /* 0x0000001114097223 */ /* 0x000fe20000010009 */
[----:B------:R-:W-:Y:S02]  /*1060*/  IMAD.MOV.U32 R17, RZ, RZ, RZ ;  /* 0x000000ffff117224 */ /* 0x000fe400078e00ff */
[----:B----4-:R-:W-:-:S02]  /*1070*/  @!P2 HADD2.F32 R12, -RZ, R23.H0_H0 ;  /* 0x20000017ff0ca230 */ /* 0x010fc40000004100 */
[----:B------:R-:W-:-:S03]  /*1080*/  IMAD.MOV.U32 R20, RZ, RZ, RZ ;  /* 0x000000ffff147224 */ /* 0x000fc600078e00ff */
[----:B------:R-:W-:Y:S01]  /*1090*/  FADD.FTZ R12, -R11, R12 ;  /* 0x0000000c0b0c7221 */ /* 0x000fe20000010100 */
[----:B------:R-:W-:Y:S02]  /*10a0*/  @!P2 HADD2.F32 R17, -RZ, R5.H0_H0 ;  /* 0x20000005ff11a230 */ /* 0x000fe40000004100 */
[----:B------:R-:W-:-:S03]  /*10b0*/  IMAD.MOV.U32 R5, RZ, RZ, RZ ;  /* 0x000000ffff057224 */ /* 0x000fc600078e00ff */
[----:B------:R-:W-:Y:S01]  /*10c0*/  FADD.FTZ R6, R6, R17 ;  /* 0x0000001106067221 */ /* 0x000fe20000010000 */
[----:B------:R-:W-:Y:S01]  /*10d0*/  FFMA.FTZ R7, R12, R17, R7 ;  /* 0x000000110c077223 */ /* 0x000fe20000010007 */
[----:B------:R-:W-:-:S05]  /*10e0*/  @!P3 HADD2.F32 R20, -RZ, R30.H0_H0 ;  /* 0x2000001eff14b230 */ /* 0x000fca0000004100 */
[----:B------:R-:W-:Y:S01]  /*10f0*/  FADD.FTZ R21, R21, R20 ;  /* 0x0000001415157221 */ /* 0x000fe20000010000 */
[----:B------:R-:W-:Y:S02]  /*1100*/  @!P0 HADD2.F32 R5, -RZ, R28.H0_H0 ;  /* 0x2000001cff058230 */ /* 0x000fe40000004100 */
[----:B------:R-:W-:Y:S02]  /*1110*/  @!P3 HADD2.F32 R18, -RZ, R8.H0_H0 ;  /* 0x20000008ff12b230 */ /* 0x000fe40000004100 */
[----:B------:R-:W-:-:S03]  /*1120*/  @!P0 HADD2.F32 R22, -RZ, R14.H0_H0 ;  /* 0x2000000eff168230 */ /* 0x000fc60000004100 */
[C---:B------:R-:W-:Y:S02]  /*1130*/  FADD.FTZ R18, -R11.reuse, R18 ;  /* 0x000000120b127221 */ /* 0x040fe40000010100 */
[----:B------:R-:W-:Y:S02]  /*1140*/  FADD.FTZ R22, -R11, R22 ;  /* 0x000000160b167221 */ /* 0x000fe40000010100 */
[----:B------:R-:W-:Y:S01]  /*1150*/  FFMA.FTZ R25, R18, R20, R25 ;  /* 0x0000001412197223 */ /* 0x000fe20000010019 */
[----:B------:R-:W-:Y:S01]  /*1160*/  FADD.FTZ R16, R16, R5 ;  /* 0x0000000510107221 */ /* 0x000fe20000010000 */
[----:B------:R-:W-:-:S07]  /*1170*/  FFMA.FTZ R13, R22, R5, R13 ;  /* 0x00000005160d7223 */ /* 0x000fce000001000d */
.L_x_125:
[----:B------:R-:W1:Y:S01]  /*1180*/  S2R R5, SR_TID.Y ;  /* 0x0000000000057919 */ /* 0x000e620000002200 */
[----:B------:R-:W2:Y:S01]  /*1190*/  S2UR UR6, SR_CgaCtaId ;  /* 0x00000000000679c3 */ /* 0x000ea20000008800 */
[----:B------:R-:W-:Y:S01]  /*11a0*/  UMOV UR4, 0x400 ;  /* 0x0000040000047882 */ /* 0x000fe20000000000 */
[----:B------:R-:W-:Y:S01]  /*11b0*/  FADD.FTZ R6, R6, R10 ;  /* 0x0000000a06067221 */ /* 0x000fe20000010000 */
[----:B------:R-:W1:Y:S01]  /*11c0*/  S2R R18, SR_TID.X ;  /* 0x0000000000127919 */ /* 0x000e620000002100 */
[----:B------:R-:W-:Y:S01]  /*11d0*/  UIADD3 UR5, UR4, 0x800, URZ ;  /* 0x0000080004057890 */ /* 0x000fe2000fffe03f */
[----:B------:R-:W-:Y:S01]  /*11e0*/  FADD.FTZ R8, R7, R9 ;  /* 0x0000000907087221 */ /* 0x000fe20000010000 */
[----:B------:R-:W-:-:S03]  /*11f0*/  FADD.FTZ R21, R6, R21 ;  /* 0x0000001506157221 */ /* 0x000fc60000010000 */
[----:B------:R-:W-:Y:S01]  /*1200*/  FADD.FTZ R8, R8, R25 ;  /* 0x0000001908087221 */ /* 0x000fe20000010000 */
[----:B------:R-:W-:-:S03]  /*1210*/  FADD.FTZ R23, R21, R16 ;  /* 0x0000001015177221 */ /* 0x000fc60000010000 */
[----:B------:R-:W-:Y:S01]  /*1220*/  FADD.FTZ R24, R8, R13 ;  /* 0x0000000d08187221 */ /* 0x000fe20000010000 */
[----:B--2---:R-:W-:Y:S02]  /*1230*/  ULEA UR4, UR6, UR4, 0x18 ;  /* 0x0000000406047291 */ /* 0x004fe4000f8ec03f */
[----:B------:R-:W-:Y:S01]  /*1240*/  ULEA UR5, UR6, UR5, 0x18 ;  /* 0x0000000506057291 */ /* 0x000fe2000f8ec03f */
[----:B-1----:R-:W-:-:S05]  /*1250*/  IMAD R7, R5, R2, R18 ;  /* 0x0000000205077224 */ /* 0x002fca00078e0212 */
[C---:B------:R-:W-:Y:S02]  /*1260*/  LEA R6, R7.reuse, UR4, 0x2 ;  /* 0x0000000407067c11 */ /* 0x040fe4000f8e10ff */
[----:B------:R-:W-:Y:S01]  /*1270*/  LEA R7, R7, UR5, 0x2 ;  /* 0x0000000507077c11 */ /* 0x000fe2000f8e10ff */
[----:B------:R-:W-:Y:S02]  /*1280*/  USHF.R.U32.HI UR5, URZ, 0x1, UR7 ;  /* 0x000000013f057899 */ /* 0x000fe40008011607 */
[----:B------:R1:W-:Y:S04]  /*1290*/  STS [R6], R23 ;  /* 0x0000001706007388 */ /* 0x0003e80000000800 */
[----:B------:R1:W-:Y:S01]  /*12a0*/  STS [R7], R24 ;  /* 0x0000001807007388 */ /* 0x0003e20000000800 */
[----:B------:R-:W-:Y:S01]  /*12b0*/  ISETP.NE.AND P1, PT, RZ, UR5, PT ;  /* 0x00000005ff007c0c */ /* 0x000fe2000bf25270 */
[----:B------:R-:W-:-:S05]  /*12c0*/  IMAD R9, R2, UR5, RZ ;  /* 0x0000000502097c24 */ /* 0x000fca000f8e02ff */
[C---:B------:R-:W-:Y:S01]  /*12d0*/  LEA R8, R9.reuse, R6, 0x2 ;  /* 0x0000000609087211 */ /* 0x040fe200078e10ff */
[----:B------:R-:W-:-:S06]  /*12e0*/  IMAD R9, R9, 0x4, R7 ;  /* 0x0000000409097824 */ /* 0x000fcc00078e0207 */
[----:B-1----:R-:W-:Y:S05]  /*12f0*/  @!P1 BRA `(.L_x_128) ;  /* 0x0000002400149947 */ /* 0x002fea0003800000 */
[----:B------:R-:W-:Y:S01]  /*1300*/  BAR.SYNC.DEFER_BLOCKING 0x0 ;  /* 0x0000000000007b1d */ /* 0x000fe20000010000 */
[----:B------:R-:W-:Y:S01]  /*1310*/  IADD3 R10, R5, UR5, RZ ;  /* 0x00000005050a7c10 */ /* 0x000fe2000fffe0ff */
[----:B------:R-:W-:-:S03]  /*1320*/  USHF.R.U32.HI UR6, URZ, 0x2, UR7 ;  /* 0x000000023f067899 */ /* 0x000fc60008011607 */
[----:B------:R-:W-:-:S04]  /*1330*/  ISETP.GE.U32.AND P0, PT, R10, UR7, PT ;  /* 0x000000070a007c0c */ /* 0x000fc8000bf06070 */
[----:B------:R-:W-:-:S13]  /*1340*/  ISETP.GE.U32.OR P0, PT, R5, UR5, P0 ;  /* 0x0000000505007c0c */ /* 0x000fda0008706470 */
[----:B------:R-:W1:Y:S04]  /*1350*/  @!P0 LDS R10, [R8] ;  /* 0x00000000080a8984 */ /* 0x000e680000000800 */
[----:B-----5:R-:W2:Y:S01]  /*1360*/  @!P0 LDS R11, [R9] ;  /* 0x00000000090b8984 */ /* 0x020ea20000000800 */
[----:B-1----:R-:W-:Y:S01]  /*1370*/  @!P0 FADD.FTZ R23, R23, R10 ;  /* 0x0000000a17178221 */ /* 0x002fe20000010000 */
[----:B--2---:R-:W-:-:S04]  /*1380*/  @!P0 FADD.FTZ R24, R24, R11 ;  /* 0x0000000b18188221 */ /* 0x004fc80000010000 */
[----:B------:R1:W-:Y:S04]  /*1390*/  @!P0 STS [R6], R23 ;  /* 0x0000001706008388 */ /* 0x0003e80000000800 */
[----:B------:R1:W-:Y:S01]  /*13a0*/  @!P0 STS [R7], R24 ;  /* 0x0000001807008388 */ /* 0x0003e20000000800 */
[----:B------:R-:W-:-:S13]  /*13b0*/  ISETP.NE.AND P0, PT, RZ, UR6, PT ;  /* 0x00000006ff007c0c */ /* 0x000fda000bf05270 */
[----:B-1----:R-:W-:Y:S05]  /*13c0*/  @!P0 BRA `(.L_x_128) ;  /* 0x0000002000e08947 */ /* 0x002fea0003800000 */
[C---:B------:R-:W-:Y:S01]  /*13d0*/  VIADD R10, R5.reuse, UR6 ;  /* 0x00000006050a7c36 */ /* 0x040fe20008000000 */
[----:B------:R-:W-:Y:S01]  /*13e0*/  USHF.R.U32.HI UR10, URZ, 0x3, UR7 ;  /* 0x000000033f0a7899 */ /* 0x000fe20008011607 */
[----:B------:R-:W-:Y:S03]  /*13f0*/  BAR.SYNC.DEFER_BLOCKING 0x0 ;  /* 0x0000000000007b1d */ /* 0x000fe60000010000 */
[----:B------:R-:W-:Y:S02]  /*1400*/  ISETP.GE.U32.AND P0, PT, R10, UR7, PT ;  /* 0x000000070a007c0c */ /* 0x000fe4000bf06070 */
[----:B------:R-:W-:Y:S01]  /*1410*/  ISETP.NE.AND P2, PT, RZ, UR10, PT ;  /* 0x0000000aff007c0c */ /* 0x000fe2000bf45270 */
[----:B------:R-:W-:Y:S01]  /*1420*/  BSSY B0, `(.L_x_129) ;  /* 0x000000c000007945 */ /* 0x000fe20003800000 */
[----:B------:R-:W-:-:S13]  /*1430*/  ISETP.GE.U32.OR P0, PT, R5, UR6, P0 ;  /* 0x0000000605007c0c */ /* 0x000fda0008706470 */
[----:B------:R-:W-:Y:S05]  /*1440*/  @P0 BRA `(.L_x_130) ;  /* 0x0000000000240947 */ /* 0x000fea0003800000 */
[----:B------:R-:W-:-:S04]  /*1450*/  IMAD R10, R2, UR6, RZ ;  /* 0x00000006020a7c24 */ /* 0x000fc8000f8e02ff */
[C---:B------:R-:W-:Y:S01]  /*1460*/  IMAD R12, R10.reuse, 0x4, R7 ;  /* 0x000000040a0c7824 */ /* 0x040fe200078e0207 */
[----:B------:R-:W-:-:S04]  /*1470*/  LEA R11, R10, R6, 0x2 ;  /* 0x000000060a0b7211 */ /* 0x000fc800078e10ff */
[----:B------:R-:W1:Y:S04]  /*1480*/  LDS R13, [R12] ;  /* 0x000000000c0d7984 */ /* 0x000e680000000800 */
[----:B------:R-:W2:Y:S01]  /*1490*/  LDS R10, [R11] ;  /* 0x000000000b0a7984 */ /* 0x000ea20000000800 */
[----:B-1----:R-:W-:Y:S01]  /*14a0*/  FADD.FTZ R24, R24, R13 ;  /* 0x0000000d18187221 */ /* 0x002fe20000010000 */
[----:B--2---:R-:W-:-:S05]  /*14b0*/  FADD.FTZ R23, R23, R10 ;  /* 0x0000000a17177221 */ /* 0x004fca0000010000 */
[----:B------:R1:W-:Y:S04]  /*14c0*/  STS [R6], R23 ;  /* 0x0000001706007388 */ /* 0x0003e80000000800 */
[----:B------:R1:W-:Y:S02]  /*14d0*/  STS [R7], R24 ;  /* 0x0000001807007388 */ /* 0x0003e40000000800 */
.L_x_130:
[----:B------:R-:W-:Y:S05]  /*14e0*/  BSYNC B0 ;  /* 0x0000000000007941 */ /* 0x000fea0003800000 */
.L_x_129:
[----:B------:R-:W-:Y:S05]  /*14f0*/  @!P2 BRA `(.L_x_128) ;  /* 0x000000200094a947 */ /* 0x000fea0003800000 */
[----:B------:R-:W-:Y:S01]  /*1500*/  IADD3 R10, R5, UR10, RZ ;  /* 0x0000000a050a7c10 */ /* 0x000fe2000fffe0ff */
[----:B------:R-:W-:Y:S01]  /*1510*/  USHF.R.U32.HI UR6, URZ, 0x4, UR7 ;  /* 0x000000043f067899 */ /* 0x000fe20008011607 */
[----:B------:R-:W-:Y:S02]  /*1520*/  BAR.SYNC.DEFER_BLOCKING 0x0 ;  /* 0x0000000000007b1d */ /* 0x000fe40000010000 */
[----:B------:R-:W-:-:S03]  /*1530*/  ISETP.GE.U32.AND P0, PT, R10, UR7, PT ;  /* 0x000000070a007c0c */ /* 0x000fc6000bf06070 */
        /* <DEDUP_REMOVED lines=10> */
[----:B--2---:R-:W-:-:S04]  /*15e0*/  FADD.FTZ R24, R24, R13 ;  /* 0x0000000d18187221 */ /* 0x004fc80000010000 */
[----:B------:R2:W-:Y:S04]  /*15f0*/  STS [R6], R23 ;  /* 0x0000001706007388 */ /* 0x0005e80000000800 */
[----:B------:R2:W-:Y:S02]  /*1600*/  STS [R7], R24 ;  /* 0x0000001807007388 */ /* 0x0005e40000000800 */
.L_x_132:
[----:B------:R-:W-:Y:S05]  /*1610*/  BSYNC B0 ;  /* 0x0000000000007941 */ /* 0x000fea0003800000 */
.L_x_131:
[----:B------:R-:W-:Y:S05]  /*1620*/  @!P2 BRA `(.L_x_128) ;  /* 0x000000200048a947 */ /* 0x000fea0003800000 */
        /* <DEDUP_REMOVED lines=12> */
[----:B------:R-:W3:Y:S01]  /*16f0*/  LDS R10, [R11] ;  /* 0x000000000b0a7984 */ /* 0x000ee20000000800 */
[----:B-12---:R-:W-:Y:S01]  /*1700*/  FADD.FTZ R24, R24, R13 ;  /* 0x0000000d18187221 */ /* 0x006fe20000010000 */
[----:B---3--:R-:W-:-:S05]  /*1710*/  FADD.FTZ R23, R23, R10 ;  /* 0x0000000a17177221 */ /* 0x008fca0000010000 */
[----:B------:R3:W-:Y:S04]  /*1720*/  STS [R6], R23 ;  /* 0x0000001706007388 */ /* 0x0007e80000000800 */
[----:B------:R3:W-:Y:S02]  /*1730*/  STS [R7], R24 ;  /* 0x0000001807007388 */ /* 0x0007e40000000800 */
.L_x_134:
[----:B------:R-:W-:Y:S05]  /*1740*/  BSYNC B0 ;  /* 0x0000000000007941 */ /* 0x000fea0003800000 */
.L_x_133:
        /* <DEDUP_REMOVED lines=13> */
[----:B------:R-:W4:Y:S01]  /*1820*/  LDS R13, [R12] ;  /* 0x000000000c0d7984 */ /* 0x000f220000000800 */
[----:B-123--:R-:W-:Y:S01]  /*1830*/  FADD.FTZ R23, R23, R10 ;  /* 0x0000000a17177221 */ /* 0x00efe20000010000 */
[----:B----4-:R-:W-:-:S04]  /*1840*/  FADD.FTZ R24, R24, R13 ;  /* 0x0000000d18187221 */ /* 0x010fc80000010000 */
[----:B------:R4:W-:Y:S04]  /*1850*/  STS [R6], R23 ;  /* 0x0000001706007388 */ /* 0x0009e80000000800 */
[----:B------:R4:W-:Y:S02]  /*1860*/  STS [R7], R24 ;  /* 0x0000001807007388 */ /* 0x0009e40000000800 */
.L_x_136:
[----:B------:R-:W-:Y:S05]  /*1870*/  BSYNC B0 ;  /* 0x0000000000007941 */ /* 0x000fea0003800000 */
.L_x_135:
        /* <DEDUP_REMOVED lines=13> */
[----:B------:R-:W5:Y:S01]  /*1950*/  LDS R10, [R11] ;  /* 0x000000000b0a7984 */ /* 0x000f620000000800 */
[----:B-1234-:R-:W-:Y:S01]  /*1960*/  FADD.FTZ R24, R24, R13 ;  /* 0x0000000d18187221 */ /* 0x01efe20000010000 */
[----:B-----5:R-:W-:-:S05]  /*1970*/  FADD.FTZ R23, R23, R10 ;  /* 0x0000000a17177221 */ /* 0x020fca0000010000 */
[----:B------:R1:W-:Y:S04]  /*1980*/  STS [R6], R23 ;  /* 0x0000001706007388 */ /* 0x0003e80000000800 */
[----:B------:R1:W-:Y:S02]  /*1990*/  STS [R7], R24 ;  /* 0x0000001807007388 */ /* 0x0003e40000000800 */
.L_x_138:
[----:B------:R-:W-:Y:S05]  /*19a0*/  BSYNC B0 ;  /* 0x0000000000007941 */ /* 0x000fea0003800000 */
.L_x_137:
        /* <DEDUP_REMOVED lines=15> */
[----:B-----5:R-:W-:-:S04]  /*1aa0*/  FADD.FTZ R24, R24, R13 ;  /* 0x0000000d18187221 */ /* 0x020fc80000010000 */
[----:B------:R1:W-:Y:S04]  /*1ab0*/  STS [R6], R23 ;  /* 0x0000001706007388 */ /* 0x0003e80000000800 */
[----:B------:R1:W-:Y:S02]  /*1ac0*/  STS [R7], R24 ;  /* 0x0000001807007388 */ /* 0x0003e40000000800 */
.L_x_140:
[----:B------:R-:W-:Y:S05]  /*1ad0*/  BSYNC B0 ;  /* 0x0000000000007941 */ /* 0x000fea0003800000 */
.L_x_139:
        /* <DEDUP_REMOVED lines=18> */
.L_x_142:
[----:B------:R-:W-:Y:S05]  /*1c00*/  BSYNC B0 ;  /* 0x0000000000007941 */ /* 0x000fea0003800000 */
.L_x_141:
        /* <DEDUP_REMOVED lines=18> */
.L_x_144:
[----:B------:R-:W-:Y:S05]  /*1d30*/  BSYNC B0 ;  /* 0x0000000000007941 */ /* 0x000fea0003800000 */
.L_x_143:
        /* <DEDUP_REMOVED lines=18> */
.L_x_146:
[----:B------:R-:W-:Y:S05]  /*1e60*/  BSYNC B0 ;  /* 0x0000000000007941 */ /* 0x000fea0003800000 */
.L_x_145:
        /* <DEDUP_REMOVED lines=18> */
.L_x_148:
[----:B------:R-:W-:Y:S05]  /*1f90*/  BSYNC B0 ;  /* 0x0000000000007941 */ /* 0x000fea0003800000 */
.L_x_147:
        /* <DEDUP_REMOVED lines=18> */
.L_x_150:
[----:B------:R-:W-:Y:S05]  /*20c0*/  BSYNC B0 ;  /* 0x0000000000007941 */ /* 0x000fea0003800000 */
.L_x_149:
        /* <DEDUP_REMOVED lines=18> */
.L_x_152:
[----:B------:R-:W-:Y:S05]  /*21f0*/  BSYNC B0 ;  /* 0x0000000000007941 */ /* 0x000fea0003800000 */
.L_x_151:
        /* <DEDUP_REMOVED lines=18> */
.L_x_154:
[----:B------:R-:W-:Y:S05]  /*2320*/  BSYNC B0 ;  /* 0x0000000000007941 */ /* 0x000fea0003800000 */
.L_x_153:
        /* <DEDUP_REMOVED lines=18> */
.L_x_156:
[----:B------:R-:W-:Y:S05]  /*2450*/  BSYNC B0 ;  /* 0x0000000000007941 */ /* 0x000fea0003800000 */
.L_x_155:
        /* <DEDUP_REMOVED lines=18> */
.L_x_158:
[----:B------:R-:W-:Y:S05]  /*2580*/  BSYNC B0 ;  /* 0x0000000000007941 */ /* 0x000fea0003800000 */
.L_x_157:
        /* <DEDUP_REMOVED lines=18> */
.L_x_160:
[----:B------:R-:W-:Y:S05]  /*26b0*/  BSYNC B0 ;  /* 0x0000000000007941 */ /* 0x000fea0003800000 */
.L_x_159:
        /* <DEDUP_REMOVED lines=18> */
.L_x_162:
[----:B------:R-:W-:Y:S05]  /*27e0*/  BSYNC B0 ;  /* 0x0000000000007941 */ /* 0x000fea0003800000 */
.L_x_161:
        /* <DEDUP_REMOVED lines=18> */
.L_x_164:
[----:B------:R-:W-:Y:S05]  /*2910*/  BSYNC B0 ;  /* 0x0000000000007941 */ /* 0x000fea0003800000 */
.L_x_163:
        /* <DEDUP_REMOVED lines=18> */
.L_x_166:
[----:B------:R-:W-:Y:S05]  /*2a40*/  BSYNC B0 ;  /* 0x0000000000007941 */ /* 0x000fea0003800000 */
.L_x_165:
        /* <DEDUP_REMOVED lines=18> */
.L_x_168:
[----:B------:R-:W-:Y:S05]  /*2b70*/  BSYNC B0 ;  /* 0x0000000000007941 */ /* 0x000fea0003800000 */
.L_x_167:
        /* <DEDUP_REMOVED lines=18> */
.L_x_170:
[----:B------:R-:W-:Y:S05]  /*2ca0*/  BSYNC B0 ;  /* 0x0000000000007941 */ /* 0x000fea0003800000 */
.L_x_169:
        /* <DEDUP_REMOVED lines=18> */
.L_x_172:
[----:B------:R-:W-:Y:S05]  /*2dd0*/  BSYNC B0 ;  /* 0x0000000000007941 */ /* 0x000fea0003800000 */
.L_x_171:
        /* <DEDUP_REMOVED lines=18> */
.L_x_174:
[----:B------:R-:W-:Y:S05]  /*2f00*/  BSYNC B0 ;  /* 0x0000000000007941 */ /* 0x000fea0003800000 */
.L_x_173:
        /* <DEDUP_REMOVED lines=18> */
.L_x_176:
[----:B------:R-:W-:Y:S05]  /*3030*/  BSYNC B0 ;  /* 0x0000000000007941 */ /* 0x000fea0003800000 */
.L_x_175:
        /* <DEDUP_REMOVED lines=18> */
.L_x_178:
[----:B------:R-:W-:Y:S05]  /*3160*/  BSYNC B0 ;  /* 0x0000000000007941 */ /* 0x000fea0003800000 */
.L_x_177:
        /* <DEDUP_REMOVED lines=18> */
.L_x_180:
[----:B------:R-:W-:Y:S05]  /*3290*/  BSYNC B0 ;  /* 0x0000000000007941 */ /* 0x000fea0003800000 */
.L_x_179:
        /* <DEDUP_REMOVED lines=18> */
.L_x_182:
[----:B------:R-:W-:Y:S05]  /*33c0*/  BSYNC B0 ;  /* 0x0000000000007941 */ /* 0x000fea0003800000 */
.L_x_181:
        /* <DEDUP_REMOVED lines=18> */
.L_x_184:
[----:B------:R-:W-:Y:S05]  /*34f0*/  BSYNC B0 ;  /* 0x0000000000007941 */ /* 0x000fea0003800000 */
.L_x_183:
[----:B------:R-:W-:Y:S05]  /*3500*/  @!P2 BRA `(.L_x_128) ;  /* 0x000000000090a947 */ /* 0x000fea0003800000 */
[----:B------:R-:W-:Y:S01]  /*3510*/  IADD3 R10, R5, UR6, RZ ;  /* 0x00000006050a7c10 */ /* 0x000fe2000fffe0ff */
[----:B------:R-:W-:Y:S03]  /*3520*/  BAR.SYNC.DEFER_BLOCKING 0x0 ;  /* 0x0000000000007b1d */ /* 0x000fe60000010000 */
[----:B------:R-:W-:-:S03]  /*3530*/  ISETP.GE.U32.AND P0, PT, R10, UR7, PT ;  /* 0x000000070a007c0c */ /* 0x000fc6000bf06070 */
        /* <DEDUP_REMOVED lines=12> */
.L_x_186:
[----:B------:R-:W-:Y:S05]  /*3600*/  BSYNC B0 ;  /* 0x0000000000007941 */ /* 0x000fea0003800000 */
.L_x_185:
[----:B------:R-:W-:-:S06]  /*3610*/  USHF.R.U32.HI UR6, URZ, 0x1f, UR7 ;  /* 0x0000001f3f067899 */ /* 0x000fcc0008011607 */
[----:B------:R-:W-:-:S13]  /*3620*/  ISETP.NE.AND P0, PT, RZ, UR6, PT ;  /* 0x00000006ff007c0c */ /* 0x000fda000bf05270 */
[----:B------:R-:W-:Y:S05]  /*3630*/  @!P0 BRA `(.L_x_128) ;  /* 0x0000000000448947 */ /* 0x000fea0003800000 */
[----:B------:R-:W-:Y:S01]  /*3640*/  IADD3 R10, R5, UR6, RZ ;  /* 0x00000006050a7c10 */ /* 0x000fe2000fffe0ff */
[----:B------:R-:W-:Y:S03]  /*3650*/  BAR.SYNC.DEFER_BLOCKING 0x0 ;  /* 0x0000000000007b1d */ /* 0x000fe60000010000 */
[----:B------:R-:W-:-:S03]  /*3660*/  ISETP.GE.U32.AND P0, PT, R10, UR7, PT ;  /* 0x000000070a007c0c */ /* 0x000fc6000bf06070 */
[----:B------:R-:W-:Y:S01]  /*3670*/  BSSY B0, `(.L_x_128) ;  /* 0x000000d000007945 */ /* 0x000fe20003800000 */
[----:B------:R-:W-:-:S13]  /*3680*/  ISETP.GE.U32.OR P0, PT, R5, UR6, P0 ;  /* 0x0000000605007c0c */ /* 0x000fda0008706470 */
[----:B------:R-:W-:Y:S05]  /*3690*/  @P0 BRA `(.L_x_187) ;  /* 0x0000000000280947 */ /* 0x000fea0003800000 */
[----:B------:R-:W-:-:S06]  /*36a0*/  USHF.R.S32.HI UR6, URZ, 0x1f, UR7 ;  /* 0x0000001f3f067899 */ /* 0x000fcc0008011407 */
[----:B------:R-:W-:-:S04]  /*36b0*/  LOP3.LUT R10, R2, UR6, RZ, 0xc0, !PT ;  /* 0x00000006020a7c12 */ /* 0x000fc8000f8ec0ff */
[C---:B------:R-:W-:Y:S01]  /*36c0*/  LEA R12, R10.reuse, R7, 0x2 ;  /* 0x000000070a0c7211 */ /* 0x040fe200078e10ff */
[----:B------:R-:W-:-:S04]  /*36d0*/  IMAD R11, R10, 0x4, R6 ;  /* 0x000000040a0b7824 */ /* 0x000fc800078e0206 */
[----:B------:R-:W1:Y:S04]  /*36e0*/  LDS R13, [R12] ;  /* 0x000000000c0d7984 */ /* 0x000e680000000800 */
[----:B------:R-:W5:Y:S01]  /*36f0*/  LDS R10, [R11] ;  /* 0x000000000b0a7984 */ /* 0x000f620000000800 */
[----:B-1234-:R-:W-:Y:S01]  /*3700*/  FADD.FTZ R24, R24, R13 ;  /* 0x0000000d18187221 */ /* 0x01efe20000010000 */
[----:B-----5:R-:W-:-:S05]  /*3710*/  FADD.FTZ R23, R23, R10 ;  /* 0x0000000a17177221 */ /* 0x020fca0000010000 */
[----:B------:R1:W-:Y:S04]  /*3720*/  STS [R6], R23 ;  /* 0x0000001706007388 */ /* 0x0003e80000000800 */
[----:B------:R1:W-:Y:S02]  /*3730*/  STS [R7], R24 ;  /* 0x0000001807007388 */ /* 0x0003e40000000800 */
.L_x_187:
[----:B------:R-:W-:Y:S05]  /*3740*/  BSYNC B0 ;  /* 0x0000000000007941 */ /* 0x000fea0003800000 */
.L_x_128:
[----:B------:R-:W-:Y:S01]  /*3750*/  ISETP.GT.U32.AND P0, PT, R0, 0x1, PT ;  /* 0x000000010000780c */ /* 0x000fe20003f04070 */
[C---:B------:R-:W-:Y:S01]  /*3760*/  IMAD.SHL.U32 R16, R3.reuse, 0x4, RZ ;  /* 0x0000000403107824 */ /* 0x040fe200078e00ff */
[----:B------:R-:W-:Y:S01]  /*3770*/  SHF.R.S32.HI R10, RZ, 0x1f, R3 ;  /* 0x0000001fff0a7819 */ /* 0x000fe20000011403 */
[----:B------:R-:W-:Y:S01]  /*3780*/  ULDC.64 UR14, c[0x0][0x230] ;  /* 0x00008c00000e7ab9 */ /* 0x000fe20000000a00 */
[C---:B------:R-:W-:Y:S01]  /*3790*/  SHF.L.U32 R12, R3.reuse, 0x1, RZ ;  /* 0x00000001030c7819 */ /* 0x040fe200000006ff */
[----:B------:R-:W-:Y:S01]  /*37a0*/  ULDC.64 UR16, c[0x0][0x238] ;  /* 0x00008e0000107ab9 */ /* 0x000fe20000000a00 */
[----:B------:R-:W-:Y:S01]  /*37b0*/  SHF.L.U64.HI R17, R3, 0x2, R10 ;  /* 0x0000000203117819 */ /* 0x000fe2000001020a */
[----:B------:R-:W-:Y:S01]  /*37c0*/  ULDC.64 UR10, c[0x0][0x248] ;  /* 0x00009200000a7ab9 */ /* 0x000fe20000000a00 */
[C---:B0-----:R-:W-:Y:S01]  /*37d0*/  IADD3 R14, P4, R16.reuse, UR14, RZ ;  /* 0x0000000e100e7c10 */ /* 0x041fe2000ff9e0ff */
[----:B------:R-:W-:Y:S01]  /*37e0*/  ULDC.64 UR12, c[0x0][0x240] ;  /* 0x00009000000c7ab9 */ /* 0x000fe20000000a00 */
[----:B------:R-:W-:-:S02]  /*37f0*/  IADD3 R16, P5, R16, UR16, RZ ;  /* 0x0000001010107c10 */ /* 0x000fc4000ffbe0ff */
[----:B------:R-:W-:Y:S02]  /*3800*/  SHF.L.U64.HI R13, R3, 0x1, R10 ;  /* 0x00000001030d7819 */ /* 0x000fe4000001020a */
[C---:B------:R-:W-:Y:S02]  /*3810*/  IADD3 R10, P2, R12.reuse, UR10, RZ ;  /* 0x0000000a0c0a7c10 */ /* 0x040fe4000ff5e0ff */
[----:B------:R-:W-:Y:S02]  /*3820*/  IADD3 R12, P3, R12, UR12, RZ ;  /* 0x0000000c0c0c7c10 */ /* 0x000fe4000ff7e0ff */
[C---:B------:R-:W-:Y:S02]  /*3830*/  IADD3.X R15, R17.reuse, UR15, RZ, P4, !PT ;  /* 0x0000000f110f7c10 */ /* 0x040fe4000a7fe4ff */
[----:B------:R-:W-:Y:S02]  /*3840*/  IADD3.X R17, R17, UR17, RZ, P5, !PT ;  /* 0x0000001111117c10 */ /* 0x000fe4000affe4ff */
[----:B-----5:R-:W-:-:S02]  /*3850*/  IADD3.X R11, R13, UR11, RZ, P2, !PT ;  /* 0x0000000b0d0b7c10 */ /* 0x020fc400097fe4ff */
[----:B------:R-:W-:Y:S01]  /*3860*/  IADD3.X R13, R13, UR13, RZ, P3, !PT ;  /* 0x0000000d0d0d7c10 */ /* 0x000fe20009ffe4ff */
[----:B------:R-:W-:Y:S06]  /*3870*/  @P0 BRA `(.L_x_188) ;  /* 0x0000000000440947 */ /* 0x000fec0003800000 */
[----:B------:R-:W0:Y:S02]  /*3880*/  S2UR UR6, SR_CTAID.Y ;  /* 0x00000000000679c3 */ /* 0x000e240000002600 */
[----:B0-----:R-:W-:Y:S01]  /*3890*/  LOP3.LUT P0, RZ, R5, UR6, RZ, 0xfc, !PT ;  /* 0x0000000605ff7c12 */ /* 0x001fe2000f80fcff */
[----:B------:R-:W-:-:S03]  /*38a0*/  ULDC UR6, c[0x0][0x264] ;  /* 0x0000990000067ab9 */ /* 0x000fc60000000800 */
[----:B------:R-:W-:-:S13]  /*38b0*/  ISETP.GE.OR P0, PT, R3, UR6, P0 ;  /* 0x0000000603007c0c */ /* 0x000fda0008706670 */
[----:B------:R-:W-:Y:S05]  /*38c0*/  @P0 EXIT ;  /* 0x000000000000094d */ /* 0x000fea0003800000 */
[----:B------:R-:W-:Y:S02]  /*38d0*/  ISETP.NE.U32.AND P1, PT, RZ, UR12, PT ;  /* 0x0000000cff007c0c */ /* 0x000fe4000bf25070 */
[----:B------:R-:W-:Y:S02]  /*38e0*/  ISETP.NE.U32.AND P0, PT, RZ, UR10, PT ;  /* 0x0000000aff007c0c */ /* 0x000fe4000bf05070 */
[----:B------:R-:W-:Y:S02]  /*38f0*/  ISETP.NE.AND.EX P1, PT, RZ, UR13, PT, P1 ;  /* 0x0000000dff007c0c */ /* 0x000fe4000bf25310 */
[----:B------:R-:W-:-:S11]  /*3900*/  ISETP.NE.AND.EX P0, PT, RZ, UR11, PT, P0 ;  /* 0x0000000bff007c0c */ /* 0x000fd6000bf05300 */
[----:B------:R-:W-:Y:S02]  /*3910*/  @P1 FMUL.FTZ R4, R4, R24 ;  /* 0x0000001804041220 */ /* 0x000fe40000410000 */
[----:B------:R-:W-:-:S03]  /*3920*/  @P0 F2FP.F16.F32.PACK_AB R0, RZ, R23 ;  /* 0x00000017ff00023e */ /* 0x000fc600000000ff */
[----:B------:R-:W-:Y:S02]  /*3930*/  @P1 F2FP.F16.F32.PACK_AB R4, RZ, R4 ;  /* 0x00000004ff04123e */ /* 0x000fe400000000ff */
[----:B------:R-:W-:Y:S04]  /*3940*/  @P0 STG.E.U16 desc[UR8][R10.64], R0 ;  /* 0x000000000a000986 */ /* 0x000fe8000c101508 */
[----:B------:R-:W-:Y:S04]  /*3950*/  @P1 STG.E.U16 desc[UR8][R12.64], R4 ;  /* 0x000000040c001986 */ /* 0x000fe8000c101508 */
[----:B------:R-:W-:Y:S04]  /*3960*/  STG.E desc[UR8][R14.64], R23 ;  /* 0x000000170e007986 */ /* 0x000fe8000c101908 */
[----:B------:R-:W-:Y:S01]  /*3970*/  STG.E desc[UR8][R16.64], R24 ;  /* 0x0000001810007986 */ /* 0x000fe2000c101908 */
[----:B------:R-:W-:Y:S05]  /*3980*/  EXIT ;  /* 0x000000000000794d */ /* 0x000fea0003800000 */
.L_x_188:
[----:B------:R-:W-:Y:S01]  /*3990*/  ULDC UR10, c[0x0][0x264] ;  /* 0x00009900000a7ab9 */ /* 0x000fe20000000800 */
[----:B------:R-:W-:Y:S01]  /*39a0*/  BSSY B0, `(.L_x_189) ;  /* 0x000000e000007945 */ /* 0x000fe20003800000 */
[----:B------:R-:W-:Y:S01]  /*39b0*/  ISETP.GE.AND P0, PT, R3, UR10, PT ;  /* 0x0000000a03007c0c */ /* 0x000fe2000bf06270 */
[----:B------:R-:W-:Y:S01]  /*39c0*/  IMAD R22, R0, UR10, RZ ;  /* 0x0000000a00167c24 */ /* 0x000fe2000f8e02ff */
[----:B------:R-:W-:Y:S02]  /*39d0*/  LOP3.LUT P2, RZ, R18, R5, RZ, 0xfc, !PT ;  /* 0x0000000512ff7212 */ /* 0x000fe4000784fcff */
[----:B------:R-:W-:-:S13]  /*39e0*/  ISETP.EQ.AND P0, PT, R5, RZ, !P0 ;  /* 0x000000ff0500720c */ /* 0x000fda0004702270 */
[----:B------:R-:W-:Y:S05]  /*39f0*/  @!P0 BRA `(.L_x_190) ;  /* 0x0000000000208947 */ /* 0x000fea0003800000 */
[----:B------:R-:W0:Y:S01]  /*3a00*/  S2R R20, SR_CTAID.Y ;  /* 0x0000000000147919 */ /* 0x000e220000002600 */
[----:B------:R-:W5:Y:S01]  /*3a10*/  LDC.64 R18, c[0x0][0x250] ;  /* 0x00009400ff127b82 */ /* 0x000f620000000a00 */
[----:B0-----:R-:W-:-:S04]  /*3a20*/  IMAD R21, R20, UR10, R3 ;  /* 0x0000000a14157c24 */ /* 0x001fc8000f8e0203 */
[----:B-----5:R-:W-:-:S03]  /*3a30*/  IMAD.WIDE R18, R21, 0x4, R18 ;  /* 0x0000000415127825 */ /* 0x020fc600078e0212 */
[C---:B------:R-:W-:Y:S02]  /*3a40*/  LEA R20, P3, R22.reuse, R18, 0x2 ;  /* 0x0000001216147211 */ /* 0x040fe400078610ff */
[----:B------:R0:W-:Y:S02]  /*3a50*/  STG.E.STRONG.SYS desc[UR8][R18.64], R23 ;  /* 0x0000001712007986 */ /* 0x0001e4000c115908 */
[----:B------:R-:W-:-:S05]  /*3a60*/  LEA.HI.X R21, R22, R19, RZ, 0x2, P3 ;  /* 0x0000001316157211 */ /* 0x000fca00018f14ff */
[----:B------:R0:W-:Y:S04]  /*3a70*/  STG.E.STRONG.SYS desc[UR8][R20.64], R24 ;  /* 0x0000001814007986 */ /* 0x0001e8000c115908 */
.L_x_190:
[----:B------:R-:W-:Y:S05]  /*3a80*/  BSYNC B0 ;  /* 0x0000000000007941 */ /* 0x000fea0003800000 */
.L_x_189:
[----:B------:R-:W-:Y:S06]  /*3a90*/  MEMBAR.SC.GPU ;  /* 0x0000000000007992 */ /* 0x000fec0000002000 */
[----:B------:R-:W-:-:S00]  /*3aa0*/  ERRBAR ;  /* 0x00000000000079ab */ /* 0x000fc00000000000 */
[----:B------:R-:W-:Y:S06]  /*3ab0*/  CGAERRBAR ;  /* 0x00000000000075ab */ /* 0x000fec0000000000 */
[----:B------:R-:W-:Y:S02]  /*3ac0*/  CCTL.IVALL ;  /* 0x00000000ff00798f */ /* 0x000fe40002000000 */
[----:B------:R-:W-:Y:S06]  /*3ad0*/  BAR.SYNC.DEFER_BLOCKING 0x0 ;  /* 0x0000000000007b1d */ /* 0x000fec0000010000 */
[----:B------:R-:W-:Y:S04]  /*3ae0*/  BSSY B0, `(.L_x_191) ;  /* 0x0000014000007945 */ /* 0x000fe80003800000 */
[----:B------:R-:W-:Y:S05]  /*3af0*/  @P2 BRA `(.L_x_192) ;  /* 0x0000000000482947 */ /* 0x000fea0003800000 */
[----:B0-----:R-:W0:Y:S01]  /*3b00*/  S2R R21, SR_LANEID ;  /* 0x0000000000157919 */ /* 0x001e220000000000 */
[----:B------:R-:W-:Y:S01]  /*3b10*/  VOTEU.ANY UR6, UPT, PT ;  /* 0x0000000000067886 */ /* 0x000fe200038e0100 */
[----:B------:R-:W5:Y:S01]  /*3b20*/  LDC.64 R18, c[0x0][0x258] ;  /* 0x00009600ff127b82 */ /* 0x000f620000000a00 */
[----:B-1234-:R-:W0:Y:S01]  /*3b30*/  FLO.U32 R24, UR6 ;  /* 0x0000000600187d00 */ /* 0x01ee2200080e0000 */
[----:B------:R-:W5:Y:S07]  /*3b40*/  S2R R25, SR_CTAID.X ;  /* 0x0000000000197919 */ /* 0x000f6e0000002500 */
[----:B------:R-:W1:Y:S01]  /*3b50*/  POPC R23, UR6 ;  /* 0x0000000600177d09 */ /* 0x000e620008000000 */
[----:B0-----:R-:W-:Y:S01]  /*3b60*/  ISETP.EQ.U32.AND P2, PT, R24, R21, PT ;  /* 0x000000151800720c */ /* 0x001fe20003f42070 */
[----:B-----5:R-:W-:-:S12]  /*3b70*/  IMAD.WIDE.U32 R18, R25, 0x4, R18 ;  /* 0x0000000419127825 */ /* 0x020fd800078e0012 */
[----:B-1----:R-:W2:Y:S01]  /*3b80*/  @P2 ATOMG.E.ADD.STRONG.GPU PT, R19, desc[UR8][R18.64], R23 ;  /* 0x00000017121329a8 */ /* 0x002ea200081ee1c8 */
[----:B------:R-:W0:Y:S02]  /*3b90*/  S2R R21, SR_LTMASK ;  /* 0x0000000000157919 */ /* 0x000e240000003900 */
[----:B0-----:R-:W-:Y:S02]  /*3ba0*/  LOP3.LUT R25, R21, UR6, RZ, 0xc0, !PT ;  /* 0x0000000615197c12 */ /* 0x001fe4000f8ec0ff */
[----:B------:R-:W-:-:S04]  /*3bb0*/  IADD3 R21, R0, -0x1, RZ ;  /* 0xffffffff00157810 */ /* 0x000fc80007ffe0ff */
[----:B------:R-:W0:Y:S01]  /*3bc0*/  POPC R25, R25 ;  /* 0x0000001900197309 */ /* 0x000e220000000000 */
[----:B--2---:R-:W0:Y:S02]  /*3bd0*/  SHFL.IDX PT, R20, R19, R24, 0x1f ;  /* 0x00001f1813147589 */ /* 0x004e2400000e0000 */
[----:B0-----:R-:W-:-:S04]  /*3be0*/  IADD3 R20, R20, R25, RZ ;  /* 0x0000001914147210 */ /* 0x001fc80007ffe0ff */
[----:B------:R-:W-:-:S04]  /*3bf0*/  ISETP.NE.AND P2, PT, R20, R21, PT ;  /* 0x000000151400720c */ /* 0x000fc80003f45270 */
[----:B------:R-:W-:-:S05]  /*3c00*/  SEL R20, RZ, 0x1, P2 ;  /* 0x00000001ff147807 */ /* 0x000fca0001000000 */
[----:B------:R0:W-:Y:S04]  /*3c10*/  STS.U8 [UR4+0x1000], R20 ;  /* 0x00100014ff007988 */ /* 0x0001e80008000004 */
.L_x_192:
[----:B------:R-:W-:Y:S05]  /*3c20*/  BSYNC B0 ;  /* 0x0000000000007941 */ /* 0x000fea0003800000 */
.L_x_191:
[----:B------:R-:W-:Y:S06]  /*3c30*/  BAR.SYNC.DEFER_BLOCKING 0x0 ;  /* 0x0000000000007b1d */ /* 0x000fec0000010000 */
[----:B0-----:R-:W0:Y:S02]  /*3c40*/  LDS.U8 R18, [UR4+0x1000] ;  /* 0x00100004ff127984 */ /* 0x001e240008000000 */
[----:B0-----:R-:W-:-:S13]  /*3c50*/  ISETP.NE.AND P2, PT, R18, RZ, PT ;  /* 0x000000ff1200720c */ /* 0x001fda0003f45270 */
[----:B------:R-:W-:Y:S05]  /*3c60*/  @!P2 EXIT ;  /* 0x000000000000a94d */ /* 0x000fea0003800000 */
[----:B------:R-:W-:Y:S01]  /*3c70*/  ISETP.GE.U32.AND P2, PT, R5, R0, PT ;  /* 0x000000000500720c */ /* 0x000fe20003f46070 */
[----:B------:R-:W-:Y:S01]  /*3c80*/  ULDC UR4, c[0x0][0x264] ;  /* 0x0000990000047ab9 */ /* 0x000fe20000000800 */
[----:B------:R-:W-:Y:S01]  /*3c90*/  BSSY B0, `(.L_x_193) ;  /* 0x0000019000007945 */ /* 0x000fe20003800000 */
[----:B------:R-:W-:Y:S01]  /*3ca0*/  HFMA2.MMA R21, -RZ, RZ, 0, 0 ;  /* 0x00000000ff157435 */ /* 0x000fe200000001ff */
[----:B-1234-:R-:W-:-:S09]  /*3cb0*/  IMAD.MOV.U32 R24, RZ, RZ, RZ ;  /* 0x000000ffff187224 */ /* 0x01efd200078e00ff */
[----:B------:R-:W-:Y:S05]  /*3cc0*/  @P2 BRA `(.L_x_194) ;  /* 0x0000000000542947 */ /* 0x000fea0003800000 */
[----:B------:R-:W-:Y:S01]  /*3cd0*/  ISETP.GE.AND P3, PT, R3, UR10, PT ;  /* 0x0000000a03007c0c */ /* 0x000fe2000bf66270 */
[----:B------:R-:W-:Y:S01]  /*3ce0*/  IMAD.MOV.U32 R21, RZ, RZ, RZ ;  /* 0x000000ffff157224 */ /* 0x000fe200078e00ff */
[----:B------:R-:W-:Y:S02]  /*3cf0*/  MOV R20, R5 ;  /* 0x0000000500147202 */ /* 0x000fe40000000f00 */
[----:B------:R-:W-:-:S09]  /*3d00*/  MOV R24, RZ ;  /* 0x000000ff00187202 */ /* 0x000fd20000000f00 */
.L_x_195:
[----:B------:R-:W0:Y:S01]  /*3d10*/  @!P3 LDC.64 R18, c[0x0][0x250] ;  /* 0x00009400ff12bb82 */ /* 0x000e220000000a00 */
[----:B------:R-:W-:Y:S01]  /*3d20*/  IMAD R23, R20, UR4, R3 ;  /* 0x0000000414177c24 */ /* 0x000fe2000f8e0203 */
[----:B------:R-:W-:-:S03]  /*3d30*/  MOV R26, RZ ;  /* 0x000000ff001a7202 */ /* 0x000fc60000000f00 */
[----:B0-----:R-:W-:-:S05]  /*3d40*/  @!P3 IMAD.WIDE R18, R23, 0x4, R18 ;  /* 0x000000041712b825 */ /* 0x001fca00078e0212 */
[----:B------:R0:W2:Y:S01]  /*3d50*/  @!P3 LDG.E.STRONG.SYS R26, desc[UR8][R18.64] ;  /* 0x00000008121ab981 */ /* 0x0000a2000c1f5900 */
[----:B------:R-:W-:-:S04]  /*3d60*/  @!P3 IADD3 R25, P2, R22, R23, RZ ;  /* 0x000000171619b210 */ /* 0x000fc80007f5e0ff */
[----:B------:R-:W-:Y:S01]  /*3d70*/  @!P3 LEA.HI.X.SX32 R28, R23, RZ, 0x1, P2 ;  /* 0x000000ff171cb211 */ /* 0x000fe200010f0eff */
[----:B------:R-:W-:Y:S01]  /*3d80*/  IMAD.MOV.U32 R23, RZ, RZ, RZ ;  /* 0x000000ffff177224 */ /* 0x000fe200078e00ff */
[----:B0-----:R-:W0:Y:S02]  /*3d90*/  @!P3 LDC.64 R18, c[0x0][0x250] ;  /* 0x00009400ff12bb82 */ /* 0x001e240000000a00 */
[----:B0-----:R-:W-:-:S04]  /*3da0*/  @!P3 LEA R18, P2, R25, R18, 0x2 ;  /* 0x000000121912b211 */ /* 0x001fc800078410ff */
[----:B------:R-:W-:-:S05]  /*3db0*/  @!P3 LEA.HI.X R19, R25, R19, R28, 0x2, P2 ;  /* 0x000000131913b211 */ /* 0x000fca00010f141c */
[----:B------:R-:W3:Y:S01]  /*3dc0*/  @!P3 LDG.E.STRONG.SYS R23, desc[UR8][R18.64] ;  /* 0x000000081217b981 */ /* 0x000ee2000c1f5900 */
[----:B------:R-:W-:-:S04]  /*3dd0*/  IADD3 R20, R20, UR7, RZ ;  /* 0x0000000714147c10 */ /* 0x000fc8000fffe0ff */
[----:B------:R-:W-:Y:S01]  /*3de0*/  ISETP.GE.U32.AND P2, PT, R20, R0, PT ;  /* 0x000000001400720c */ /* 0x000fe20003f46070 */
[----:B--2---:R-:W-:Y:S01]  /*3df0*/  FADD.FTZ R21, R26, R21 ;  /* 0x000000151a157221 */ /* 0x004fe20000010000 */
[----:B---3--:R-:W-:-:S11]  /*3e00*/  FADD.FTZ R24, R23, R24 ;  /* 0x0000001817187221 */ /* 0x008fd60000010000 */
[----:B------:R-:W-:Y:S05]  /*3e10*/  @!P2 BRA `(.L_x_195) ;  /* 0xfffffffc00bca947 */ /* 0x000fea000383ffff */
.L_x_194:
[----:B------:R-:W-:Y:S05]  /*3e20*/  BSYNC B0 ;  /* 0x0000000000007941 */ /* 0x000fea0003800000 */
.L_x_193:
[----:B------:R0:W-:Y:S04]  /*3e30*/  STS [R6], R21 ;  /* 0x0000001506007388 */ /* 0x0001e80000000800 */
[----:B------:R0:W-:Y:S01]  /*3e40*/  STS [R7], R24 ;  /* 0x0000001807007388 */ /* 0x0001e20000000800 */
[----:B------:R-:W-:Y:S05]  /*3e50*/  @!P1 BRA `(.L_x_196) ;  /* 0x0000002400149947 */ /* 0x000fea0003800000 */
[----:B------:R-:W-:Y:S01]  /*3e60*/  BAR.SYNC.DEFER_BLOCKING 0x0 ;  /* 0x0000000000007b1d */ /* 0x000fe20000010000 */
[----:B------:R-:W-:Y:S01]  /*3e70*/  IADD3 R0, R5, UR5, RZ ;  /* 0x0000000505007c10 */ /* 0x000fe2000fffe0ff */
[----:B------:R-:W-:-:S03]  /*3e80*/  USHF.R.U32.HI UR4, URZ, 0x2, UR7 ;  /* 0x000000023f047899 */ /* 0x000fc60008011607 */
[----:B------:R-:W-:-:S04]  /*3e90*/  ISETP.GE.U32.AND P1, PT, R0, UR7, PT ;  /* 0x0000000700007c0c */ /* 0x000fc8000bf26070 */
[----:B------:R-:W-:-:S13]  /*3ea0*/  ISETP.GE.U32.OR P1, PT, R5, UR5, P1 ;  /* 0x0000000505007c0c */ /* 0x000fda0008f26470 */
[----:B------:R-:W0:Y:S04]  /*3eb0*/  @!P1 LDS R8, [R8] ;  /* 0x0000000008089984 */ /* 0x000e280000000800 */
[----:B------:R-:W1:Y:S01]  /*3ec0*/  @!P1 LDS R9, [R9] ;  /* 0x0000000009099984 */ /* 0x000e620000000800 */
[----:B0-----:R-:W-:Y:S01]  /*3ed0*/  @!P1 FADD.FTZ R21, R21, R8 ;  /* 0x0000000815159221 */ /* 0x001fe20000010000 */
[----:B-1----:R-:W-:-:S04]  /*3ee0*/  @!P1 FADD.FTZ R24, R24, R9 ;  /* 0x0000000918189221 */ /* 0x002fc80000010000 */
        /* <DEDUP_REMOVED lines=12> */
[----:B------:R-:W-:-:S05]  /*3fb0*/  IMAD R0, R2, UR4, RZ ;  /* 0x0000000402007c24 */ /* 0x000fca000f8e02ff */
[C---:B------:R-:W-:Y:S02]  /*3fc0*/  LEA R8, R0.reuse, R6, 0x2 ;  /* 0x0000000600087211 */ /* 0x040fe400078e10ff */
[----:B------:R-:W-:-:S03]  /*3fd0*/  LEA R3, R0, R7, 0x2 ;  /* 0x0000000700037211 */ /* 0x000fc600078e10ff */
[----:B------:R-:W0:Y:S04]  /*3fe0*/  LDS R0, [R8] ;  /* 0x0000000008007984 */ /* 0x000e280000000800 */
[----:B------:R-:W1:Y:S01]  /*3ff0*/  LDS R3, [R3] ;  /* 0x0000000003037984 */ /* 0x000e620000000800 */
[----:B0-----:R-:W-:Y:S01]  /*4000*/  FADD.FTZ R21, R21, R0 ;  /* 0x0000000015157221 */ /* 0x001fe20000010000 */
[----:B-1----:R-:W-:-:S04]  /*4010*/  FADD.FTZ R24, R24, R3 ;  /* 0x0000000318187221 */ /* 0x002fc80000010000 */
[----:B------:R0:W-:Y:S04]  /*4020*/  STS [R6], R21 ;  /* 0x0000001506007388 */ /* 0x0001e80000000800 */
[----:B------:R0:W-:Y:S02]  /*4030*/  STS [R7], R24 ;  /* 0x0000001807007388 */ /* 0x0001e40000000800 */
.L_x_198:
[----:B------:R-:W-:Y:S05]  /*4040*/  BSYNC B0 ;  /* 0x0000000000007941 */ /* 0x000fea0003800000 */
.L_x_197:
        /* <DEDUP_REMOVED lines=18> */
.L_x_200:
[----:B------:R-:W-:Y:S05]  /*4170*/  BSYNC B0 ;  /* 0x0000000000007941 */ /* 0x000fea0003800000 */
.L_x_199:
        /* <DEDUP_REMOVED lines=13> */
[----:B------:R-:W2:Y:S01]  /*4250*/  LDS R3, [R3] ;  /* 0x0000000003037984 */ /* 0x000ea20000000800 */
[----:B01----:R-:W-:Y:S01]  /*4260*/  FADD.FTZ R21, R21, R0 ;  /* 0x0000000015157221 */ /* 0x003fe20000010000 */
[----:B--2---:R-:W-:-:S04]  /*4270*/  FADD.FTZ R24, R24, R3 ;  /* 0x0000000318187221 */ /* 0x004fc80000010000 */
[----:B------:R2:W-:Y:S04]  /*4280*/  STS [R6], R21 ;  /* 0x0000001506007388 */ /* 0x0005e80000000800 */
[----:B------:R2:W-:Y:S02]  /*4290*/  STS [R7], R24 ;  /* 0x0000001807007388 */ /* 0x0005e40000000800 */
.L_x_202:
[----:B------:R-:W-:Y:S05]  /*42a0*/  BSYNC B0 ;  /* 0x0000000000007941 */ /* 0x000fea0003800000 */
.L_x_201:
        /* <DEDUP_REMOVED lines=13> */
[----:B------:R-:W3:Y:S01]  /*4380*/  LDS R3, [R3] ;  /* 0x0000000003037984 */ /* 0x000ee20000000800 */
[----:B012---:R-:W-:Y:S01]  /*4390*/  FADD.FTZ R21, R21, R0 ;  /* 0x0000000015157221 */ /* 0x007fe20000010000 */
[----:B---3--:R-:W-:-:S04]  /*43a0*/  FADD.FTZ R24, R24, R3 ;  /* 0x0000000318187221 */ /* 0x008fc80000010000 */
[----:B------:R3:W-:Y:S04]  /*43b0*/  STS [R6], R21 ;  /* 0x0000001506007388 */ /* 0x0007e80000000800 */
[----:B------:R3:W-:Y:S02]  /*43c0*/  STS [R7], R24 ;  /* 0x0000001807007388 */ /* 0x0007e40000000800 */
.L_x_204:
[----:B------:R-:W-:Y:S05]  /*43d0*/  BSYNC B0 ;  /* 0x0000000000007941 */ /* 0x000fea0003800000 */
.L_x_203:
        /* <DEDUP_REMOVED lines=13> */
[----:B------:R-:W4:Y:S01]  /*44b0*/  LDS R3, [R3] ;  /* 0x0000000003037984 */ /* 0x000f220000000800 */
[----:B0123--:R-:W-:Y:S01]  /*44c0*/  FADD.FTZ R21, R21, R0 ;  /* 0x0000000015157221 */ /* 0x00ffe20000010000 */
[----:B----4-:R-:W-:-:S04]  /*44d0*/  FADD.FTZ R24, R24, R3 ;  /* 0x0000000318187221 */ /* 0x010fc80000010000 */
[----:B------:R4:W-:Y:S04]  /*44e0*/  STS [R6], R21 ;  /* 0x0000001506007388 */ /* 0x0009e80000000800 */
[----:B------:R4:W-:Y:S02]  /*44f0*/  STS [R7], R24 ;  /* 0x0000001807007388 */ /* 0x0009e40000000800 */
.L_x_206:
[----:B------:R-:W-:Y:S05]  /*4500*/  BSYNC B0 ;  /* 0x0000000000007941 */ /* 0x000fea0003800000 */
.L_x_205:
        /* <DEDUP_REMOVED lines=13> */
[----:B------:R-:W5:Y:S01]  /*45e0*/  LDS R3, [R3] ;  /* 0x0000000003037984 */ /* 0x000f620000000800 */
[----:B01234-:R-:W-:Y:S01]  /*45f0*/  FADD.FTZ R21, R21, R0 ;  /* 0x0000000015157221 */ /* 0x01ffe20000010000 */
[----:B-----5:R-:W-:-:S04]  /*4600*/  FADD.FTZ R24, R24, R3 ;  /* 0x0000000318187221 */ /* 0x020fc80000010000 */
[----:B------:R0:W-:Y:S04]  /*4610*/  STS [R6], R21 ;  /* 0x0000001506007388 */ /* 0x0001e80000000800 */
[----:B------:R0:W-:Y:S02]  /*4620*/  STS [R7], R24 ;  /* 0x0000001807007388 */ /* 0x0001e40000000800 */
.L_x_208:
[----:B------:R-:W-:Y:S05]  /*4630*/  BSYNC B0 ;  /* 0x0000000000007941 */ /* 0x000fea0003800000 */
.L_x_207:
        /* <DEDUP_REMOVED lines=18> */
.L_x_210:
[----:B------:R-:W-:Y:S05]  /*4760*/  BSYNC B0 ;  /* 0x0000000000007941 */ /* 0x000fea0003800000 */
.L_x_209:
        /* <DEDUP_REMOVED lines=18> */
.L_x_212:
[----:B------:R-:W-:Y:S05]  /*4890*/  BSYNC B0 ;  /* 0x0000000000007941 */ /* 0x000fea0003800000 */
.L_x_211:
        /* <DEDUP_REMOVED lines=18> */
.L_x_214:
[----:B------:R-:W-:Y:S05]  /*49c0*/  BSYNC B0 ;  /* 0x0000000000007941 */ /* 0x000fea0003800000 */
.L_x_213:
        /* <DEDUP_REMOVED lines=18> */
.L_x_216:
[----:B------:R-:W-:Y:S05]  /*4af0*/  BSYNC B0 ;  /* 0x0000000000007941 */ /* 0x000fea0003800000 */
.L_x_215:
        /* <DEDUP_REMOVED lines=18> */
.L_x_218:
[----:B------:R-:W-:Y:S05]  /*4c20*/  BSYNC B0 ;  /* 0x0000000000007941 */ /* 0x000fea0003800000 */
.L_x_217:
        /* <DEDUP_REMOVED lines=18> */
.L_x_220:
[----:B------:R-:W-:Y:S05]  /*4d50*/  BSYNC B0 ;  /* 0x0000000000007941 */ /* 0x000fea0003800000 */
.L_x_219:
        /* <DEDUP_REMOVED lines=18> */
.L_x_222:
[----:B------:R-:W-:Y:S05]  /*4e80*/  BSYNC B0 ;  /* 0x0000000000007941 */ /* 0x000fea0003800000 */
.L_x_221:
        /* <DEDUP_REMOVED lines=18> */
.L_x_224:
[----:B------:R-:W-:Y:S05]  /*4fb0*/  BSYNC B0 ;  /* 0x0000000000007941 */ /* 0x000fea0003800000 */
.L_x_223:
        /* <DEDUP_REMOVED lines=18> */
.L_x_226:
[----:B------:R-:W-:Y:S05]  /*50e0*/  BSYNC B0 ;  /* 0x0000000000007941 */ /* 0x000fea0003800000 */
.L_x_225:
        /* <DEDUP_REMOVED lines=18> */
.L_x_228:
[----:B------:R-:W-:Y:S05]  /*5210*/  BSYNC B0 ;  /* 0x0000000000007941 */ /* 0x000fea0003800000 */
.L_x_227:
        /* <DEDUP_REMOVED lines=18> */
.L_x_230:
[----:B------:R-:W-:Y:S05]  /*5340*/  BSYNC B0 ;  /* 0x0000000000007941 */ /* 0x000fea0003800000 */
.L_x_229:
        /* <DEDUP_REMOVED lines=18> */
.L_x_232:
[----:B------:R-:W-:Y:S05]  /*5470*/  BSYNC B0 ;  /* 0x0000000000007941 */ /* 0x000fea0003800000 */
.L_x_231:
        /* <DEDUP_REMOVED lines=18> */
.L_x_234:
[----:B------:R-:W-:Y:S05]  /*55a0*/  BSYNC B0 ;  /* 0x0000000000007941 */ /* 0x000fea0003800000 */
.L_x_233:
        /* <DEDUP_REMOVED lines=18> */
.L_x_236:
[----:B------:R-:W-:Y:S05]  /*56d0*/  BSYNC B0 ;  /* 0x0000000000007941 */ /* 0x000fea0003800000 */
.L_x_235:
        /* <DEDUP_REMOVED lines=18> */
.L_x_238:
[----:B------:R-:W-:Y:S05]  /*5800*/  BSYNC B0 ;  /* 0x0000000000007941 */ /* 0x000fea0003800000 */
.L_x_237:
        /* <DEDUP_REMOVED lines=18> */
.L_x_240:
[----:B------:R-:W-:Y:S05]  /*5930*/  BSYNC B0 ;  /* 0x0000000000007941 */ /* 0x000fea0003800000 */
.L_x_239:
        /* <DEDUP_REMOVED lines=18> */
.L_x_242:
[----:B------:R-:W-:Y:S05]  /*5a60*/  BSYNC B0 ;  /* 0x0000000000007941 */ /* 0x000fea0003800000 */
.L_x_241:
        /* <DEDUP_REMOVED lines=18> */
.L_x_244:
[----:B------:R-:W-:Y:S05]  /*5b90*/  BSYNC B0 ;  /* 0x0000000000007941 */ /* 0x000fea0003800000 */
.L_x_243:
        /* <DEDUP_REMOVED lines=18> */
.L_x_246:
[----:B------:R-:W-:Y:S05]  /*5cc0*/  BSYNC B0 ;  /* 0x0000000000007941 */ /* 0x000fea0003800000 */
.L_x_245:
        /* <DEDUP_REMOVED lines=18> */
.L_x_248:
[----:B------:R-:W-:Y:S05]  /*5df0*/  BSYNC B0 ;  /* 0x0000000000007941 */ /* 0x000fea0003800000 */
.L_x_247:
        /* <DEDUP_REMOVED lines=18> */
.L_x_250:
[----:B------:R-:W-:Y:S05]  /*5f20*/  BSYNC B0 ;  /* 0x0000000000007941 */ /* 0x000fea0003800000 */
.L_x_249:
        /* <DEDUP_REMOVED lines=18> */
.L_x_252:
[----:B------:R-:W-:Y:S05]  /*6050*/  BSYNC B0 ;  /* 0x0000000000007941 */ /* 0x000fea0003800000 */
.L_x_251:
[----:B------:R-:W-:Y:S05]  /*6060*/  @!P2 BRA `(.L_x_196) ;  /* 0x000000000090a947 */ /* 0x000fea0003800000 */
[C---:B------:R-:W-:Y:S01]  /*6070*/  VIADD R0, R5.reuse, UR36 ;  /* 0x0000002405007c36 */ /* 0x040fe20008000000 */
[----:B------:R-:W-:Y:S04]  /*6080*/  BAR.SYNC.DEFER_BLOCKING 0x0 ;  /* 0x0000000000007b1d */ /* 0x000fe80000010000 */
[----:B------:R-:W-:Y:S02]  /*6090*/  ISETP.GE.U32.AND P1, PT, R0, UR7, PT ;  /* 0x0000000700007c0c */ /* 0x000fe4000bf26070 */
[----:B------:R-:W-:Y:S02]  /*60a0*/  BSSY B0, `(.L_x_253) ;  /* 0x000000c000007945 */ /* 0x000fe40003800000 */
        /* <DEDUP_REMOVED lines=11> */
.L_x_254:
[----:B------:R-:W-:Y:S05]  /*6160*/  BSYNC B0 ;  /* 0x0000000000007941 */ /* 0x000fea0003800000 */
.L_x_253:
[----:B------:R-:W-:-:S06]  /*6170*/  USHF.R.U32.HI UR37, URZ, 0x1f, UR7 ;  /* 0x0000001f3f257899 */ /* 0x000fcc0008011607 */
[----:B------:R-:W-:-:S13]  /*6180*/  ISETP.NE.AND P1, PT, RZ, UR37, PT ;  /* 0x00000025ff007c0c */ /* 0x000fda000bf25270 */
[----:B------:R-:W-:Y:S05]  /*6190*/  @!P1 BRA `(.L_x_196) ;  /* 0x0000000000449947 */ /* 0x000fea0003800000 */
[C---:B------:R-:W-:Y:S01]  /*61a0*/  VIADD R0, R5.reuse, UR37 ;  /* 0x0000002505007c36 */ /* 0x040fe20008000000 */
[----:B------:R-:W-:Y:S04]  /*61b0*/  BAR.SYNC.DEFER_BLOCKING 0x0 ;  /* 0x0000000000007b1d */ /* 0x000fe80000010000 */
[----:B------:R-:W-:Y:S02]  /*61c0*/  ISETP.GE.U32.AND P1, PT, R0, UR7, PT ;  /* 0x0000000700007c0c */ /* 0x000fe4000bf26070 */
[----:B------:R-:W-:Y:S02]  /*61d0*/  BSSY B0, `(.L_x_196) ;  /* 0x000000d000007945 */ /* 0x000fe40003800000 */
[----:B------:R-:W-:-:S13]  /*61e0*/  ISETP.GE.U32.OR P1, PT, R5, UR37, P1 ;  /* 0x0000002505007c0c */ /* 0x000fda0008f26470 */
[----:B------:R-:W-:Y:S05]  /*61f0*/  @P1 BRA `(.L_x_255) ;  /* 0x0000000000281947 */ /* 0x000fea0003800000 */
[----:B------:R-:W-:-:S06]  /*6200*/  USHF.R.S32.HI UR37, URZ, 0x1f, UR7 ;  /* 0x0000001f3f257899 */ /* 0x000fcc0008011407 */
[----:B------:R-:W-:-:S04]  /*6210*/  LOP3.LUT R2, R2, UR37, RZ, 0xc0, !PT ;  /* 0x0000002502027c12 */ /* 0x000fc8000f8ec0ff */
[C---:B------:R-:W-:Y:S02]  /*6220*/  LEA R0, R2.reuse, R6, 0x2 ;  /* 0x0000000602007211 */ /* 0x040fe400078e10ff */
[----:B------:R-:W-:-:S04]  /*6230*/  LEA R3, R2, R7, 0x2 ;  /* 0x0000000702037211 */ /* 0x000fc800078e10ff */
[----:B------:R-:W0:Y:S04]  /*6240*/  LDS R0, [R0] ;  /* 0x0000000000007984 */ /* 0x000e280000000800 */
[----:B------:R-:W5:Y:S01]  /*6250*/  LDS R3, [R3] ;  /* 0x0000000003037984 */ /* 0x000f620000000800 */
[----:B01234-:R-:W-:Y:S01]  /*6260*/  FADD.FTZ R21, R21, R0 ;  /* 0x0000000015157221 */ /* 0x01ffe20000010000 */
[----:B-----5:R-:W-:-:S04]  /*6270*/  FADD.FTZ R24, R24, R3 ;  /* 0x0000000318187221 */ /* 0x020fc80000010000 */
[----:B------:R0:W-:Y:S04]  /*6280*/  STS [R6], R21 ;  /* 0x0000001506007388 */ /* 0x0001e80000000800 */
[----:B------:R0:W-:Y:S02]  /*6290*/  STS [R7], R24 ;  /* 0x0000001807007388 */ /* 0x0001e40000000800 */
.L_x_255:
[----:B------:R-:W-:Y:S05]  /*62a0*/  BSYNC B0 ;  /* 0x0000000000007941 */ /* 0x000fea0003800000 */
.L_x_196:
[----:B------:R-:W-:Y:S05]  /*62b0*/  @!P0 EXIT ;  /* 0x000000000000894d */ /* 0x000fea0003800000 */
[----:B------:R-:W-:Y:S01]  /*62c0*/  ULDC.64 UR6, c[0x0][0x240] ;  /* 0x0000900000067ab9 */ /* 0x000fe20000000a00 */
[----:B------:R-:W-:Y:S01]  /*62d0*/  ULDC.64 UR4, c[0x0][0x248] ;  /* 0x0000920000047ab9 */ /* 0x000fe20000000a00 */
        /* <DEDUP_REMOVED lines=12> */
.L_x_256:
        /* <DEDUP_REMOVED lines=14> */
.L_x_1057:


//--------------------- .text._Z23reduce_bn_c_last_kernelIN3c104HalfEffLi4EEvPKT_S4_PKT0_S7_PS5_S8_PT1_SA_PVS5_Piii --------------------------
	.section	.text._Z23reduce_bn_c_last_kernelIN3c104HalfEffLi4EEvPKT_S4_PKT0_S7_PS5_S8_PT1_SA_PVS5_Piii,"ax",@progbits
	.align	128
        .global         _Z23reduce_bn_c_last_kernelIN3c104HalfEffLi4EEvPKT_S4_PKT0_S7_PS5_S8_PT1_SA_PVS5_Piii
        .type           _Z23reduce_bn_c_last_kernelIN3c104HalfEffLi4EEvPKT_S4_PKT0_S7_PS5_S8_PT1_SA_PVS5_Piii,@function
        .size           _Z23reduce_bn_c_last_kernelIN3c104HalfEffLi4EEvPKT_S4_PKT0_S7_PS5_S8_PT1_SA_PVS5_Piii,(.L_x_1058 - _Z23reduce_bn_c_last_kernelIN3c104HalfEffLi4EEvPKT_S4_PKT0_S7_PS5_S8_PT1_SA_PVS5_Piii)
        .other          _Z23reduce_bn_c_last_kernelIN3c104HalfEffLi4EEvPKT_S4_PKT0_S7_PS5_S8_PT1_SA_PVS5_Piii,@"STO_CUDA_ENTRY STV_DEFAULT"
_Z23reduce_bn_c_last_kernelIN3c104HalfEffLi4EEvPKT_S4_PKT0_S7_PS5_S8_PT1_SA_PVS5_Piii:
.text._Z23reduce_bn_c_last_kernelIN3c104HalfEffLi4EEvPKT_S4_PKT0_S7_PS5_S8_PT1_SA_PVS5_Piii:
        /* <DEDUP_REMOVED lines=77> */
.L_x_259:
        /* <DEDUP_REMOVED lines=134> */
.L_x_258:
        /* <DEDUP_REMOVED lines=69> */
.L_x_257:
        /* <DEDUP_REMOVED lines=54> */
.L_x_262:
[----:B------:R-:W-:Y:S05]  /*14e0*/  BSYNC B0 ;  /* 0x0000000000007941 */ /* 0x000fea0003800000 */
.L_x_261:
        /* <DEDUP_REMOVED lines=18> */
.L_x_264:
[----:B------:R-:W-:Y:S05]  /*1610*/  BSYNC B0 ;  /* 0x0000000000007941 */ /* 0x000fea0003800000 */
.L_x_263:
        /* <DEDUP_REMOVED lines=18> */
.L_x_266:
[----:B------:R-:W-:Y:S05]  /*1740*/  BSYNC B0 ;  /* 0x0000000000007941 */ /* 0x000fea0003800000 */
.L_x_265:
        /* <DEDUP_REMOVED lines=18> */
.L_x_268:
[----:B------:R-:W-:Y:S05]  /*1870*/  BSYNC B0 ;  /* 0x0000000000007941 */ /* 0x000fea0003800000 */
.L_x_267:
        /* <DEDUP_REMOVED lines=18> */
.L_x_270:
[----:B------:R-:W-:Y:S05]  /*19a0*/  BSYNC B0 ;  /* 0x0000000000007941 */ /* 0x000fea0003800000 */
.L_x_269:
        /* <DEDUP_REMOVED lines=18> */
.L_x_272:
[----:B------:R-:W-:Y:S05]  /*1ad0*/  BSYNC B0 ;  /* 0x0000000000007941 */ /* 0x000fea0003800000 */
.L_x_271:
        /* <DEDUP_REMOVED lines=18> */
.L_x_274:
[----:B------:R-:W-:Y:S05]  /*1c00*/  BSYNC B0 ;  /* 0x0000000000007941 */ /* 0x000fea0003800000 */
.L_x_273:
        /* <DEDUP_REMOVED lines=18> */
.L_x_276:
[----:B------:R-:W-:Y:S05]  /*1d30*/  BSYNC B0 ;  /* 0x0000000000007941 */ /* 0x000fea0003800000 */
.L_x_275:
        /* <DEDUP_REMOVED lines=18> */
.L_x_278:
[----:B------:R-:W-:Y:S05]  /*1e60*/  BSYNC B0 ;  /* 0x0000000000007941 */ /* 0x000fea0003800000 */
.L_x_277:
        /* <DEDUP_REMOVED lines=18> */
.L_x_280:
[----:B------:R-:W-:Y:S05]  /*1f90*/  BSYNC B0 ;  /* 0x0000000000007941 */ /* 0x000fea0003800000 */
.L_x_279:
        /* <DEDUP_REMOVED lines=18> */
.L_x_282:
[----:B------:R-:W-:Y:S05]  /*20c0*/  BSYNC B0 ;  /* 0x0000000000007941 */ /* 0x000fea0003800000 */
.L_x_281:
        /* <DEDUP_REMOVED lines=18> */
.L_x_284:
[----:B------:R-:W-:Y:S05]  /*21f0*/  BSYNC B0 ;  /* 0x0000000000007941 */ /* 0x000fea0003800000 */
.L_x_283:
        /* <DEDUP_REMOVED lines=18> */
.L_x_286:
[----:B------:R-:W-:Y:S05]  /*2320*/  BSYNC B0 ;  /* 0x0000000000007941 */ /* 0x000fea0003800000 */
.L_x_285:
        /* <DEDUP_REMOVED lines=18> */
.L_x_288:
[----:B------:R-:W-:Y:S05]  /*2450*/  BSYNC B0 ;  /* 0x0000000000007941 */ /* 0x000fea0003800000 */
.L_x_287:
        /* <DEDUP_REMOVED lines=18> */
.L_x_290:
[----:B------:R-:W-:Y:S05]  /*2580*/  BSYNC B0 ;  /* 0x0000000000007941 */ /* 0x000fea0003800000 */
.L_x_289:
        /* <DEDUP_REMOVED lines=18> */
.L_x_292:
[----:B------:R-:W-:Y:S05]  /*26b0*/  BSYNC B0 ;  /* 0x0000000000007941 */ /* 0x000fea0003800000 */
.L_x_291:
        /* <DEDUP_REMOVED lines=18> */
.L_x_294:
[----:B------:R-:W-:Y:S05]  /*27e0*/  BSYNC B0 ;  /* 0x0000000000007941 */ /* 0x000fea0003800000 */
.L_x_293:
        /* <DEDUP_REMOVED lines=18> */
.L_x_296:
[----:B------:R-:W-:Y:S05]  /*2910*/  BSYNC B0 ;  /* 0x0000000000007941 */ /* 0x000fea0003800000 */
.L_x_295:
        /* <DEDUP_REMOVED lines=18> */
.L_x_298:
[----:B------:R-:W-:Y:S05]  /*2a40*/  BSYNC B0 ;  /* 0x0000000000007941 */ /* 0x000fea0003800000 */
.L_x_297:
        /* <DEDUP_REMOVED lines=18> */
.L_x_300:
[----:B------:R-:W-:Y:S05]  /*2b70*/  BSYNC B0 ;  /* 0x0000000000007941 */ /* 0x000fea0003800000 */
.L_x_299:
        /* <DEDUP_REMOVED lines=12> */
[----:B------:R-:W1:Y:S04]  /*2c40*/  LDS R10, [R11] ;  /* 0x000000000b0a7984 */ /* 0x000e680000000800 */
[----:B------:R-:W5:Y:S01]  /*2c50*/  LDS R13, [R12] ;  /* 0x000000000c0d7984 */ /* 0x000f620000000800 */
[----:B-1234-:R-:W-:Y:S01]  /*2c60*/  FADD.FTZ R23, R23, R10 ;  /* 0x0000000a17177221 */ /* 0x01efe20000010000 */
[----:B-----5:R-:W-:-:S04]  /*2c70*/  FADD.FTZ R24, R24, R13 ;  /* 0x0000000d18187221 */ /* 0x020fc80000010000 */
[----:B------:R1:W-:Y:S04]  /*2c80*/  STS [R6], R23 ;  /* 0x0000001706007388 */ /* 0x0003e80000000800 */
[----:B------:R1:W-:Y:S02]  /*2c90*/  STS [R7], R24 ;  /* 0x0000001807007388 */ /* 0x0003e40000000800 */
.L_x_302:
[----:B------:R-:W-:Y:S05]  /*2ca0*/  BSYNC B0 ;  /* 0x0000000000007941 */ /* 0x000fea0003800000 */
.L_x_301:
        /* <DEDUP_REMOVED lines=18> */
.L_x_304:
[----:B------:R-:W-:Y:S05]  /*2dd0*/  BSYNC B0 ;  /* 0x0000000000007941 */ /* 0x000fea0003800000 */
.L_x_303:
        /* <DEDUP_REMOVED lines=18> */
.L_x_306:
[----:B------:R-:W-:Y:S05]  /*2f00*/  BSYNC B0 ;  /* 0x0000000000007941 */ /* 0x000fea0003800000 */
.L_x_305:
        /* <DEDUP_REMOVED lines=18> */
.L_x_308:
[----:B------:R-:W-:Y:S05]  /*3030*/  BSYNC B0 ;  /* 0x0000000000007941 */ /* 0x000fea0003800000 */
.L_x_307:
        /* <DEDUP_REMOVED lines=18> */
.L_x_310:
[----:B------:R-:W-:Y:S05]  /*3160*/  BSYNC B0 ;  /* 0x0000000000007941 */ /* 0x000fea0003800000 */
.L_x_309:
        /* <DEDUP_REMOVED lines=18> */
.L_x_312:
[----:B------:R-:W-:Y:S05]  /*3290*/  BSYNC B0 ;  /* 0x0000000000007941 */ /* 0x000fea0003800000 */
.L_x_311:
        /* <DEDUP_REMOVED lines=18> */
.L_x_314:
[----:B------:R-:W-:Y:S05]  /*33c0*/  BSYNC B0 ;  /* 0x0000000000007941 */ /* 0x000fea0003800000 */
.L_x_313:
        /* <DEDUP_REMOVED lines=18> */
.L_x_316:
[----:B------:R-:W-:Y:S05]  /*34f0*/  BSYNC B0 ;  /* 0x0000000000007941 */ /* 0x000fea0003800000 */
.L_x_315:
        /* <DEDUP_REMOVED lines=16> */
.L_x_318:
[----:B------:R-:W-:Y:S05]  /*3600*/  BSYNC B0 ;  /* 0x0000000000007941 */ /* 0x000fea0003800000 */
.L_x_317:
        /* <DEDUP_REMOVED lines=19> */
.L_x_319:
[----:B------:R-:W-:Y:S05]  /*3740*/  BSYNC B0 ;  /* 0x0000000000007941 */ /* 0x000fea0003800000 */
.L_x_260:
[----:B------:R-:W-:Y:S01]  /*3750*/  ISETP.GT.U32.AND P0, PT, R0, 0x1, PT ;  /* 0x000000010000780c */ /* 0x000fe20003f04070 */
[C---:B------:R-:W-:Y:S01]  /*3760*/  IMAD.SHL.U32 R16, R3.reuse, 0x4, RZ ;  /* 0x0000000403107824 */ /* 0x040fe200078e00ff */
[----:B------:R-:W-:Y:S01]  /*3770*/  SHF.R.S32.HI R10, RZ, 0x1f, R3 ;  /* 0x0000001fff0a7819 */ /* 0x000fe20000011403 */
[----:B------:R-:W-:Y:S01]  /*3780*/  ULDC.64 UR10, c[0x0][0x248] ;  /* 0x00009200000a7ab9 */ /* 0x000fe20000000a00 */
[----:B------:R-:W-:Y:S01]  /*3790*/  ULDC.64 UR12, c[0x0][0x240] ;  /* 0x00009000000c7ab9 */ /* 0x000fe20000000a00 */
[----:B------:R-:W-:Y:S01]  /*37a0*/  ULDC.64 UR14, c[0x0][0x230] ;  /* 0x00008c00000e7ab9 */ /* 0x000fe20000000a00 */
[----:B------:R-:W-:Y:S01]  /*37b0*/  ULDC.64 UR16, c[0x0][0x238] ;  /* 0x00008e0000107ab9 */ /* 0x000fe20000000a00 */
[----:B------:R-:W-:Y:S02]  /*37c0*/  SHF.L.U64.HI R17, R3, 0x2, R10 ;  /* 0x0000000203117819 */ /* 0x000fe4000001020a */
[C---:B------:R-:W-:Y:S02]  /*37d0*/  IADD3 R10, P2, R16.reuse, UR10, RZ ;  /* 0x0000000a100a7c10 */ /* 0x040fe4000ff5e0ff */
[----:B------:R-:W-:-:S02]  /*37e0*/  IADD3 R12, P3, R16, UR12, RZ ;  /* 0x0000000c100c7c10 */ /* 0x000fc4000ff7e0ff */
[C---:B0-----:R-:W-:Y:S02]  /*37f0*/  IADD3 R14, P4, R16.reuse, UR14, RZ ;  /* 0x0000000e100e7c10 */ /* 0x041fe4000ff9e0ff */
[----:B------:R-:W-:Y:S02]  /*3800*/  IADD3 R16, P5, R16, UR16, RZ ;  /* 0x0000001010107c10 */ /* 0x000fe4000ffbe0ff */
[C---:B-----5:R-:W-:Y:S02]  /*3810*/  IADD3.X R11, R17.reuse, UR11, RZ, P2, !PT ;  /* 0x0000000b110b7c10 */ /* 0x060fe400097fe4ff */
[C---:B------:R-:W-:Y:S02]  /*3820*/  IADD3.X R13, R17.reuse, UR13, RZ, P3, !PT ;  /* 0x0000000d110d7c10 */ /* 0x040fe40009ffe4ff */
[C---:B------:R-:W-:Y:S02]  /*3830*/  IADD3.X R15, R17.reuse, UR15, RZ, P4, !PT ;  /* 0x0000000f110f7c10 */ /* 0x040fe4000a7fe4ff */
        /* <DEDUP_REMOVED lines=12> */
[----:B------:R-:W-:Y:S04]  /*3900*/  @P0 STG.E desc[UR8][R10.64], R23 ;  /* 0x000000170a000986 */ /* 0x000fe8000c101908 */
[----:B------:R-:W-:Y:S04]  /*3910*/  @P1 STG.E desc[UR8][R12.64], R3 ;  /* 0x000000030c001986 */ /* 0x000fe8000c101908 */
[----:B------:R-:W-:Y:S04]  /*3920*/  STG.E desc[UR8][R14.64], R23 ;  /* 0x000000170e007986 */ /* 0x000fe8000c101908 */
[----:B------:R-:W-:Y:S01]  /*3930*/  STG.E desc[UR8][R16.64], R24 ;  /* 0x0000001810007986 */ /* 0x000fe2000c101908 */
[----:B------:R-:W-:Y:S05]  /*3940*/  EXIT ;  /* 0x000000000000794d */ /* 0x000fea0003800000 */
.L_x_320:
        /* <DEDUP_REMOVED lines=15> */
.L_x_322:
[----:B------:R-:W-:Y:S05]  /*3a40*/  BSYNC B0 ;  /* 0x0000000000007941 */ /* 0x000fea0003800000 */
.L_x_321:
        /* <DEDUP_REMOVED lines=25> */
.L_x_324:
[----:B------:R-:W-:Y:S05]  /*3be0*/  BSYNC B0 ;  /* 0x0000000000007941 */ /* 0x000fea0003800000 */
.L_x_323:
[----:B------:R-:W-:Y:S06]  /*3bf0*/  BAR.SYNC.DEFER_BLOCKING 0x0 ;  /* 0x0000000000007b1d */ /* 0x000fec0000010000 */
[----:B0-----:R-:W0:Y:S02]  /*3c00*/  LDS.U8 R18, [UR4+0x1000] ;  /* 0x00100004ff127984 */ /* 0x001e240008000000 */
[----:B0-----:R-:W-:-:S13]  /*3c10*/  ISETP.NE.AND P2, PT, R18, RZ, PT ;  /* 0x000000ff1200720c */ /* 0x001fda0003f45270 */
[----:B------:R-:W-:Y:S05]  /*3c20*/  @!P2 EXIT ;  /* 0x000000000000a94d */ /* 0x000fea0003800000 */
[----:B------:R-:W-:Y:S01]  /*3c30*/  ISETP.GE.U32.AND P2, PT, R5, R0, PT ;  /* 0x000000000500720c */ /* 0x000fe20003f46070 */
[----:B------:R-:W-:Y:S01]  /*3c40*/  ULDC UR4, c[0x0][0x264] ;  /* 0x0000990000047ab9 */ /* 0x000fe20000000800 */
[----:B------:R-:W-:Y:S01]  /*3c50*/  BSSY B0, `(.L_x_325) ;  /* 0x0000019000007945 */ /* 0x000fe20003800000 */
[----:B-1234-:R-:W-:Y:S01]  /*3c60*/  HFMA2.MMA R24, -RZ, RZ, 0, 0 ;  /* 0x00000000ff187435 */ /* 0x01efe200000001ff */
[----:B------:R-:W-:-:S09]  /*3c70*/  IMAD.MOV.U32 R21, RZ, RZ, RZ ;  /* 0x000000ffff157224 */ /* 0x000fd200078e00ff */
[----:B------:R-:W-:Y:S05]  /*3c80*/  @P2 BRA `(.L_x_326) ;  /* 0x0000000000542947 */ /* 0x000fea0003800000 */
[----:B------:R-:W-:Y:S01]  /*3c90*/  ISETP.GE.AND P3, PT, R3, UR10, PT ;  /* 0x0000000a03007c0c */ /* 0x000fe2000bf66270 */
[----:B------:R-:W-:Y:S01]  /*3ca0*/  IMAD.MOV.U32 R24, RZ, RZ, RZ ;  /* 0x000000ffff187224 */ /* 0x000fe200078e00ff */
[----:B------:R-:W-:Y:S02]  /*3cb0*/  MOV R20, R5 ;  /* 0x0000000500147202 */ /* 0x000fe40000000f00 */
[----:B------:R-:W-:-:S09]  /*3cc0*/  MOV R21, RZ ;  /* 0x000000ff00157202 */ /* 0x000fd20000000f00 */
.L_x_327:
        /* <DEDUP_REMOVED lines=17> */
.L_x_326:
[----:B------:R-:W-:Y:S05]  /*3de0*/  BSYNC B0 ;  /* 0x0000000000007941 */ /* 0x000fea0003800000 */
.L_x_325:
        /* <DEDUP_REMOVED lines=33> */
.L_x_330:
[----:B------:R-:W-:Y:S05]  /*4000*/  BSYNC B0 ;  /* 0x0000000000007941 */ /* 0x000fea0003800000 */
.L_x_329:
        /* <DEDUP_REMOVED lines=18> */
.L_x_332:
[----:B------:R-:W-:Y:S05]  /*4130*/  BSYNC B0 ;  /* 0x0000000000007941 */ /* 0x000fea0003800000 */
.L_x_331:
        /* <DEDUP_REMOVED lines=18> */
.L_x_334:
[----:B------:R-:W-:Y:S05]  /*4260*/  BSYNC B0 ;  /* 0x0000000000007941 */ /* 0x000fea0003800000 */
.L_x_333:
        /* <DEDUP_REMOVED lines=18> */
.L_x_336:
[----:B------:R-:W-:Y:S05]  /*4390*/  BSYNC B0 ;  /* 0x0000000000007941 */ /* 0x000fea0003800000 */
.L_x_335:
        /* <DEDUP_REMOVED lines=18> */
.L_x_338:
[----:B------:R-:W-:Y:S05]  /*44c0*/  BSYNC B0 ;  /* 0x0000000000007941 */ /* 0x000fea0003800000 */
.L_x_337:
        /* <DEDUP_REMOVED lines=18> */
.L_x_340:
[----:B------:R-:W-:Y:S05]  /*45f0*/  BSYNC B0 ;  /* 0x0000000000007941 */ /* 0x000fea0003800000 */
.L_x_339:
        /* <DEDUP_REMOVED lines=18> */
.L_x_342:
[----:B------:R-:W-:Y:S05]  /*4720*/  BSYNC B0 ;  /* 0x0000000000007941 */ /* 0x000fea0003800000 */
.L_x_341:
        /* <DEDUP_REMOVED lines=18> */
.L_x_344:
[----:B------:R-:W-:Y:S05]  /*4850*/  BSYNC B0 ;  /* 0x0000000000007941 */ /* 0x000fea0003800000 */
.L_x_343:
        /* <DEDUP_REMOVED lines=18> */
.L_x_346:
[----:B------:R-:W-:Y:S05]  /*4980*/  BSYNC B0 ;  /* 0x0000000000007941 */ /* 0x000fea0003800000 */
.L_x_345:
        /* <DEDUP_REMOVED lines=18> */
.L_x_348:
[----:B------:R-:W-:Y:S05]  /*4ab0*/  BSYNC B0 ;  /* 0x0000000000007941 */ /* 0x000fea0003800000 */
.L_x_347:
        /* <DEDUP_REMOVED lines=18> */
.L_x_350:
[----:B------:R-:W-:Y:S05]  /*4be0*/  BSYNC B0 ;  /* 0x0000000000007941 */ /* 0x000fea0003800000 */
.L_x_349:
        /* <DEDUP_REMOVED lines=18> */
.L_x_352:
[----:B------:R-:W-:Y:S05]  /*4d10*/  BSYNC B0 ;  /* 0x0000000000007941 */ /* 0x000fea0003800000 */
.L_x_351:
        /* <DEDUP_REMOVED lines=18> */
.L_x_354:
[----:B------:R-:W-:Y:S05]  /*4e40*/  BSYNC B0 ;  /* 0x0000000000007941 */ /* 0x000fea0003800000 */
.L_x_353:
        /* <DEDUP_REMOVED lines=18> */
.L_x_356:
[----:B------:R-:W-:Y:S05]  /*4f70*/  BSYNC B0 ;  /* 0x0000000000007941 */ /* 0x000fea0003800000 */
.L_x_355:
        /* <DEDUP_REMOVED lines=18> */
.L_x_358:
[----:B------:R-:W-:Y:S05]  /*50a0*/  BSYNC B0 ;  /* 0x0000000000007941 */ /* 0x000fea0003800000 */
.L_x_357:
        /* <DEDUP_REMOVED lines=18> */
.L_x_360:
[----:B------:R-:W-:Y:S05]  /*51d0*/  BSYNC B0 ;  /* 0x0000000000007941 */ /* 0x000fea0003800000 */
.L_x_359:
        /* <DEDUP_REMOVED lines=18> */
.L_x_362:
[----:B------:R-:W-:Y:S05]  /*5300*/  BSYNC B0 ;  /* 0x0000000000007941 */ /* 0x000fea0003800000 */
.L_x_361:
        /* <DEDUP_REMOVED lines=18> */
.L_x_364:
[----:B------:R-:W-:Y:S05]  /*5430*/  BSYNC B0 ;  /* 0x0000000000007941 */ /* 0x000fea0003800000 */
.L_x_363:
        /* <DEDUP_REMOVED lines=18> */
.L_x_366:
[----:B------:R-:W-:Y:S05]  /*5560*/  BSYNC B0 ;  /* 0x0000000000007941 */ /* 0x000fea0003800000 */
.L_x_365:
        /* <DEDUP_REMOVED lines=18> */
.L_x_368:
[----:B------:R-:W-:Y:S05]  /*5690*/  BSYNC B0 ;  /* 0x0000000000007941 */ /* 0x000fea0003800000 */
.L_x_367:
        /* <DEDUP_REMOVED lines=18> */
.L_x_370:
[----:B------:R-:W-:Y:S05]  /*57c0*/  BSYNC B0 ;  /* 0x0000000000007941 */ /* 0x000fea0003800000 */
.L_x_369:
        /* <DEDUP_REMOVED lines=18> */
.L_x_372:
[----:B------:R-:W-:Y:S05]  /*58f0*/  BSYNC B0 ;  /* 0x0000000000007941 */ /* 0x000fea0003800000 */
.L_x_371:
        /* <DEDUP_REMOVED lines=18> */
.L_x_374:
[----:B------:R-:W-:Y:S05]  /*5a20*/  BSYNC B0 ;  /* 0x0000000000007941 */ /* 0x000fea0003800000 */
.L_x_373:
        /* <DEDUP_REMOVED lines=18> */
.L_x_376:
[----:B------:R-:W-:Y:S05]  /*5b50*/  BSYNC B0 ;  /* 0x0000000000007941 */ /* 0x000fea0003800000 */
.L_x_375:
        /* <DEDUP_REMOVED lines=18> */
.L_x_378:
[----:B------:R-:W-:Y:S05]  /*5c80*/  BSYNC B0 ;  /* 0x0000000000007941 */ /* 0x000fea0003800000 */
.L_x_377:
        /* <DEDUP_REMOVED lines=18> */
.L_x_380:
[----:B------:R-:W-:Y:S05]  /*5db0*/  BSYNC B0 ;  /* 0x0000000000007941 */ /* 0x000fea0003800000 */
.L_x_379:
        /* <DEDUP_REMOVED lines=18> */
.L_x_382:
[----:B------:R-:W-:Y:S05]  /*5ee0*/  BSYNC B0 ;  /* 0x0000000000007941 */ /* 0x000fea0003800000 */
.L_x_381:
        /* <DEDUP_REMOVED lines=18> */
.L_x_384:
[----:B------:R-:W-:Y:S05]  /*6010*/  BSYNC B0 ;  /* 0x0000000000007941 */ /* 0x000fea0003800000 */
.L_x_383:
        /* <DEDUP_REMOVED lines=16> */
.L_x_386:
[----:B------:R-:W-:Y:S05]  /*6120*/  BSYNC B0 ;  /* 0x0000000000007941 */ /* 0x000fea0003800000 */
.L_x_385:
        /* <DEDUP_REMOVED lines=19> */
.L_x_387:
[----:B------:R-:W-:Y:S05]  /*6260*/  BSYNC B0 ;  /* 0x0000000000007941 */ /* 0x000fea0003800000 */
.L_x_328:
        /* <DEDUP_REMOVED lines=13> */
.L_x_388:
        /* <DEDUP_REMOVED lines=12> */
.L_x_1058:


//--------------------- .text._Z23reduce_bn_c_last_kernelIfffLi4EEvPKT_S2_PKT0_S5_PS3_S6_PT1_S8_PVS3_Piii --------------------------
	.section	.text._Z23reduce_bn_c_last_kernelIfffLi4EEvPKT_S2_PKT0_S5_PS3_S6_PT1_S8_PVS3_Piii,"ax",@progbits
	.align	128
        .global         _Z23reduce_bn_c_last_kernelIfffLi4EEvPKT_S2_PKT0_S5_PS3_S6_PT1_S8_PVS3_Piii
        .type           _Z23reduce_bn_c_last_kernelIfffLi4EEvPKT_S2_PKT0_S5_PS3_S6_PT1_S8_PVS3_Piii,@function
        .size           _Z23reduce_bn_c_last_kernelIfffLi4EEvPKT_S2_PKT0_S5_PS3_S6_PT1_S8_PVS3_Piii,(.L_x_1059 - _Z23reduce_bn_c_last_kernelIfffLi4EEvPKT_S2_PKT0_S5_PS3_S6_PT1_S8_PVS3_Piii)
        .other          _Z23reduce_bn_c_last_kernelIfffLi4EEvPKT_S2_PKT0_S5_PS3_S6_PT1_S8_PVS3_Piii,@"STO_CUDA_ENTRY STV_DEFAULT"
_Z23reduce_bn_c_last_kernelIfffLi4EEvPKT_S2_PKT0_S5_PS3_S6_PT1_S8_PVS3_Piii:
.text._Z23reduce_bn_c_last_kernelIfffLi4EEvPKT_S2_PKT0_S5_PS3_S6_PT1_S8_PVS3_Piii:
        /* <DEDUP_REMOVED lines=16> */
[----:B------:R-:W-:Y:S01]  /*0100*/  IMAD.U32 R19, RZ, RZ, UR4 ;  /* 0x00000004ff137e24 */ /* 0x000fe2000f8e00ff */
[----:B------:R0:W5:Y:S01]  /*0110*/  LDG.E.CONSTANT R5, desc[UR8][R8.64] ;  /* 0x0000000808057981 */ /* 0x000162000c1e9900 */
[----:B------:R-:W-:Y:S01]  /*0120*/  IABS R14, R0 ;  /* 0x00000000000e7213 */ /* 0x000fe20000000000 */
[----:B------:R-:W-:Y:S01]  /*0130*/  HFMA2.MMA R16, -RZ, RZ, 0, 0 ;  /* 0x00000000ff107435 */ /* 0x000fe200000001ff */
[----:B------:R-:W-:Y:S01]  /*0140*/  IMAD.MOV.U32 R22, RZ, RZ, RZ ;  /* 0x000000ffff167224 */ /* 0x000fe200078e00ff */
[----:B------:R-:W2:Y:S01]  /*0150*/  S2R R15, SR_TID.Y ;  /* 0x00000000000f7919 */ /* 0x000ea20000002200 */
[----:B------:R-:W-:Y:S02]  /*0160*/  IMAD.MOV.U32 R20, RZ, RZ, RZ ;  /* 0x000000ffff147224 */ /* 0x000fe400078e00ff */
[----:B------:R-:W-:Y:S01]  /*0170*/  IMAD.MOV.U32 R25, RZ, RZ, RZ ;  /* 0x000000ffff197224 */ /* 0x000fe200078e00ff */
[----:B0-----:R-:W-:Y:S01]  /*0180*/  IADD3 R9, R19, -0x1, RZ ;  /* 0xffffffff13097810 */ /* 0x001fe20007ffe0ff */
[----:B-1----:R-:W-:Y:S01]  /*0190*/  VIADD R6, R10, 0xffffffe ;  /* 0x0ffffffe0a067836 */ /* 0x002fe20000000000 */
[----:B------:R-:W-:-:S03]  /*01a0*/  MOV R10, RZ ;  /* 0x000000ff000a7202 */ /* 0x000fc60000000f00 */
[----:B------:R0:W1:Y:S02]  /*01b0*/  F2I.FTZ.U32.TRUNC.NTZ R7, R6 ;  /* 0x0000000600077305 */ /* 0x000064000021f000 */
[----:B0-----:R-:W-:Y:S01]  /*01c0*/  IMAD.MOV.U32 R6, RZ, RZ, RZ ;  /* 0x000000ffff067224 */ /* 0x001fe200078e00ff */
[----:B-1----:R-:W-:-:S05]  /*01d0*/  IADD3 R8, RZ, -R7, RZ ;  /* 0x80000007ff087210 */ /* 0x002fca0007ffe0ff */
[----:B------:R-:W-:Y:S01]  /*01e0*/  IMAD R13, R8, R11, RZ ;  /* 0x0000000b080d7224 */ /* 0x000fe200078e02ff */
[----:B------:R-:W-:Y:S02]  /*01f0*/  IABS R8, R9 ;  /* 0x0000000900087213 */ /* 0x000fe40000000000 */
[----:B------:R-:W-:Y:S01]  /*0200*/  LOP3.LUT R9, R9, R0, RZ, 0x3c, !PT ;  /* 0x0000000009097212 */ /* 0x000fe200078e3cff */
[----:B------:R-:W-:Y:S01]  /*0210*/  IMAD.HI.U32 R7, R7, R13, R6 ;  /* 0x0000000d07077227 */ /* 0x000fe200078e0006 */
[----:B------:R-:W-:Y:S01]  /*0220*/  MOV R6, R8 ;  /* 0x0000000800067202 */ /* 0x000fe20000000f00 */
[----:B------:R-:W-:Y:S01]  /*0230*/  HFMA2.MMA R13, -RZ, RZ, 0, 0 ;  /* 0x00000000ff0d7435 */ /* 0x000fe200000001ff */
[----:B------:R-:W-:Y:S01]  /*0240*/  ISETP.GE.AND P2, PT, R9, RZ, PT ;  /* 0x000000ff0900720c */ /* 0x000fe20003f46270 */
[----:B------:R-:W-:Y:S02]  /*0250*/  IMAD.MOV R8, RZ, RZ, -R14 ;  /* 0x000000ffff087224 */ /* 0x000fe400078e0a0e */
[----:B------:R-:W-:-:S04]  /*0260*/  IMAD.HI.U32 R7, R7, R6, RZ ;  /* 0x0000000607077227 */ /* 0x000fc800078e00ff */
[----:B------:R-:W-:-:S05]  /*0270*/  IMAD R6, R7, R8, R6 ;  /* 0x0000000807067224 */ /* 0x000fca00078e0206 */
        /* <DEDUP_REMOVED lines=11> */
[----:B--2---:R-:W-:Y:S05]  /*0330*/  @!P0 BRA `(.L_x_389) ;  /* 0x0000000c00308947 */ /* 0x004fea0003800000 */
        /* <DEDUP_REMOVED lines=18> */
[----:B------:R-:W-:Y:S01]  /*0460*/  MOV R16, RZ ;  /* 0x000000ff00107202 */ /* 0x000fe20000000f00 */
[----:B------:R-:W-:Y:S01]  /*0470*/  IMAD.MOV.U32 R20, RZ, RZ, RZ ;  /* 0x000000ffff147224 */ /* 0x000fe200078e00ff */
[C---:B------:R-:W-:Y:S01]  /*0480*/  LOP3.LUT R7, R0.reuse, 0x1, RZ, 0xc0, !PT ;  /* 0x0000000100077812 */ /* 0x040fe200078ec0ff */
[----:B------:R-:W-:Y:S01]  /*0490*/  IMAD.MOV.U32 R25, RZ, RZ, RZ ;  /* 0x000000ffff197224 */ /* 0x000fe200078e00ff */
[----:B------:R-:W-:Y:S02]  /*04a0*/  MOV R13, RZ ;  /* 0x000000ff000d7202 */ /* 0x000fe40000000f00 */
[----:B------:R-:W-:-:S02]  /*04b0*/  IADD3 R0, R0, -R7, RZ ;  /* 0x8000000700007210 */ /* 0x000fc40007ffe0ff */
[----:B------:R-:W-:-:S07]  /*04c0*/  CS2R R6, SRZ ;  /* 0x0000000000067805 */ /* 0x000fce000001ff00 */
.L_x_391:
[----:B0-----:R-:W-:-:S04]  /*04d0*/  IMAD R9, R2, UR7, RZ ;  /* 0x0000000702097c24 */ /* 0x001fc8000f8e02ff */
[----:B------:R-:W-:-:S05]  /*04e0*/  IMAD.IADD R17, R9, 0x1, R18 ;  /* 0x0000000109117824 */ /* 0x000fca00078e0212 */
[----:B------:R-:W-:-:S04]  /*04f0*/  IADD3 R8, R9, R17, RZ ;  /* 0x0000001109087210 */ /* 0x000fc80007ffe0ff */
[----:B-1----:R-:W-:Y:S01]  /*0500*/  ISETP.GE.OR P2, PT, R8, R19, P1 ;  /* 0x000000130800720c */ /* 0x002fe20000f46670 */
[----:B------:R-:W-:Y:S01]  /*0510*/  IMAD.IADD R8, R9, 0x1, R8 ;  /* 0x0000000109087824 */ /* 0x000fe200078e0208 */
[----:B------:R-:W-:-:S04]  /*0520*/  MOV R9, RZ ;  /* 0x000000ff00097202 */ /* 0x000fc80000000f00 */
[----:B------:R-:W-:-:S07]  /*0530*/  ISETP.GE.OR P3, PT, R8, R19, P1 ;  /* 0x000000130800720c */ /* 0x000fce0000f66670 */
[----:B------:R-:W0:Y:S01]  /*0540*/  @!P2 LDC.64 R26, c[0x0][0x210] ;  /* 0x00008400ff1aab82 */ /* 0x000e220000000a00 */
[----:B------:R-:W-:-:S07]  /*0550*/  @!P2 IADD3 R8, R12, R23, R12 ;  /* 0x000000170c08a210 */ /* 0x000fce0007ffe00c */
[----:B------:R-:W1:Y:S01]  /*0560*/  @!P2 LDC.64 R14, c[0x0][0x218] ;  /* 0x00008600ff0eab82 */ /* 0x000e620000000a00 */
[----:B0-----:R-:W-:-:S05]  /*0570*/  @!P2 IMAD.WIDE R26, R8, 0x4, R26 ;  /* 0x00000004081aa825 */ /* 0x001fca00078e021a */
[----:B------:R0:W2:Y:S01]  /*0580*/  @!P2 LDG.E.CONSTANT R9, desc[UR8][R26.64] ;  /* 0x000000081a09a981 */ /* 0x0000a2000c1e9900 */
[----:B-1----:R-:W-:Y:S01]  /*0590*/  @!P2 IMAD.WIDE R14, R8, 0x4, R14 ;  /* 0x00000004080ea825 */ /* 0x002fe200078e020e */
[----:B------:R-:W-:-:S03]  /*05a0*/  @!P3 IADD3 R21, R12, R23, R12 ;  /* 0x000000170c15b210 */ /* 0x000fc60007ffe00c */
[----:B------:R-:W-:Y:S01]  /*05b0*/  IMAD.MOV.U32 R8, RZ, RZ, RZ ;  /* 0x000000ffff087224 */ /* 0x000fe200078e00ff */
[----:B0-----:R-:W0:Y:S05]  /*05c0*/  @!P3 LDC.64 R26, c[0x0][0x210] ;  /* 0x00008400ff1abb82 */ /* 0x001e2a0000000a00 */
[----:B------:R1:W3:Y:S02]  /*05d0*/  @!P2 LDG.E.CONSTANT R8, desc[UR8][R14.64] ;  /* 0x000000080e08a981 */ /* 0x0002e4000c1e9900 */
[----:B-1----:R-:W-:Y:S01]  /*05e0*/  @!P3 IADD3 R15, R21, R12, RZ ;  /* 0x0000000c150fb210 */ /* 0x002fe20007ffe0ff */
[----:B------:R-:W-:-:S04]  /*05f0*/  IMAD.MOV.U32 R14, RZ, RZ, RZ ;  /* 0x000000ffff0e7224 */ /* 0x000fc800078e00ff */
[----:B0-----:R-:W-:-:S05]  /*0600*/  @!P3 IMAD.WIDE R26, R15, 0x4, R26 ;  /* 0x000000040f1ab825 */ /* 0x001fca00078e021a */
[----:B------:R0:W4:Y:S01]  /*0610*/  @!P3 LDG.E.CONSTANT R14, desc[UR8][R26.64] ;  /* 0x000000081a0eb981 */ /* 0x000122000c1e9900 */
[----:B------:R-:W-:Y:S01]  /*0620*/  ISETP.GE.OR P2, PT, R18, R19, P1 ;  /* 0x000000131200720c */ /* 0x000fe20000f46670 */
[----:B0-----:R-:W0:Y:S02]  /*0630*/  @!P3 LDC.64 R26, c[0x0][0x218] ;  /* 0x00008600ff1abb82 */ /* 0x001e240000000a00 */
[----:B0-----:R-:W-:Y:S01]  /*0640*/  @!P3 IMAD.WIDE R28, R15, 0x4, R26 ;  /* 0x000000040f1cb825 */ /* 0x001fe200078e021a */
[----:B------:R-:W-:-:S06]  /*0650*/  MOV R26, RZ ;  /* 0x000000ff001a7202 */ /* 0x000fcc0000000f00 */
[----:B------:R0:W4:Y:S01]  /*0660*/  @!P3 LDG.E.CONSTANT R26, desc[UR8][R28.64] ;  /* 0x000000081c1ab981 */ /* 0x000122000c1e9900 */
[----:B------:R-:W-:Y:S02]  /*0670*/  IMAD.MOV.U32 R18, RZ, RZ, RZ ;  /* 0x000000ffff127224 */ /* 0x000fe400078e00ff */
[----:B0-----:R-:W0:Y:S02]  /*0680*/  @!P2 LDC.64 R28, c[0x0][0x210] ;  /* 0x00008400ff1cab82 */ /* 0x001e240000000a00 */
[----:B0-----:R-:W-:-:S05]  /*0690*/  @!P2 IMAD.WIDE R28, R23, 0x4, R28 ;  /* 0x00000004171ca825 */ /* 0x001fca00078e021c */
[----:B------:R0:W4:Y:S01]  /*06a0*/  @!P2 LDG.E.CONSTANT R18, desc[UR8][R28.64] ;  /* 0x000000081c12a981 */ /* 0x000122000c1e9900 */
[----:B------:R-:W-:Y:S01]  /*06b0*/  MOV R15, RZ ;  /* 0x000000ff000f7202 */ /* 0x000fe20000000f00 */
[----:B0-----:R-:W0:Y:S02]  /*06c0*/  @!P2 LDC.64 R28, c[0x0][0x218] ;  /* 0x00008600ff1cab82 */ /* 0x001e240000000a00 */
[----:B0-----:R-:W-:-:S05]  /*06d0*/  @!P2 IMAD.WIDE R28, R23, 0x4, R28 ;  /* 0x00000004171ca825 */ /* 0x001fca00078e021c */
[----:B------:R0:W4:Y:S01]  /*06e0*/  @!P2 LDG.E.CONSTANT R15, desc[UR8][R28.64] ;  /* 0x000000081c0fa981 */ /* 0x000122000c1e9900 */
[----:B------:R-:W-:Y:S01]  /*06f0*/  ISETP.GE.OR P2, PT, R17, R19, P1 ;  /* 0x000000131100720c */ /* 0x000fe20000f46670 */
[----:B------:R-:W-:Y:S01]  /*0700*/  IMAD.IADD R23, R23, 0x1, R12 ;  /* 0x0000000117177824 */ /* 0x000fe200078e020c */
[----:B------:R-:W-:-:S11]  /*0710*/  MOV R24, RZ ;  /* 0x000000ff00187202 */ /* 0x000fd60000000f00 */
[----:B0-----:R-:W0:Y:S02]  /*0720*/  @!P2 LDC.64 R28, c[0x0][0x210] ;  /* 0x00008400ff1cab82 */ /* 0x001e240000000a00 */
[----:B0-----:R-:W-:-:S05]  /*0730*/  @!P2 IMAD.WIDE R28, R23, 0x4, R28 ;  /* 0x00000004171ca825 */ /* 0x001fca00078e021c */
[----:B------:R0:W4:Y:S02]  /*0740*/  @!P2 LDG.E.CONSTANT R24, desc[UR8][R28.64] ;  /* 0x000000081c18a981 */ /* 0x000124000c1e9900 */
[----:B0-----:R-:W0:Y:S01]  /*0750*/  @!P2 LDC.64 R28, c[0x0][0x218] ;  /* 0x00008600ff1cab82 */ /* 0x001e220000000a00 */
[----:B------:R-:W-:Y:S02]  /*0760*/  IMAD.MOV.U32 R21, RZ, RZ, RZ ;  /* 0x000000ffff157224 */ /* 0x000fe400078e00ff */
[----:B0-----:R-:W-:-:S05]  /*0770*/  @!P2 IMAD.WIDE R28, R23, 0x4, R28 ;  /* 0x00000004171ca825 */ /* 0x001fca00078e021c */
[----:B------:R-:W4:Y:S01]  /*0780*/  @!P2 LDG.E.CONSTANT R21, desc[UR8][R28.64] ;  /* 0x000000081c15a981 */ /* 0x000f22000c1e9900 */
[----:B------:R-:W-:Y:S02]  /*0790*/  IMAD R23, R12, 0x3, R23 ;  /* 0x000000030c177824 */ /* 0x000fe400078e0217 */
[----:B--2--5:R-:W-:-:S04]  /*07a0*/  FADD.FTZ R9, -R11, R9 ;  /* 0x000000090b097221 */ /* 0x024fc80000010100 */
[----:B---3--:R-:W-:Y:S01]  /*07b0*/  FFMA.FTZ R7, R9, R8, R7 ;  /* 0x0000000809077223 */ /* 0x008fe20000010007 */
[----:B------:R-:W-:Y:S01]  /*07c0*/  FADD.FTZ R16, R8, R16 ;  /* 0x0000001008107221 */ /* 0x000fe20000010000 */
[----:B----4-:R-:W-:-:S04]  /*07d0*/  FADD.FTZ R18, -R11, R18 ;  /* 0x000000120b127221 */ /* 0x010fc80000010100 */
[----:B------:R-:W-:Y:S01]  /*07e0*/  FFMA.FTZ R13, R18, R15, R13 ;  /* 0x0000000f120d7223 */ /* 0x000fe2000001000d */
[----:B------:R-:W-:Y:S02]  /*07f0*/  IMAD R18, R2, UR7, RZ ;  /* 0x0000000702127c24 */ /* 0x000fe4000f8e02ff */
[----:B------:R-:W-:Y:S02]  /*0800*/  FADD.FTZ R10, R15, R10 ;  /* 0x0000000a0f0a7221 */ /* 0x000fe40000010000 */
[----:B------:R-:W-:-:S05]  /*0810*/  IMAD R17, R18, 0x3, R17 ;  /* 0x0000000312117824 */ /* 0x000fca00078e0211 */
[----:B------:R-:W-:-:S13]  /*0820*/  ISETP.GE.OR P2, PT, R17, R19, P1 ;  /* 0x000000131100720c */ /* 0x000fda0000f46670 */
[----:B------:R-:W0:Y:S01]  /*0830*/  @!P2 LDC.64 R8, c[0x0][0x210] ;  /* 0x00008400ff08ab82 */ /* 0x000e220000000a00 */
[----:B------:R-:W-:-:S04]  /*0840*/  FADD.FTZ R15, -R11, R14 ;  /* 0x0000000e0b0f7221 */ /* 0x000fc80000010100 */
[----:B------:R-:W-:Y:S01]  /*0850*/  FFMA.FTZ R6, R15, R26, R6 ;  /* 0x0000001a0f067223 */ /* 0x000fe20000010006 */
[----:B0-----:R-:W-:Y:S01]  /*0860*/  @!P2 IMAD.WIDE R14, R23, 0x4, R8 ;  /* 0x00000004170ea825 */ /* 0x001fe200078e0208 */
[----:B------:R-:W-:-:S06]  /*0870*/  MOV R8, RZ ;  /* 0x000000ff00087202 */ /* 0x000fcc0000000f00 */
[----:B------:R0:W2:Y:S02]  /*0880*/  @!P2 LDG.E.CONSTANT R8, desc[UR8][R14.64] ;  /* 0x000000080e08a981 */ /* 0x0000a4000c1e9900 */
[----:B0-----:R-:W0:Y:S01]  /*0890*/  @!P2 LDC.64 R14, c[0x0][0x218] ;  /* 0x00008600ff0eab82 */ /* 0x001e220000000a00 */
[----:B------:R-:W-:-:S05]  /*08a0*/  IMAD.IADD R17, R18, 0x1, R17 ;  /* 0x0000000112117824 */ /* 0x000fca00078e0211 */
[----:B------:R-:W-:Y:S01]  /*08b0*/  ISETP.GE.OR P3, PT, R17, R19, P1 ;  /* 0x000000131100720c */ /* 0x000fe20000f66670 */
[----:B------:R-:W-:Y:S01]  /*08c0*/  FADD.FTZ R9, R26, R22 ;  /* 0x000000161a097221 */ /* 0x000fe20000010000 */
[----:B------:R-:W-:Y:S01]  /*08d0*/  MOV R22, RZ ;  /* 0x000000ff00167202 */ /* 0x000fe20000000f00 */
[----:B0-----:R-:W-:-:S05]  /*08e0*/  @!P2 IMAD.WIDE R14, R23, 0x4, R14 ;  /* 0x00000004170ea825 */ /* 0x001fca00078e020e */
[----:B------:R0:W3:Y:S05]  /*08f0*/  @!P2 LDG.E.CONSTANT R22, desc[UR8][R14.64] ;  /* 0x000000080e16a981 */ /* 0x0000ea000c1e9900 */
[----:B0-----:R-:W0:Y:S01]  /*0900*/  @!P3 LDC.64 R14, c[0x0][0x210] ;  /* 0x00008400ff0ebb82 */ /* 0x001e220000000a00 */
[----:B------:R-:W-:Y:S01]  /*0910*/  FADD.FTZ R24, -R11, R24 ;  /* 0x000000180b187221 */ /* 0x000fe20000010100 */
[----:B------:R-:W-:-:S03]  /*0920*/  IMAD.IADD R23, R23, 0x1, R12 ;  /* 0x0000000117177824 */ /* 0x000fc600078e020c */
[----:B------:R-:W-:Y:S01]  /*0930*/  FFMA.FTZ R25, R24, R21, R25 ;  /* 0x0000001518197223 */ /* 0x000fe20000010019 */
[----:B------:R-:W-:Y:S01]  /*0940*/  MOV R24, RZ ;  /* 0x000000ff00187202 */ /* 0x000fe20000000f00 */
[----:B0-----:R-:W-:-:S05]  /*0950*/  @!P3 IMAD.WIDE R14, R23, 0x4, R14 ;  /* 0x00000004170eb825 */ /* 0x001fca00078e020e */
[----:B------:R0:W4:Y:S02]  /*0960*/  @!P3 LDG.E.CONSTANT R24, desc[UR8][R14.64] ;  /* 0x000000080e18b981 */ /* 0x000124000c1e9900 */
[----:B0-----:R-:W0:Y:S01]  /*0970*/  @!P3 LDC.64 R14, c[0x0][0x218] ;  /* 0x00008600ff0ebb82 */ /* 0x001e220000000a00 */
[----:B------:R-:W-:Y:S01]  /*0980*/  FADD.FTZ R20, R21, R20 ;  /* 0x0000001415147221 */ /* 0x000fe20000010000 */
[----:B------:R-:W-:Y:S02]  /*0990*/  IMAD.MOV.U32 R21, RZ, RZ, RZ ;  /* 0x000000ffff157224 */ /* 0x000fe400078e00ff */
[----:B0-----:R-:W-:-:S05]  /*09a0*/  @!P3 IMAD.WIDE R14, R23, 0x4, R14 ;  /* 0x00000004170eb825 */ /* 0x001fca00078e020e */
[----:B------:R0:W4:Y:S01]  /*09b0*/  @!P3 LDG.E.CONSTANT R21, desc[UR8][R14.64] ;  /* 0x000000080e15b981 */ /* 0x000122000c1e9900 */
[----:B------:R-:W-:-:S04]  /*09c0*/  IADD3 R26, R18, R17, RZ ;  /* 0x00000011121a7210 */ /* 0x000fc80007ffe0ff */
[----:B------:R-:W-:-:S13]  /*09d0*/  ISETP.GE.OR P2, PT, R26, R19, P1 ;  /* 0x000000131a00720c */ /* 0x000fda0000f46670 */
[----:B0-----:R-:W0:Y:S01]  /*09e0*/  @!P2 LDC.64 R14, c[0x0][0x210] ;  /* 0x00008400ff0eab82 */ /* 0x001e220000000a00 */
[----:B------:R-:W-:-:S05]  /*09f0*/  IMAD.IADD R26, R18, 0x1, R26 ;  /* 0x00000001121a7824 */ /* 0x000fca00078e021a */
[----:B------:R-:W-:Y:S01]  /*0a00*/  ISETP.GE.OR P3, PT, R26, R19, P1 ;  /* 0x000000131a00720c */ /* 0x000fe20000f66670 */
[----:B------:R-:W-:Y:S01]  /*0a10*/  IMAD R18, R18, 0x3, R17 ;  /* 0x0000000312127824 */ /* 0x000fe200078e0211 */
[----:B------:R-:W-:Y:S01]  /*0a20*/  MOV R17, RZ ;  /* 0x000000ff00117202 */ /* 0x000fe20000000f00 */
[----:B--2---:R-:W-:-:S04]  /*0a30*/  FADD.FTZ R8, -R11, R8 ;  /* 0x000000080b087221 */ /* 0x004fc80000010100 */
[----:B---3--:R-:W-:Y:S01]  /*0a40*/  FFMA.FTZ R13, R8, R22, R13 ;  /* 0x00000016080d7223 */ /* 0x008fe2000001000d */
[----:B------:R-:W-:Y:S01]  /*0a50*/  IADD3 R8, R23, R12, RZ ;  /* 0x0000000c17087210 */ /* 0x000fe20007ffe0ff */
[----:B------:R-:W-:Y:S01]  /*0a60*/  FADD.FTZ R10, R10, R22 ;  /* 0x000000160a0a7221 */ /* 0x000fe20000010000 */
[----:B------:R-:W-:-:S03]  /*0a70*/  IMAD.MOV.U32 R22, RZ, RZ, RZ ;  /* 0x000000ffff167224 */ /* 0x000fc600078e00ff */
[----:B0-----:R-:W-:-:S05]  /*0a80*/  @!P2 IMAD.WIDE R14, R8, 0x4, R14 ;  /* 0x00000004080ea825 */ /* 0x001fca00078e020e */
[----:B------:R0:W2:Y:S02]  /*0a90*/  @!P2 LDG.E.CONSTANT R22, desc[UR8][R14.64] ;  /* 0x000000080e16a981 */ /* 0x0000a4000c1e9900 */
[----:B0-----:R-:W0:Y:S01]  /*0aa0*/  @!P2 LDC.64 R14, c[0x0][0x218] ;  /* 0x00008600ff0eab82 */ /* 0x001e220000000a00 */
[----:B----4-:R-:W-:Y:S01]  /*0ab0*/  FADD.FTZ R24, -R11, R24 ;  /* 0x000000180b187221 */ /* 0x010fe20000010100 */
[----:B0-----:R-:W-:-:S04]  /*0ac0*/  @!P2 IMAD.WIDE R14, R8, 0x4, R14 ;  /* 0x00000004080ea825 */ /* 0x001fc800078e020e */
[----:B------:R-:W-:Y:S02]  /*0ad0*/  @!P3 IMAD.IADD R8, R8, 0x1, R12 ;  /* 0x000000010808b824 */ /* 0x000fe400078e020c */
[----:B------:R-:W-:Y:S01]  /*0ae0*/  FFMA.FTZ R25, R24, R21, R25 ;  /* 0x0000001518197223 */ /* 0x000fe20000010019 */
[----:B------:R-:W-:-:S06]  /*0af0*/  MOV R24, RZ ;  /* 0x000000ff00187202 */ /* 0x000fcc0000000f00 */
[----:B------:R0:W3:Y:S02]  /*0b00*/  @!P2 LDG.E.CONSTANT R24, desc[UR8][R14.64] ;  /* 0x000000080e18a981 */ /* 0x0000e4000c1e9900 */
[----:B0-----:R-:W0:Y:S02]  /*0b10*/  @!P3 LDC.64 R14, c[0x0][0x210] ;  /* 0x00008400ff0ebb82 */ /* 0x001e240000000a00 */
[----:B0-----:R-:W-:-:S05]  /*0b20*/  @!P3 IMAD.WIDE R14, R8, 0x4, R14 ;  /* 0x00000004080eb825 */ /* 0x001fca00078e020e */
[----:B------:R0:W4:Y:S02]  /*0b30*/  @!P3 LDG.E.CONSTANT R17, desc[UR8][R14.64] ;  /* 0x000000080e11b981 */ /* 0x000124000c1e9900 */
[----:B0-----:R-:W0:Y:S02]  /*0b40*/  @!P3 LDC.64 R14, c[0x0][0x218] ;  /* 0x00008600ff0ebb82 */ /* 0x001e240000000a00 */
[----:B0-----:R-:W-:-:S04]  /*0b50*/  @!P3 IMAD.WIDE R14, R8, 0x4, R14 ;  /* 0x00000004080eb825 */ /* 0x001fc800078e020e */
[----:B------:R-:W-:-:S06]  /*0b60*/  IMAD.MOV.U32 R8, RZ, RZ, RZ ;  /* 0x000000ffff087224 */ /* 0x000fcc00078e00ff */
[----:B------:R-:W4:Y:S01]  /*0b70*/  @!P3 LDG.E.CONSTANT R8, desc[UR8][R14.64] ;  /* 0x000000080e08b981 */ /* 0x000f22000c1e9900 */
[----:B------:R-:W-:-:S04]  /*0b80*/  IADD3 R0, R0, -0x2, RZ ;  /* 0xfffffffe00007810 */ /* 0x000fc80007ffe0ff */
[----:B------:R-:W-:Y:S01]  /*0b90*/  ISETP.NE.AND P2, PT, R0, RZ, PT ;  /* 0x000000ff0000720c */ /* 0x000fe20003f45270 */
[----:B------:R-:W-:Y:S01]  /*0ba0*/  FADD.FTZ R20, R20, R21 ;  /* 0x0000001514147221 */ /* 0x000fe20000010000 */
[----:B------:R-:W-:Y:S02]  /*0bb0*/  IMAD R23, R12, 0x3, R23 ;  /* 0x000000030c177824 */ /* 0x000fe400078e0217 */
[----:B--2---:R-:W-:-:S04]  /*0bc0*/  FADD.FTZ R22, -R11, R22 ;  /* 0x000000160b167221 */ /* 0x004fc80000010100 */
[----:B---3--:R-:W-:Y:S01]  /*0bd0*/  FFMA.FTZ R7, R22, R24, R7 ;  /* 0x0000001816077223 */ /* 0x008fe20000010007 */
[----:B------:R-:W-:Y:S01]  /*0be0*/  FADD.FTZ R16, R16, R24 ;  /* 0x0000001810107221 */ /* 0x000fe20000010000 */
[----:B----4-:R-:W-:Y:S01]  /*0bf0*/  FADD.FTZ R17, -R11, R17 ;  /* 0x000000110b117221 */ /* 0x010fe20000010100 */
[----:B------:R-:W-:-:S03]  /*0c00*/  FADD.FTZ R22, R9, R8 ;  /* 0x0000000809167221 */ /* 0x000fc60000010000 */
[----:B------:R-:W-:Y:S01]  /*0c10*/  FFMA.FTZ R6, R17, R8, R6 ;  /* 0x0000000811067223 */ /* 0x000fe20000010006 */
[----:B------:R-:W-:Y:S06]  /*0c20*/  @P2 BRA `(.L_x_391) ;  /* 0xfffffff800282947 */ /* 0x000fec000383ffff */
.L_x_390:
[----:B------:R-:W-:Y:S05]  /*0c30*/  @!P0 BRA `(.L_x_389) ;  /* 0x0000000000f08947 */ /* 0x000fea0003800000 */
[----:B------:R-:W-:Y:S01]  /*0c40*/  ULDC UR5, c[0x0][0x264] ;  /* 0x0000990000057ab9 */ /* 0x000fe20000000800 */
[----:B------:R-:W-:Y:S01]  /*0c50*/  IMAD R21, R2, UR7, RZ ;  /* 0x0000000702157c24 */ /* 0x000fe2000f8e02ff */
[----:B------:R-:W-:Y:S01]  /*0c60*/  ISETP.GE.AND P0, PT, R4, UR5, PT ;  /* 0x0000000504007c0c */ /* 0x000fe2000bf06270 */
[----:B------:R-:W-:Y:S01]  /*0c70*/  ULDC UR4, c[0x0][0x10] ;  /* 0x0000040000047ab9 */ /* 0x000fe20000000800 */
[----:B------:R-:W1:Y:S01]  /*0c80*/  LDC R17, c[0x0][0x4] ;  /* 0x00000100ff117b82 */ /* 0x000e620000000800 */
[----:B------:R-:W-:Y:S01]  /*0c90*/  HFMA2.MMA R0, -RZ, RZ, 0, 0 ;  /* 0x00000000ff007435 */ /* 0x000fe200000001ff */
[----:B------:R-:W-:Y:S01]  /*0ca0*/  ISETP.GE.OR P1, PT, R18, R19, P0 ;  /* 0x000000131200720c */ /* 0x000fe20000726670 */
[----:B------:R-:W-:-:S05]  /*0cb0*/  IMAD.IADD R18, R21, 0x1, R18 ;  /* 0x0000000115127824 */ /* 0x000fca00078e0212 */
[----:B------:R-:W-:Y:S02]  /*0cc0*/  ISETP.GE.OR P2, PT, R18, R19, P0 ;  /* 0x000000131200720c */ /* 0x000fe40000746670 */
[----:B------:R-:W-:Y:S01]  /*0cd0*/  IADD3 R18, R21, R18, RZ ;  /* 0x0000001215127210 */ /* 0x000fe20007ffe0ff */
[----:B------:R-:W-:-:S03]  /*0ce0*/  IMAD.MOV.U32 R21, RZ, RZ, RZ ;  /* 0x000000ffff157224 */ /* 0x000fc600078e00ff */
[----:B------:R-:W-:Y:S01]  /*0cf0*/  ISETP.GE.OR P3, PT, R18, R19, P0 ;  /* 0x000000131200720c */ /* 0x000fe20000766670 */
[----:B------:R-:W2:Y:S08]  /*0d00*/  @!P1 LDC.64 R14, c[0x0][0x218] ;  /* 0x00008600ff0e9b82 */ /* 0x000eb00000000a00 */
[----:B------:R-:W3:Y:S01]  /*0d10*/  @!P1 LDC.64 R26, c[0x0][0x210] ;  /* 0x00008400ff1a9b82 */ /* 0x000ee20000000a00 */
[----:B-1----:R-:W-:-:S04]  /*0d20*/  IMAD R17, R17, UR4, RZ ;  /* 0x0000000411117c24 */ /* 0x002fc8000f8e02ff */
[----:B------:R-:W-:-:S03]  /*0d30*/  IMAD.IADD R18, R18, 0x1, R17 ;  /* 0x0000000112127824 */ /* 0x000fc600078e0211 */
[----:B0-----:R-:W0:Y:S02]  /*0d40*/  @!P2 LDC.64 R8, c[0x0][0x210] ;  /* 0x00008400ff08ab82 */ /* 0x001e240000000a00 */
[----:B------:R-:W-:Y:S02]  /*0d50*/  ISETP.GE.OR P0, PT, R18, R19, P0 ;  /* 0x000000131200720c */ /* 0x000fe40000706670 */
[C---:B------:R-:W-:Y:S01]  /*0d60*/  IADD3 R24, R23.reuse, R12, RZ ;  /* 0x0000000c17187210 */ /* 0x040fe20007ffe0ff */
[----:B--2---:R-:W-:-:S03]  /*0d70*/  @!P1 IMAD.WIDE R14, R23, 0x4, R14 ;  /* 0x00000004170e9825 */ /* 0x004fc600078e020e */
[----:B------:R-:W1:Y:S02]  /*0d80*/  @!P2 LDC.64 R18, c[0x0][0x218] ;  /* 0x00008600ff12ab82 */ /* 0x000e640000000a00 */
[----:B------:R2:W4:Y:S01]  /*0d90*/  @!P1 LDG.E.CONSTANT R21, desc[UR8][R14.64] ;  /* 0x000000080e159981 */ /* 0x000522000c1e9900 */
[----:B---3--:R-:W-:-:S04]  /*0da0*/  @!P1 IMAD.WIDE R26, R23, 0x4, R26 ;  /* 0x00000004171a9825 */ /* 0x008fc800078e021a */
[----:B------:R-:W-:Y:S01]  /*0db0*/  IMAD.MOV.U32 R23, RZ, RZ, RZ ;  /* 0x000000ffff177224 */ /* 0x000fe200078e00ff */
[C---:B------:R-:W-:Y:S01]  /*0dc0*/  IADD3 R12, R24.reuse, R12, RZ ;  /* 0x0000000c180c7210 */ /* 0x040fe20007ffe0ff */
[----:B------:R-:W3:Y:S01]  /*0dd0*/  @!P1 LDG.E.CONSTANT R0, desc[UR8][R26.64] ;  /* 0x000000081a009981 */ /* 0x000ee2000c1e9900 */
[----:B--2---:R-:W2:Y:S01]  /*0de0*/  @!P3 LDC.64 R14, c[0x0][0x210] ;  /* 0x00008400ff0ebb82 */ /* 0x004ea20000000a00 */
[----:B0-----:R-:W-:-:S05]  /*0df0*/  @!P2 IMAD.WIDE R8, R24, 0x4, R8 ;  /* 0x000000041808a825 */ /* 0x001fca00078e0208 */
[----:B------:R0:W4:Y:S02]  /*0e00*/  @!P2 LDG.E.CONSTANT R23, desc[UR8][R8.64] ;  /* 0x000000080817a981 */ /* 0x000124000c1e9900 */
[----:B0-----:R-:W0:Y:S01]  /*0e10*/  @!P0 LDC.64 R8, c[0x0][0x210] ;  /* 0x00008400ff088b82 */ /* 0x001e220000000a00 */
[----:B-1----:R-:W-:-:S04]  /*0e20*/  @!P2 IMAD.WIDE R26, R24, 0x4, R18 ;  /* 0x00000004181aa825 */ /* 0x002fc800078e0212 */
[----:B------:R-:W-:Y:S01]  /*0e30*/  IMAD R19, R17, UR5, R12 ;  /* 0x0000000511137c24 */ /* 0x000fe2000f8e020c */
[----:B------:R-:W-:Y:S01]  /*0e40*/  MOV R17, RZ ;  /* 0x000000ff00117202 */ /* 0x000fe20000000f00 */
[----:B--2---:R-:W-:-:S04]  /*0e50*/  @!P3 IMAD.WIDE R14, R12, 0x4, R14 ;  /* 0x000000040c0eb825 */ /* 0x004fc800078e020e */
[----:B------:R-:W-:Y:S01]  /*0e60*/  IMAD.MOV.U32 R24, RZ, RZ, RZ ;  /* 0x000000ffff187224 */ /* 0x000fe200078e00ff */
[----:B------:R1:W2:Y:S02]  /*0e70*/  @!P3 LDG.E.CONSTANT R17, desc[UR8][R14.64] ;  /* 0x000000080e11b981 */ /* 0x0002a4000c1e9900 */
[----:B-1----:R-:W1:Y:S01]  /*0e80*/  @!P3 LDC.64 R14, c[0x0][0x218] ;  /* 0x00008600ff0ebb82 */ /* 0x002e620000000a00 */
[----:B0-----:R-:W-:-:S05]  /*0e90*/  @!P0 IMAD.WIDE R8, R19, 0x4, R8 ;  /* 0x0000000413088825 */ /* 0x001fca00078e0208 */
[----:B------:R0:W2:Y:S02]  /*0ea0*/  @!P0 LDG.E.CONSTANT R24, desc[UR8][R8.64] ;  /* 0x0000000808188981 */ /* 0x0000a4000c1e9900 */
[----:B0-----:R-:W0:Y:S01]  /*0eb0*/  @!P0 LDC.64 R8, c[0x0][0x218] ;  /* 0x00008600ff088b82 */ /* 0x001e220000000a00 */
[----:B------:R-:W-:-:S06]  /*0ec0*/  IMAD.MOV.U32 R18, RZ, RZ, RZ ;  /* 0x000000ffff127224 */ /* 0x000fcc00078e00ff */
[----:B------:R4:W2:Y:S01]  /*0ed0*/  @!P2 LDG.E.CONSTANT R18, desc[UR8][R26.64] ;  /* 0x000000081a12a981 */ /* 0x0008a2000c1e9900 */
[----:B-1----:R-:W-:Y:S01]  /*0ee0*/  @!P3 IMAD.WIDE R14, R12, 0x4, R14 ;  /* 0x000000040c0eb825 */ /* 0x002fe200078e020e */
[----:B------:R-:W-:-:S10]  /*0ef0*/  HFMA2.MMA R12, -RZ, RZ, 0, 0 ;  /* 0x00000000ff0c7435 */ /* 0x000fd400000001ff */
[----:B------:R-:W2:Y:S01]  /*0f00*/  @!P3 LDG.E.CONSTANT R12, desc[UR8][R14.64] ;  /* 0x000000080e0cb981 */ /* 0x000ea2000c1e9900 */
[----:B0-----:R-:W-:-:S04]  /*0f10*/  @!P0 IMAD.WIDE R8, R19, 0x4, R8 ;  /* 0x0000000413088825 */ /* 0x001fc800078e0208 */
[----:B------:R-:W-:-:S06]  /*0f20*/  IMAD.MOV.U32 R19, RZ, RZ, RZ ;  /* 0x000000ffff137224 */ /* 0x000fcc00078e00ff */
[----:B------:R-:W2:Y:S01]  /*0f30*/  @!P0 LDG.E.CONSTANT R19, desc[UR8][R8.64] ;  /* 0x0000000808138981 */ /* 0x000ea2000c1e9900 */
[----:B---3-5:R-:W-:-:S04]  /*0f40*/  FADD.FTZ R0, -R11, R0 ;  /* 0x000000000b007221 */ /* 0x028fc80000010100 */
[----:B----4-:R-:W-:Y:S01]  /*0f50*/  FFMA.FTZ R13, R0, R21, R13 ;  /* 0x00000015000d7223 */ /* 0x010fe2000001000d */
[C---:B------:R-:W-:Y:S01]  /*0f60*/  FADD.FTZ R26, -R11.reuse, R23 ;  /* 0x000000170b1a7221 */ /* 0x040fe20000010100 */
[----:B------:R-:W-:Y:S01]  /*0f70*/  FADD.FTZ R10, R10, R21 ;  /* 0x000000150a0a7221 */ /* 0x000fe20000010000 */
[C---:B--2---:R-:W-:Y:S01]  /*0f80*/  FADD.FTZ R0, -R11.reuse, R17 ;  /* 0x000000110b007221 */ /* 0x044fe20000010100 */
[----:B------:R-:W-:Y:S01]  /*0f90*/  FADD.FTZ R11, -R11, R24 ;  /* 0x000000180b0b7221 */ /* 0x000fe20000010100 */
[----:B------:R-:W-:Y:S01]  /*0fa0*/  FADD.FTZ R20, R20, R18 ;  /* 0x0000001214147221 */ /* 0x000fe20000010000 */
[----:B------:R-:W-:Y:S01]  /*0fb0*/  FFMA.FTZ R25, R26, R18, R25 ;  /* 0x000000121a197223 */ /* 0x000fe20000010019 */
[----:B------:R-:W-:Y:S01]  /*0fc0*/  FADD.FTZ R16, R16, R12 ;  /* 0x0000000c10107221 */ /* 0x000fe20000010000 */
[----:B------:R-:W-:Y:S01]  /*0fd0*/  FFMA.FTZ R7, R0, R12, R7 ;  /* 0x0000000c00077223 */ /* 0x000fe20000010007 */
[----:B------:R-:W-:Y:S01]  /*0fe0*/  FADD.FTZ R22, R22, R19 ;  /* 0x0000001316167221 */ /* 0x000fe20000010000 */
[----:B------:R-:W-:-:S07]  /*0ff0*/  FFMA.FTZ R6, R11, R19, R6 ;  /* 0x000000130b067223 */ /* 0x000fce0000010006 */
.L_x_389:
[----:B------:R-:W1:Y:S01]  /*1000*/  S2R R0, SR_TID.Y ;  /* 0x0000000000007919 */ /* 0x000e620000002200 */
[----:B------:R-:W2:Y:S01]  /*1010*/  S2UR UR6, SR_CgaCtaId ;  /* 0x00000000000679c3 */ /* 0x000ea20000008800 */
[----:B------:R-:W-:Y:S01]  /*1020*/  UMOV UR4, 0x400 ;  /* 0x0000040000047882 */ /* 0x000fe20000000000 */
[----:B0-----:R-:W-:Y:S01]  /*1030*/  FADD.FTZ R8, R25, R13 ;  /* 0x0000000d19087221 */ /* 0x001fe20000010000 */
        /* <DEDUP_REMOVED lines=19> */
[----:B0-----:R-:W-:Y:S05]  /*1170*/  @!P1 BRA `(.L_x_392) ;  /* 0x0000002400149947 */ /* 0x001fea0003800000 */
[----:B------:R-:W-:Y:S01]  /*1180*/  BAR.SYNC.DEFER_BLOCKING 0x0 ;  /* 0x0000000000007b1d */ /* 0x000fe20000010000 */
[----:B------:R-:W-:Y:S01]  /*1190*/  IADD3 R10, R0, UR5, RZ ;  /* 0x00000005000a7c10 */ /* 0x000fe2000fffe0ff */
[----:B------:R-:W-:-:S03]  /*11a0*/  USHF.R.U32.HI UR6, URZ, 0x2, UR7 ;  /* 0x000000023f067899 */ /* 0x000fc60008011607 */
[----:B------:R-:W-:-:S04]  /*11b0*/  ISETP.GE.U32.AND P0, PT, R10, UR7, PT ;  /* 0x000000070a007c0c */ /* 0x000fc8000bf06070 */
[----:B------:R-:W-:-:S13]  /*11c0*/  ISETP.GE.U32.OR P0, PT, R0, UR5, P0 ;  /* 0x0000000500007c0c */ /* 0x000fda0008706470 */
[----:B------:R-:W0:Y:S04]  /*11d0*/  @!P0 LDS R10, [R8] ;  /* 0x00000000080a8984 */ /* 0x000e280000000800 */
[----:B-----5:R-:W1:Y:S01]  /*11e0*/  @!P0 LDS R11, [R9] ;  /* 0x00000000090b8984 */ /* 0x020e620000000800 */
[----:B0-----:R-:W-:Y:S01]  /*11f0*/  @!P0 FADD.FTZ R23, R23, R10 ;  /* 0x0000000a17178221 */ /* 0x001fe20000010000 */
[----:B-1----:R-:W-:-:S04]  /*1200*/  @!P0 FADD.FTZ R24, R24, R11 ;  /* 0x0000000b18188221 */ /* 0x002fc80000010000 */
[----:B------:R0:W-:Y:S04]  /*1210*/  @!P0 STS [R6], R23 ;  /* 0x0000001706008388 */ /* 0x0001e80000000800 */
[----:B------:R0:W-:Y:S01]  /*1220*/  @!P0 STS [R7], R24 ;  /* 0x0000001807008388 */ /* 0x0001e20000000800 */
[----:B------:R-:W-:-:S13]  /*1230*/  ISETP.NE.AND P0, PT, RZ, UR6, PT ;  /* 0x00000006ff007c0c */ /* 0x000fda000bf05270 */
[----:B0-----:R-:W-:Y:S05]  /*1240*/  @!P0 BRA `(.L_x_392) ;  /* 0x0000002000e08947 */ /* 0x001fea0003800000 */
[----:B------:R-:W-:Y:S01]  /*1250*/  VIADD R10, R0, UR6 ;  /* 0x00000006000a7c36 */ /* 0x000fe20008000000 */
        /* <DEDUP_REMOVED lines=10> */
[----:B------:R-:W0:Y:S04]  /*1300*/  LDS R13, [R12] ;  /* 0x000000000c0d7984 */ /* 0x000e280000000800 */
[----:B------:R-:W1:Y:S01]  /*1310*/  LDS R10, [R11] ;  /* 0x000000000b0a7984 */ /* 0x000e620000000800 */
[----:B0-----:R-:W-:Y:S01]  /*1320*/  FADD.FTZ R24, R24, R13 ;  /* 0x0000000d18187221 */ /* 0x001fe20000010000 */
[----:B-1----:R-:W-:-:S05]  /*1330*/  FADD.FTZ R23, R23, R10 ;  /* 0x0000000a17177221 */ /* 0x002fca0000010000 */
[----:B------:R0:W-:Y:S04]  /*1340*/  STS [R6], R23 ;  /* 0x0000001706007388 */ /* 0x0001e80000000800 */
[----:B------:R0:W-:Y:S02]  /*1350*/  STS [R7], R24 ;  /* 0x0000001807007388 */ /* 0x0001e40000000800 */
.L_x_394:
[----:B------:R-:W-:Y:S05]  /*1360*/  BSYNC B0 ;  /* 0x0000000000007941 */ /* 0x000fea0003800000 */
.L_x_393:
        /* <DEDUP_REMOVED lines=15> */
[----:B-1----:R-:W-:-:S04]  /*1460*/  FADD.FTZ R24, R24, R13 ;  /* 0x0000000d18187221 */ /* 0x002fc80000010000 */
[----:B------:R1:W-:Y:S04]  /*1470*/  STS [R6], R23 ;  /* 0x0000001706007388 */ /* 0x0003e80000000800 */
[----:B------:R1:W-:Y:S02]  /*1480*/  STS [R7], R24 ;  /* 0x0000001807007388 */ /* 0x0003e40000000800 */
.L_x_396:
[----:B------:R-:W-:Y:S05]  /*1490*/  BSYNC B0 ;  /* 0x0000000000007941 */ /* 0x000fea0003800000 */
.L_x_395:
[----:B------:R-:W-:Y:S05]  /*14a0*/  @!P2 BRA `(.L_x_392) ;  /* 0x000000200048a947 */ /* 0x000fea0003800000 */
        /* <DEDUP_REMOVED lines=12> */
[----:B------:R-:W2:Y:S01]  /*1570*/  LDS R10, [R11] ;  /* 0x000000000b0a7984 */ /* 0x000ea20000000800 */
[----:B01----:R-:W-:Y:S01]  /*1580*/  FADD.FTZ R24, R24, R13 ;  /* 0x0000000d18187221 */ /* 0x003fe20000010000 */
[----:B--2---:R-:W-:-:S05]  /*1590*/  FADD.FTZ R23, R23, R10 ;  /* 0x0000000a17177221 */ /* 0x004fca0000010000 */
[----:B------:R2:W-:Y:S04]  /*15a0*/  STS [R6], R23 ;  /* 0x0000001706007388 */ /* 0x0005e80000000800 */
[----:B------:R2:W-:Y:S02]  /*15b0*/  STS [R7], R24 ;  /* 0x0000001807007388 */ /* 0x0005e40000000800 */
.L_x_398:
[----:B------:R-:W-:Y:S05]  /*15c0*/  BSYNC B0 ;  /* 0x0000000000007941 */ /* 0x000fea0003800000 */
.L_x_397:
        /* <DEDUP_REMOVED lines=13> */
[----:B------:R-:W3:Y:S01]  /*16a0*/  LDS R13, [R12] ;  /* 0x000000000c0d7984 */ /* 0x000ee20000000800 */
[----:B012---:R-:W-:Y:S01]  /*16b0*/  FADD.FTZ R23, R23, R10 ;  /* 0x0000000a17177221 */ /* 0x007fe20000010000 */
[----:B---3--:R-:W-:-:S04]  /*16c0*/  FADD.FTZ R24, R24, R13 ;  /* 0x0000000d18187221 */ /* 0x008fc80000010000 */
[----:B------:R3:W-:Y:S04]  /*16d0*/  STS [R6], R23 ;  /* 0x0000001706007388 */ /* 0x0007e80000000800 */
[----:B------:R3:W-:Y:S02]  /*16e0*/  STS [R7], R24 ;  /* 0x0000001807007388 */ /* 0x0007e40000000800 */
.L_x_400:
[----:B------:R-:W-:Y:S05]  /*16f0*/  BSYNC B0 ;  /* 0x0000000000007941 */ /* 0x000fea0003800000 */
.L_x_399:
        /* <DEDUP_REMOVED lines=13> */
[----:B------:R-:W4:Y:S01]  /*17d0*/  LDS R10, [R11] ;  /* 0x000000000b0a7984 */ /* 0x000f220000000800 */
[----:B0123--:R-:W-:Y:S01]  /*17e0*/  FADD.FTZ R24, R24, R13 ;  /* 0x0000000d18187221 */ /* 0x00ffe20000010000 */
[----:B----4-:R-:W-:-:S05]  /*17f0*/  FADD.FTZ R23, R23, R10 ;  /* 0x0000000a17177221 */ /* 0x010fca0000010000 */
[----:B------:R4:W-:Y:S04]  /*1800*/  STS [R6], R23 ;  /* 0x0000001706007388 */ /* 0x0009e80000000800 */
[----:B------:R4:W-:Y:S02]  /*1810*/  STS [R7], R24 ;  /* 0x0000001807007388 */ /* 0x0009e40000000800 */
.L_x_402:
[----:B------:R-:W-:Y:S05]  /*1820*/  BSYNC B0 ;  /* 0x0000000000007941 */ /* 0x000fea0003800000 */
.L_x_401:
        /* <DEDUP_REMOVED lines=13> */
[----:B------:R-:W5:Y:S01]  /*1900*/  LDS R13, [R12] ;  /* 0x000000000c0d7984 */ /* 0x000f620000000800 */
[----:B01234-:R-:W-:Y:S01]  /*1910*/  FADD.FTZ R23, R23, R10 ;  /* 0x0000000a17177221 */ /* 0x01ffe20000010000 */
[----:B-----5:R-:W-:-:S04]  /*1920*/  FADD.FTZ R24, R24, R13 ;  /* 0x0000000d18187221 */ /* 0x020fc80000010000 */
[----:B------:R0:W-:Y:S04]  /*1930*/  STS [R6], R23 ;  /* 0x0000001706007388 */ /* 0x0001e80000000800 */
[----:B------:R0:W-:Y:S02]  /*1940*/  STS [R7], R24 ;  /* 0x0000001807007388 */ /* 0x0001e40000000800 */
.L_x_404:
[----:B------:R-:W-:Y:S05]  /*1950*/  BSYNC B0 ;  /* 0x0000000000007941 */ /* 0x000fea0003800000 */
.L_x_403:
        /* <DEDUP_REMOVED lines=15> */
[----:B-----5:R-:W-:-:S05]  /*1a50*/  FADD.FTZ R23, R23, R10 ;  /* 0x0000000a17177221 */ /* 0x020fca0000010000 */
[----:B------:R0:W-:Y:S04]  /*1a60*/  STS [R6], R23 ;  /* 0x0000001706007388 */ /* 0x0001e80000000800 */
[----:B------:R0:W-:Y:S02]  /*1a70*/  STS [R7], R24 ;  /* 0x0000001807007388 */ /* 0x0001e40000000800 */
.L_x_406:
[----:B------:R-:W-:Y:S05]  /*1a80*/  BSYNC B0 ;  /* 0x0000000000007941 */ /* 0x000fea0003800000 */
.L_x_405:
        /* <DEDUP_REMOVED lines=18> */
.L_x_408:
[----:B------:R-:W-:Y:S05]  /*1bb0*/  BSYNC B0 ;  /* 0x0000000000007941 */ /* 0x000fea0003800000 */
.L_x_407:
        /* <DEDUP_REMOVED lines=18> */
.L_x_410:
[----:B------:R-:W-:Y:S05]  /*1ce0*/  BSYNC B0 ;  /* 0x0000000000007941 */ /* 0x000fea0003800000 */
.L_x_409:
        /* <DEDUP_REMOVED lines=18> */
.L_x_412:
[----:B------:R-:W-:Y:S05]  /*1e10*/  BSYNC B0 ;  /* 0x0000000000007941 */ /* 0x000fea0003800000 */
.L_x_411:
        /* <DEDUP_REMOVED lines=18> */
.L_x_414:
[----:B------:R-:W-:Y:S05]  /*1f40*/  BSYNC B0 ;  /* 0x0000000000007941 */ /* 0x000fea0003800000 */
.L_x_413:
        /* <DEDUP_REMOVED lines=18> */
.L_x_416:
[----:B------:R-:W-:Y:S05]  /*2070*/  BSYNC B0 ;  /* 0x0000000000007941 */ /* 0x000fea0003800000 */
.L_x_415:
        /* <DEDUP_REMOVED lines=18> */
.L_x_418:
[----:B------:R-:W-:Y:S05]  /*21a0*/  BSYNC B0 ;  /* 0x0000000000007941 */ /* 0x000fea0003800000 */
.L_x_417:
        /* <DEDUP_REMOVED lines=18> */
.L_x_420:
[----:B------:R-:W-:Y:S05]  /*22d0*/  BSYNC B0 ;  /* 0x0000000000007941 */ /* 0x000fea0003800000 */
.L_x_419:
        /* <DEDUP_REMOVED lines=18> */
.L_x_422:
[----:B------:R-:W-:Y:S05]  /*2400*/  BSYNC B0 ;  /* 0x0000000000007941 */ /* 0x000fea0003800000 */
.L_x_421:
        /* <DEDUP_REMOVED lines=18> */
.L_x_424:
[----:B------:R-:W-:Y:S05]  /*2530*/  BSYNC B0 ;  /* 0x0000000000007941 */ /* 0x000fea0003800000 */
.L_x_423:
        /* <DEDUP_REMOVED lines=18> */
.L_x_426:
[----:B------:R-:W-:Y:S05]  /*2660*/  BSYNC B0 ;  /* 0x0000000000007941 */ /* 0x000fea0003800000 */
.L_x_425:
        /* <DEDUP_REMOVED lines=18> */
.L_x_428:
[----:B------:R-:W-:Y:S05]  /*2790*/  BSYNC B0 ;  /* 0x0000000000007941 */ /* 0x000fea0003800000 */
.L_x_427:
        /* <DEDUP_REMOVED lines=18> */
.L_x_430:
[----:B------:R-:W-:Y:S05]  /*28c0*/  BSYNC B0 ;  /* 0x0000000000007941 */ /* 0x000fea0003800000 */
.L_x_429:
        /* <DEDUP_REMOVED lines=18> */
.L_x_432:
[----:B------:R-:W-:Y:S05]  /*29f0*/  BSYNC B0 ;  /* 0x0000000000007941 */ /* 0x000fea0003800000 */
.L_x_431:
        /* <DEDUP_REMOVED lines=18> */
.L_x_434:
[----:B------:R-:W-:Y:S05]  /*2b20*/  BSYNC B0 ;  /* 0x0000000000007941 */ /* 0x000fea0003800000 */
.L_x_433:
        /* <DEDUP_REMOVED lines=18> */
.L_x_436:
[----:B------:R-:W-:Y:S05]  /*2c50*/  BSYNC B0 ;  /* 0x0000000000007941 */ /* 0x000fea0003800000 */
.L_x_435:
        /* <DEDUP_REMOVED lines=18> */
.L_x_438:
[----:B------:R-:W-:Y:S05]  /*2d80*/  BSYNC B0 ;  /* 0x0000000000007941 */ /* 0x000fea0003800000 */
.L_x_437:
        /* <DEDUP_REMOVED lines=18> */
.L_x_440:
[----:B------:R-:W-:Y:S05]  /*2eb0*/  BSYNC B0 ;  /* 0x0000000000007941 */ /* 0x000fea0003800000 */
.L_x_439:
        /* <DEDUP_REMOVED lines=18> */
.L_x_442:
[----:B------:R-:W-:Y:S05]  /*2fe0*/  BSYNC B0 ;  /* 0x0000000000007941 */ /* 0x000fea0003800000 */
.L_x_441:
        /* <DEDUP_REMOVED lines=18> */
.L_x_444:
[----:B------:R-:W-:Y:S05]  /*3110*/  BSYNC B0 ;  /* 0x0000000000007941 */ /* 0x000fea0003800000 */
.L_x_443:
        /* <DEDUP_REMOVED lines=18> */
.L_x_446:
[----:B------:R-:W-:Y:S05]  /*3240*/  BSYNC B0 ;  /* 0x0000000000007941 */ /* 0x000fea0003800000 */
.L_x_445:
        /* <DEDUP_REMOVED lines=18> */
.L_x_448:
[----:B------:R-:W-:Y:S05]  /*3370*/  BSYNC B0 ;  /* 0x0000000000007941 */ /* 0x000fea0003800000 */
.L_x_447:
[----:B------:R-:W-:Y:S05]  /*3380*/  @!P2 BRA `(.L_x_392) ;  /* 0x000000000090a947 */ /* 0x000fea0003800000 */
[----:B------:R-:W-:Y:S01]  /*3390*/  VIADD R10, R0, UR6 ;  /* 0x00000006000a7c36 */ /* 0x000fe20008000000 */
[----:B------:R-:W-:Y:S04]  /*33a0*/  BAR.SYNC.DEFER_BLOCKING 0x0 ;  /* 0x0000000000007b1d */ /* 0x000fe80000010000 */
[----:B------:R-:W-:Y:S02]  /*33b0*/  ISETP.GE.U32.AND P0, PT, R10, UR7, PT ;  /* 0x000000070a007c0c */ /* 0x000fe4000bf06070 */
[----:B------:R-:W-:Y:S02]  /*33c0*/  BSSY B0, `(.L_x_449) ;  /* 0x000000c000007945 */ /* 0x000fe40003800000 */
        /* <DEDUP_REMOVED lines=11> */
.L_x_450:
[----:B------:R-:W-:Y:S05]  /*3480*/  BSYNC B0 ;  /* 0x0000000000007941 */ /* 0x000fea0003800000 */
.L_x_449:
        /* <DEDUP_REMOVED lines=13> */
[----:B------:R-:W0:Y:S04]  /*3560*/  LDS R13, [R12] ;  /* 0x000000000c0d7984 */ /* 0x000e280000000800 */
[----:B------:R-:W5:Y:S01]  /*3570*/  LDS R10, [R11] ;  /* 0x000000000b0a7984 */ /* 0x000f620000000800 */
[----:B01234-:R-:W-:Y:S01]  /*3580*/  FADD.FTZ R24, R24, R13 ;  /* 0x0000000d18187221 */ /* 0x01ffe20000010000 */
[----:B-----5:R-:W-:-:S05]  /*3590*/  FADD.FTZ R23, R23, R10 ;  /* 0x0000000a17177221 */ /* 0x020fca0000010000 */
[----:B------:R0:W-:Y:S04]  /*35a0*/  STS [R6], R23 ;  /* 0x0000001706007388 */ /* 0x0001e80000000800 */
[----:B------:R0:W-:Y:S02]  /*35b0*/  STS [R7], R24 ;  /* 0x0000001807007388 */ /* 0x0001e40000000800 */
.L_x_451:
[----:B------:R-:W-:Y:S05]  /*35c0*/  BSYNC B0 ;  /* 0x0000000000007941 */ /* 0x000fea0003800000 */
.L_x_392:
        /* <DEDUP_REMOVED lines=10> */
[C---:B------:R-:W-:Y:S02]  /*3670*/  IADD3 R14, P4, R16.reuse, UR14, RZ ;  /* 0x0000000e100e7c10 */ /* 0x040fe4000ff9e0ff */
[----:B------:R-:W-:Y:S02]  /*3680*/  IADD3 R16, P5, R16, UR16, RZ ;  /* 0x0000001010107c10 */ /* 0x000fe4000ffbe0ff */
[C---:B-----5:R-:W-:Y:S02]  /*3690*/  IADD3.X R11, R17.reuse, UR11, RZ, P2, !PT ;  /* 0x0000000b110b7c10 */ /* 0x060fe400097fe4ff */
[C---:B------:R-:W-:Y:S02]  /*36a0*/  IADD3.X R13, R17.reuse, UR13, RZ, P3, !PT ;  /* 0x0000000d110d7c10 */ /* 0x040fe40009ffe4ff */
[C---:B------:R-:W-:Y:S02]  /*36b0*/  IADD3.X R15, R17.reuse, UR15, RZ, P4, !PT ;  /* 0x0000000f110f7c10 */ /* 0x040fe4000a7fe4ff */
[----:B------:R-:W-:Y:S01]  /*36c0*/  IADD3.X R17, R17, UR17, RZ, P5, !PT ;  /* 0x0000001111117c10 */ /* 0x000fe2000affe4ff */
[----:B------:R-:W-:Y:S06]  /*36d0*/  @P0 BRA `(.L_x_452) ;  /* 0x00000000003c0947 */ /* 0x000fec0003800000 */
[----:B------:R-:W5:Y:S02]  /*36e0*/  S2UR UR6, SR_CTAID.Y ;  /* 0x00000000000679c3 */ /* 0x000f640000002600 */
[----:B-----5:R-:W-:Y:S01]  /*36f0*/  LOP3.LUT P0, RZ, R0, UR6, RZ, 0xfc, !PT ;  /* 0x0000000600ff7c12 */ /* 0x020fe2000f80fcff */
        /* <DEDUP_REMOVED lines=13> */
.L_x_452:
[----:B------:R-:W-:Y:S01]  /*37d0*/  ULDC UR10, c[0x0][0x264] ;  /* 0x00009900000a7ab9 */ /* 0x000fe20000000800 */
[----:B------:R-:W-:Y:S01]  /*37e0*/  BSSY B0, `(.L_x_453) ;  /* 0x000000e000007945 */ /* 0x000fe20003800000 */
[----:B------:R-:W-:Y:S01]  /*37f0*/  ISETP.GE.AND P0, PT, R4, UR10, PT ;  /* 0x0000000a04007c0c */ /* 0x000fe2000bf06270 */
[----:B------:R-:W-:Y:S01]  /*3800*/  IMAD R22, R2, UR10, RZ ;  /* 0x0000000a02167c24 */ /* 0x000fe2000f8e02ff */
[----:B------:R-:W-:Y:S02]  /*3810*/  LOP3.LUT P2, RZ, R19, R0, RZ, 0xfc, !PT ;  /* 0x0000000013ff7212 */ /* 0x000fe4000784fcff */
[----:B------:R-:W-:-:S13]  /*3820*/  ISETP.EQ.AND P0, PT, R0, RZ, !P0 ;  /* 0x000000ff0000720c */ /* 0x000fda0004702270 */
[----:B------:R-:W-:Y:S05]  /*3830*/  @!P0 BRA `(.L_x_454) ;  /* 0x0000000000208947 */ /* 0x000fea0003800000 */
[----:B------:R-:W5:Y:S01]  /*3840*/  S2R R21, SR_CTAID.Y ;  /* 0x0000000000157919 */ /* 0x000f620000002600 */
[----:B------:R-:W0:Y:S01]  /*3850*/  LDC.64 R18, c[0x0][0x250] ;  /* 0x00009400ff127b82 */ /* 0x000e220000000a00 */
[----:B-----5:R-:W-:-:S04]  /*3860*/  IMAD R21, R21, UR10, R4 ;  /* 0x0000000a15157c24 */ /* 0x020fc8000f8e0204 */
[----:B0-----:R-:W-:-:S03]  /*3870*/  IMAD.WIDE R18, R21, 0x4, R18 ;  /* 0x0000000415127825 */ /* 0x001fc600078e0212 */
[C---:B------:R-:W-:Y:S02]  /*3880*/  LEA R20, P3, R22.reuse, R18, 0x2 ;  /* 0x0000001216147211 */ /* 0x040fe400078610ff */
[----:B------:R0:W-:Y:S02]  /*3890*/  STG.E.STRONG.SYS desc[UR8][R18.64], R23 ;  /* 0x0000001712007986 */ /* 0x0001e4000c115908 */
[----:B------:R-:W-:-:S05]  /*38a0*/  LEA.HI.X R21, R22, R19, RZ, 0x2, P3 ;  /* 0x0000001316157211 */ /* 0x000fca00018f14ff */
[----:B------:R0:W-:Y:S04]  /*38b0*/  STG.E.STRONG.SYS desc[UR8][R20.64], R24 ;  /* 0x0000001814007986 */ /* 0x0001e8000c115908 */
.L_x_454:
[----:B------:R-:W-:Y:S05]  /*38c0*/  BSYNC B0 ;  /* 0x0000000000007941 */ /* 0x000fea0003800000 */
.L_x_453:
        /* <DEDUP_REMOVED lines=21> */
[----:B0-----:R-:W-:-:S05]  /*3a20*/  IMAD.IADD R20, R20, 0x1, R25 ;  /* 0x0000000114147824 */ /* 0x001fca00078e0219 */
[----:B------:R-:W-:-:S04]  /*3a30*/  ISETP.NE.AND P2, PT, R20, R21, PT ;  /* 0x000000151400720c */ /* 0x000fc80003f45270 */
[----:B------:R-:W-:-:S05]  /*3a40*/  SEL R20, RZ, 0x1, P2 ;  /* 0x00000001ff147807 */ /* 0x000fca0001000000 */
[----:B------:R0:W-:Y:S04]  /*3a50*/  STS.U8 [UR4+0x1000], R20 ;  /* 0x00100014ff007988 */ /* 0x0001e80008000004 */
.L_x_456:
[----:B------:R-:W-:Y:S05]  /*3a60*/  BSYNC B0 ;  /* 0x0000000000007941 */ /* 0x000fea0003800000 */
.L_x_455:
[----:B------:R-:W-:Y:S06]  /*3a70*/  BAR.SYNC.DEFER_BLOCKING 0x0 ;  /* 0x0000000000007b1d */ /* 0x000fec0000010000 */
[----:B0-----:R-:W0:Y:S02]  /*3a80*/  LDS.U8 R18, [UR4+0x1000] ;  /* 0x00100004ff127984 */ /* 0x001e240008000000 */
[----:B0-----:R-:W-:-:S13]  /*3a90*/  ISETP.NE.AND P2, PT, R18, RZ, PT ;  /* 0x000000ff1200720c */ /* 0x001fda0003f45270 */
[----:B------:R-:W-:Y:S05]  /*3aa0*/  @!P2 EXIT ;  /* 0x000000000000a94d */ /* 0x000fea0003800000 */
[----:B------:R-:W-:Y:S01]  /*3ab0*/  ISETP.GE.U32.AND P2, PT, R0, R2, PT ;  /* 0x000000020000720c */ /* 0x000fe20003f46070 */
[----:B------:R-:W-:Y:S01]  /*3ac0*/  ULDC UR4, c[0x0][0x264] ;  /* 0x0000990000047ab9 */ /* 0x000fe20000000800 */
[----:B------:R-:W-:Y:S01]  /*3ad0*/  BSSY B0, `(.L_x_457) ;  /* 0x0000019000007945 */ /* 0x000fe20003800000 */
[----:B-1234-:R-:W-:Y:S01]  /*3ae0*/  MOV R23, RZ ;  /* 0x000000ff00177202 */ /* 0x01efe20000000f00 */
[----:B------:R-:W-:-:S09]  /*3af0*/  IMAD.MOV.U32 R20, RZ, RZ, RZ ;  /* 0x000000ffff147224 */ /* 0x000fd200078e00ff */
[----:B------:R-:W-:Y:S05]  /*3b00*/  @P2 BRA `(.L_x_458) ;  /* 0x0000000000542947 */ /* 0x000fea0003800000 */
[----:B------:R-:W-:Y:S01]  /*3b10*/  HFMA2.MMA R23, -RZ, RZ, 0, 0 ;  /* 0x00000000ff177435 */ /* 0x000fe200000001ff */
[----:B------:R-:W-:Y:S01]  /*3b20*/  ISETP.GE.AND P3, PT, R4, UR10, PT ;  /* 0x0000000a04007c0c */ /* 0x000fe2000bf66270 */
[----:B------:R-:W-:Y:S01]  /*3b30*/  IMAD.MOV.U32 R20, RZ, RZ, RZ ;  /* 0x000000ffff147224 */ /* 0x000fe200078e00ff */
[----:B------:R-:W-:-:S11]  /*3b40*/  MOV R21, R0 ;  /* 0x0000000000157202 */ /* 0x000fd60000000f00 */
.L_x_459:
[----:B------:R-:W0:Y:S01]  /*3b50*/  @!P3 LDC.64 R18, c[0x0][0x250] ;  /* 0x00009400ff12bb82 */ /* 0x000e220000000a00 */
[----:B------:R-:W-:Y:S02]  /*3b60*/  IMAD R25, R21, UR4, R4 ;  /* 0x0000000415197c24 */ /* 0x000fe4000f8e0204 */
[----:B------:R-:W-:Y:S02]  /*3b70*/  IMAD.MOV.U32 R24, RZ, RZ, RZ ;  /* 0x000000ffff187224 */ /* 0x000fe400078e00ff */
[----:B0-----:R-:W-:-:S05]  /*3b80*/  @!P3 IMAD.WIDE R18, R25, 0x4, R18 ;  /* 0x000000041912b825 */ /* 0x001fca00078e0212 */
[----:B------:R0:W2:Y:S01]  /*3b90*/  @!P3 LDG.E.STRONG.SYS R24, desc[UR8][R18.64] ;  /* 0x000000081218b981 */ /* 0x0000a2000c1f5900 */
[----:B------:R-:W-:-:S04]  /*3ba0*/  @!P3 IADD3 R26, P2, R22, R25, RZ ;  /* 0x00000019161ab210 */ /* 0x000fc80007f5e0ff */
[----:B------:R-:W-:Y:S01]  /*3bb0*/  @!P3 LEA.HI.X.SX32 R25, R25, RZ, 0x1, P2 ;  /* 0x000000ff1919b211 */ /* 0x000fe200010f0eff */
[----:B0-----:R-:W0:Y:S02]  /*3bc0*/  @!P3 LDC.64 R18, c[0x0][0x250] ;  /* 0x00009400ff12bb82 */ /* 0x001e240000000a00 */
[----:B0-----:R-:W-:-:S04]  /*3bd0*/  @!P3 LEA R18, P2, R26, R18, 0x2 ;  /* 0x000000121a12b211 */ /* 0x001fc800078410ff */
[----:B------:R-:W-:Y:S02]  /*3be0*/  @!P3 LEA.HI.X R19, R26, R19, R25, 0x2, P2 ;  /* 0x000000131a13b211 */ /* 0x000fe400010f1419 */
[----:B------:R-:W-:-:S06]  /*3bf0*/  MOV R25, RZ ;  /* 0x000000ff00197202 */ /* 0x000fcc0000000f00 */
[----:B------:R-:W3:Y:S01]  /*3c00*/  @!P3 LDG.E.STRONG.SYS R25, desc[UR8][R18.64] ;  /* 0x000000081219b981 */ /* 0x000ee2000c1f5900 */
[----:B------:R-:W-:-:S05]  /*3c10*/  VIADD R21, R21, UR7 ;  /* 0x0000000715157c36 */ /* 0x000fca0008000000 */
[----:B------:R-:W-:Y:S01]  /*3c20*/  ISETP.GE.U32.AND P2, PT, R21, R2, PT ;  /* 0x000000021500720c */ /* 0x000fe20003f46070 */
[----:B--2---:R-:W-:Y:S01]  /*3c30*/  FADD.FTZ R23, R24, R23 ;  /* 0x0000001718177221 */ /* 0x004fe20000010000 */
[----:B---3--:R-:W-:-:S11]  /*3c40*/  FADD.FTZ R20, R25, R20 ;  /* 0x0000001419147221 */ /* 0x008fd60000010000 */
[----:B------:R-:W-:Y:S05]  /*3c50*/  @!P2 BRA `(.L_x_459) ;  /* 0xfffffffc00bca947 */ /* 0x000fea000383ffff */
.L_x_458:
[----:B------:R-:W-:Y:S05]  /*3c60*/  BSYNC B0 ;  /* 0x0000000000007941 */ /* 0x000fea0003800000 */
.L_x_457:
        /* <DEDUP_REMOVED lines=26> */
[----:B------:R-:W-:-:S05]  /*3e10*/  LEA R4, R2, R6, 0x2 ;  /* 0x0000000602047211 */ /* 0x000fca00078e10ff */
[----:B------:R-:W0:Y:S04]  /*3e20*/  LDS R2, [R4] ;  /* 0x0000000004027984 */ /* 0x000e280000000800 */
[----:B------:R-:W1:Y:S01]  /*3e30*/  LDS R9, [R9] ;  /* 0x0000000009097984 */ /* 0x000e620000000800 */
[----:B0-----:R-:W-:Y:S01]  /*3e40*/  FADD.FTZ R23, R23, R2 ;  /* 0x0000000217177221 */ /* 0x001fe20000010000 */
[----:B-1----:R-:W-:-:S04]  /*3e50*/  FADD.FTZ R20, R20, R9 ;  /* 0x0000000914147221 */ /* 0x002fc80000010000 */
[----:B------:R0:W-:Y:S04]  /*3e60*/  STS [R6], R23 ;  /* 0x0000001706007388 */ /* 0x0001e80000000800 */
[----:B------:R0:W-:Y:S02]  /*3e70*/  STS [R7], R20 ;  /* 0x0000001407007388 */ /* 0x0001e40000000800 */
.L_x_462:
[----:B------:R-:W-:Y:S05]  /*3e80*/  BSYNC B0 ;  /* 0x0000000000007941 */ /* 0x000fea0003800000 */
.L_x_461:
        /* <DEDUP_REMOVED lines=18> */
.L_x_464:
[----:B------:R-:W-:Y:S05]  /*3fb0*/  BSYNC B0 ;  /* 0x0000000000007941 */ /* 0x000fea0003800000 */
.L_x_463:
        /* <DEDUP_REMOVED lines=13> */
[----:B------:R-:W2:Y:S01]  /*4090*/  LDS R9, [R9] ;  /* 0x0000000009097984 */ /* 0x000ea20000000800 */
[----:B01----:R-:W-:Y:S01]  /*40a0*/  FADD.FTZ R23, R23, R2 ;  /* 0x0000000217177221 */ /* 0x003fe20000010000 */
[----:B--2---:R-:W-:-:S04]  /*40b0*/  FADD.FTZ R20, R20, R9 ;  /* 0x0000000914147221 */ /* 0x004fc80000010000 */
[----:B------:R2:W-:Y:S04]  /*40c0*/  STS [R6], R23 ;  /* 0x0000001706007388 */ /* 0x0005e80000000800 */
[----:B------:R2:W-:Y:S02]  /*40d0*/  STS [R7], R20 ;  /* 0x0000001407007388 */ /* 0x0005e40000000800 */
.L_x_466:
[----:B------:R-:W-:Y:S05]  /*40e0*/  BSYNC B0 ;  /* 0x0000000000007941 */ /* 0x000fea0003800000 */
.L_x_465:
        /* <DEDUP_REMOVED lines=18> */
.L_x_468:
[----:B------:R-:W-:Y:S05]  /*4210*/  BSYNC B0 ;  /* 0x0000000000007941 */ /* 0x000fea0003800000 */
.L_x_467:
        /* <DEDUP_REMOVED lines=13> */
[----:B------:R-:W4:Y:S01]  /*42f0*/  LDS R9, [R9] ;  /* 0x0000000009097984 */ /* 0x000f220000000800 */
[----:B0123--:R-:W-:Y:S01]  /*4300*/  FADD.FTZ R23, R23, R2 ;  /* 0x0000000217177221 */ /* 0x00ffe20000010000 */
[----:B----4-:R-:W-:-:S04]  /*4310*/  FADD.FTZ R20, R20, R9 ;  /* 0x0000000914147221 */ /* 0x010fc80000010000 */
[----:B------:R4:W-:Y:S04]  /*4320*/  STS [R6], R23 ;  /* 0x0000001706007388 */ /* 0x0009e80000000800 */
[----:B------:R4:W-:Y:S02]  /*4330*/  STS [R7], R20 ;  /* 0x0000001407007388 */ /* 0x0009e40000000800 */
.L_x_470:
[----:B------:R-:W-:Y:S05]  /*4340*/  BSYNC B0 ;  /* 0x0000000000007941 */ /* 0x000fea0003800000 */
.L_x_469:
        /* <DEDUP_REMOVED lines=18> */
.L_x_472:
[----:B------:R-:W-:Y:S05]  /*4470*/  BSYNC B0 ;  /* 0x0000000000007941 */ /* 0x000fea0003800000 */
.L_x_471:
        /* <DEDUP_REMOVED lines=13> */
[----:B------:R-:W5:Y:S01]  /*4550*/  LDS R9, [R9] ;  /* 0x0000000009097984 */ /* 0x000f620000000800 */
[----:B01234-:R-:W-:Y:S01]  /*4560*/  FADD.FTZ R23, R23, R2 ;  /* 0x0000000217177221 */ /* 0x01ffe20000010000 */
[----:B-----5:R-:W-:-:S04]  /*4570*/  FADD.FTZ R20, R20, R9 ;  /* 0x0000000914147221 */ /* 0x020fc80000010000 */
[----:B------:R0:W-:Y:S04]  /*4580*/  STS [R6], R23 ;  /* 0x0000001706007388 */ /* 0x0001e80000000800 */
[----:B------:R0:W-:Y:S02]  /*4590*/  STS [R7], R20 ;  /* 0x0000001407007388 */ /* 0x0001e40000000800 */
.L_x_474:
[----:B------:R-:W-:Y:S05]  /*45a0*/  BSYNC B0 ;  /* 0x0000000000007941 */ /* 0x000fea0003800000 */
.L_x_473:
        /* <DEDUP_REMOVED lines=18> */
.L_x_476:
[----:B------:R-:W-:Y:S05]  /*46d0*/  BSYNC B0 ;  /* 0x0000000000007941 */ /* 0x000fea0003800000 */
.L_x_475:
        /* <DEDUP_REMOVED lines=18> */
.L_x_478:
[----:B------:R-:W-:Y:S05]  /*4800*/  BSYNC B0 ;  /* 0x0000000000007941 */ /* 0x000fea0003800000 */
.L_x_477:
        /* <DEDUP_REMOVED lines=18> */
.L_x_480:
[----:B------:R-:W-:Y:S05]  /*4930*/  BSYNC B0 ;  /* 0x0000000000007941 */ /* 0x000fea0003800000 */
.L_x_479:
        /* <DEDUP_REMOVED lines=18> */
.L_x_482:
[----:B------:R-:W-:Y:S05]  /*4a60*/  BSYNC B0 ;  /* 0x0000000000007941 */ /* 0x000fea0003800000 */
.L_x_481:
        /* <DEDUP_REMOVED lines=18> */
.L_x_484:
[----:B------:R-:W-:Y:S05]  /*4b90*/  BSYNC B0 ;  /* 0x0000000000007941 */ /* 0x000fea0003800000 */
.L_x_483:
        /* <DEDUP_REMOVED lines=18> */
.L_x_486:
[----:B------:R-:W-:Y:S05]  /*4cc0*/  BSYNC B0 ;  /* 0x0000000000007941 */ /* 0x000fea0003800000 */
.L_x_485:
        /* <DEDUP_REMOVED lines=18> */
.L_x_488:
[----:B------:R-:W-:Y:S05]  /*4df0*/  BSYNC B0 ;  /* 0x0000000000007941 */ /* 0x000fea0003800000 */
.L_x_487:
        /* <DEDUP_REMOVED lines=18> */
.L_x_490:
[----:B------:R-:W-:Y:S05]  /*4f20*/  BSYNC B0 ;  /* 0x0000000000007941 */ /* 0x000fea0003800000 */
.L_x_489:
        /* <DEDUP_REMOVED lines=18> */
.L_x_492:
[----:B------:R-:W-:Y:S05]  /*5050*/  BSYNC B0 ;  /* 0x0000000000007941 */ /* 0x000fea0003800000 */
.L_x_491:
        /* <DEDUP_REMOVED lines=18> */
.L_x_494:
[----:B------:R-:W-:Y:S05]  /*5180*/  BSYNC B0 ;  /* 0x0000000000007941 */ /* 0x000fea0003800000 */
.L_x_493:
        /* <DEDUP_REMOVED lines=18> */
.L_x_496:
[----:B------:R-:W-:Y:S05]  /*52b0*/  BSYNC B0 ;  /* 0x0000000000007941 */ /* 0x000fea0003800000 */
.L_x_495:
        /* <DEDUP_REMOVED lines=18> */
.L_x_498:
[----:B------:R-:W-:Y:S05]  /*53e0*/  BSYNC B0 ;  /* 0x0000000000007941 */ /* 0x000fea0003800000 */
.L_x_497:
        /* <DEDUP_REMOVED lines=18> */
.L_x_500:
[----:B------:R-:W-:Y:S05]  /*5510*/  BSYNC B0 ;  /* 0x0000000000007941 */ /* 0x000fea0003800000 */
.L_x_499:
        /* <DEDUP_REMOVED lines=18> */
.L_x_502:
[----:B------:R-:W-:Y:S05]  /*5640*/  BSYNC B0 ;  /* 0x0000000000007941 */ /* 0x000fea0003800000 */
.L_x_501:
        /* <DEDUP_REMOVED lines=18> */
.L_x_504:
[----:B------:R-:W-:Y:S05]  /*5770*/  BSYNC B0 ;  /* 0x0000000000007941 */ /* 0x000fea0003800000 */
.L_x_503:
        /* <DEDUP_REMOVED lines=18> */
.L_x_506:
[----:B------:R-:W-:Y:S05]  /*58a0*/  BSYNC B0 ;  /* 0x0000000000007941 */ /* 0x000fea0003800000 */
.L_x_505:
        /* <DEDUP_REMOVED lines=18> */
.L_x_508:
[----:B------:R-:W-:Y:S05]  /*59d0*/  BSYNC B0 ;  /* 0x0000000000007941 */ /* 0x000fea0003800000 */
.L_x_507:
        /* <DEDUP_REMOVED lines=18> */
.L_x_510:
[----:B------:R-:W-:Y:S05]  /*5b00*/  BSYNC B0 ;  /* 0x0000000000007941 */ /* 0x000fea0003800000 */
.L_x_509:
        /* <DEDUP_REMOVED lines=18> */
.L_x_512:
[----:B------:R-:W-:Y:S05]  /*5c30*/  BSYNC B0 ;  /* 0x0000000000007941 */ /* 0x000fea0003800000 */
.L_x_511:
        /* <DEDUP_REMOVED lines=18> */
.L_x_514:
[----:B------:R-:W-:Y:S05]  /*5d60*/  BSYNC B0 ;  /* 0x0000000000007941 */ /* 0x000fea0003800000 */
.L_x_513:
        /* <DEDUP_REMOVED lines=18> */
.L_x_516:
[----:B------:R-:W-:Y:S05]  /*5e90*/  BSYNC B0 ;  /* 0x0000000000007941 */ /* 0x000fea0003800000 */
.L_x_515:
[----:B------:R-:W-:Y:S05]  /*5ea0*/  @!P2 BRA `(.L_x_460) ;  /* 0x000000000090a947 */ /* 0x000fea0003800000 */
[----:B------:R-:W-:Y:S01]  /*5eb0*/  VIADD R2, R0, UR36 ;  /* 0x0000002400027c36 */ /* 0x000fe20008000000 */
        /* <DEDUP_REMOVED lines=14> */
.L_x_518:
[----:B------:R-:W-:Y:S05]  /*5fa0*/  BSYNC B0 ;  /* 0x0000000000007941 */ /* 0x000fea0003800000 */
.L_x_517:
[----:B------:R-:W-:-:S06]  /*5fb0*/  USHF.R.U32.HI UR37, URZ, 0x1f, UR7 ;  /* 0x0000001f3f257899 */ /* 0x000fcc0008011607 */
[----:B------:R-:W-:-:S13]  /*5fc0*/  ISETP.NE.AND P1, PT, RZ, UR37, PT ;  /* 0x00000025ff007c0c */ /* 0x000fda000bf25270 */
[----:B------:R-:W-:Y:S05]  /*5fd0*/  @!P1 BRA `(.L_x_460) ;  /* 0x0000000000449947 */ /* 0x000fea0003800000 */
[----:B------:R-:W-:Y:S01]  /*5fe0*/  VIADD R2, R0, UR37 ;  /* 0x0000002500027c36 */ /* 0x000fe20008000000 */
        /* <DEDUP_REMOVED lines=15> */
.L_x_519:
[----:B------:R-:W-:Y:S05]  /*60e0*/  BSYNC B0 ;  /* 0x0000000000007941 */ /* 0x000fea0003800000 */
.L_x_460:
        /* <DEDUP_REMOVED lines=13> */
.L_x_520:
        /* <DEDUP_REMOVED lines=12> */
.L_x_1059:


//--------------------- .text._Z31batchnorm_forward_c_last_kernelIN3c104HalfEfS1_Li4EEvPKT_S4_PKT0_S7_PKT1_SA_PS2_iib --------------------------
	.section	.text._Z31batchnorm_forward_c_last_kernelIN3c104HalfEfS1_Li4EEvPKT_S4_PKT0_S7_PKT1_SA_PS2_iib,"ax",@progbits
	.align	128
        .global         _Z31batchnorm_forward_c_last_kernelIN3c104HalfEfS1_Li4EEvPKT_S4_PKT0_S7_PKT1_SA_PS2_iib
        .type           _Z31batchnorm_forward_c_last_kernelIN3c104HalfEfS1_Li4EEvPKT_S4_PKT0_S7_PKT1_SA_PS2_iib,@function
        .size           _Z31batchnorm_forward_c_last_kernelIN3c104HalfEfS1_Li4EEvPKT_S4_PKT0_S7_PKT1_SA_PS2_iib,(.L_x_1060 - _Z31batchnorm_forward_c_last_kernelIN3c104HalfEfS1_Li4EEvPKT_S4_PKT0_S7_PKT1_SA_PS2_iib)
        .other          _Z31batchnorm_forward_c_last_kernelIN3c104HalfEfS1_Li4EEvPKT_S4_PKT0_S7_PKT1_SA_PS2_iib,@"STO_CUDA_ENTRY STV_DEFAULT"
_Z31batchnorm_forward_c_last_kernelIN3c104HalfEfS1_Li4EEvPKT_S4_PKT0_S7_PKT1_SA_PS2_iib:
.text._Z31batchnorm_forward_c_last_kernelIN3c104HalfEfS1_Li4EEvPKT_S4_PKT0_S7_PKT1_SA_PS2_iib:
[----:B------:R-:W-:Y:S01]  /*0000*/  LDC R1, c[0x0][0x28] ;  /* 0x00000a00ff017b82 */ /* 0x000fe20000000800 */
[----:B------:R-:W-:-:S07]  /*0010*/  ULDC UR4, c[0x0][0x10] ;  /* 0x0000040000047ab9 */ /* 0x000fce0000000800 */
[----:B------:R-:W0:Y:S01]  /*0020*/  LDC R20, c[0x0][0x4] ;  /* 0x00000100ff147b82 */ /* 0x000e220000000800 */
[----:B------:R-:W-:Y:S01]  /*0030*/  ULDC.64 UR6, c[0x0][0x230] ;  /* 0x00008c0000067ab9 */ /* 0x000fe20000000a00 */
[----:B------:R-:W-:Y:S01]  /*0040*/  ULDC.64 UR8, c[0x0][0x238] ;  /* 0x00008e0000087ab9 */ /* 0x000fe20000000a00 */
[----:B------:R-:W-:-:S05]  /*0050*/  ULDC UR5, c[0x0][0x0] ;  /* 0x0000000000057ab9 */ /* 0x000fca0000000800 */
[----:B------:R-:W1:Y:S01]  /*0060*/  LDC R5, c[0x0][0x248] ;  /* 0x00009200ff057b82 */ /* 0x000e620000000800 */
[----:B0-----:R-:W-:-:S05]  /*0070*/  IMAD R9, R20, UR4, RZ ;  /* 0x0000000414097c24 */ /* 0x001fca000f8e02ff */
[----:B------:R-:W-:Y:S01]  /*0080*/  SHF.L.U32 R0, R9, 0x2, RZ ;  /* 0x0000000209007819 */ /* 0x000fe200000006ff */
        /* <DEDUP_REMOVED lines=8> */
[----:B0-----:R-:W-:-:S06]  /*0110*/  VIADD R2, R4, 0xffffffe ;  /* 0x0ffffffe04027836 */ /* 0x001fcc0000000000 */
[----:B------:R0:W1:Y:S02]  /*0120*/  F2I.FTZ.U32.TRUNC.NTZ R3, R2 ;  /* 0x0000000200037305 */ /* 0x000064000021f000 */
[----:B0-----:R-:W-:Y:S01]  /*0130*/  HFMA2.MMA R2, -RZ, RZ, 0, 0 ;  /* 0x00000000ff027435 */ /* 0x001fe200000001ff */
[----:B-1----:R-:W-:-:S05]  /*0140*/  IADD3 R7, RZ, -R3, RZ ;  /* 0x80000003ff077210 */ /* 0x002fca0007ffe0ff */
[----:B------:R-:W-:-:S04]  /*0150*/  IMAD R7, R7, R6, RZ ;  /* 0x0000000607077224 */ /* 0x000fc800078e02ff */
[----:B------:R-:W-:-:S04]  /*0160*/  IMAD.HI.U32 R3, R3, R7, R2 ;  /* 0x0000000703037227 */ /* 0x000fc800078e0002 */
[----:B------:R-:W-:Y:S02]  /*0170*/  IMAD.MOV R7, RZ, RZ, -R10 ;  /* 0x000000ffff077224 */ /* 0x000fe400078e0a0a */
[----:B------:R-:W-:-:S04]  /*0180*/  IMAD.HI.U32 R2, R3, R8, RZ ;  /* 0x0000000803027227 */ /* 0x000fc800078e00ff */
[----:B------:R-:W-:-:S05]  /*0190*/  IMAD R3, R2, R7, R8 ;  /* 0x0000000702037224 */ /* 0x000fca00078e0208 */
[----:B------:R-:W-:-:S13]  /*01a0*/  ISETP.GT.U32.AND P1, PT, R6, R3, PT ;  /* 0x000000030600720c */ /* 0x000fda0003f24070 */
[-C--:B------:R-:W-:Y:S01]  /*01b0*/  @!P1 IADD3 R3, R3, -R6.reuse, RZ ;  /* 0x8000000603039210 */ /* 0x080fe20007ffe0ff */
[----:B------:R-:W-:Y:S01]  /*01c0*/  @!P1 VIADD R2, R2, 0x1 ;  /* 0x0000000102029836 */ /* 0x000fe20000000000 */
[----:B------:R-:W-:Y:S02]  /*01d0*/  ISETP.NE.AND P1, PT, R0, RZ, PT ;  /* 0x000000ff0000720c */ /* 0x000fe40003f25270 */
[----:B------:R-:W-:Y:S02]  /*01e0*/  ISETP.GE.U32.AND P0, PT, R3, R6, PT ;  /* 0x000000060300720c */ /* 0x000fe40003f06070 */
[----:B------:R-:W0:Y:S01]  /*01f0*/  S2R R3, SR_CTAID.X ;  /* 0x0000000000037919 */ /* 0x000e220000002500 */
[----:B------:R-:W1:Y:S10]  /*0200*/  S2R R6, SR_TID.X ;  /* 0x0000000000067919 */ /* 0x000e740000002100 */
        /* <DEDUP_REMOVED lines=10> */
[----:B------:R-:W-:Y:S01]  /*02b0*/  IMAD R3, R3, UR5, R6 ;  /* 0x0000000503037c24 */ /* 0x000fe2000f8e0206 */
[----:B------:R-:W1:Y:S01]  /*02c0*/  S2R R21, SR_TID.Y ;  /* 0x0000000000157919 */ /* 0x000e620000002200 */
[----:B------:R-:W-:-:S03]  /*02d0*/  ULDC UR10, c[0x0][0x24c] ;  /* 0x00009300000a7ab9 */ /* 0x000fc60000000800 */
[----:B------:R-:W-:Y:S02]  /*02e0*/  SHF.R.S32.HI R6, RZ, 0x1f, R3 ;  /* 0x0000001fff067819 */ /* 0x000fe40000011403 */
[C---:B------:R-:W-:Y:S01]  /*02f0*/  @P0 LEA R14, P2, R3.reuse, UR6, 0x1 ;  /* 0x00000006030e0c11 */ /* 0x040fe2000f8408ff */
[----:B------:R-:W2:Y:S01]  /*0300*/  LDC.64 R10, c[0x0][0x220] ;  /* 0x00008800ff0a7b82 */ /* 0x000ea20000000a00 */
[C---:B------:R-:W-:Y:S02]  /*0310*/  @P1 LEA R16, P3, R3.reuse, UR8, 0x1 ;  /* 0x0000000803101c11 */ /* 0x040fe4000f8608ff */
[C-C-:B------:R-:W-:Y:S01]  /*0320*/  @P0 LEA.HI.X R15, R3.reuse, UR7, R6.reuse, 0x1, P2 ;  /* 0x00000007030f0c11 */ /* 0x140fe200090f0c06 */
[----:B------:R-:W-:Y:S01]  /*0330*/  ULDC.64 UR6, c[0x0][0x218] ;  /* 0x0000860000067ab9 */ /* 0x000fe20000000a00 */
[C---:B------:R-:W-:Y:S01]  /*0340*/  @P1 LEA.HI.X R17, R3.reuse, UR9, R6, 0x1, P3 ;  /* 0x0000000903111c11 */ /* 0x040fe200098f0c06 */
[----:B------:R-:W-:Y:S02]  /*0350*/  ULDC.64 UR8, c[0x0][0x208] ;  /* 0x0000820000087ab9 */ /* 0x000fe40000000a00 */
[----:B------:R-:W3:Y:S04]  /*0360*/  @P0 LDG.E.U16.CONSTANT R14, desc[UR8][R14.64] ;  /* 0x000000080e0e0981 */ /* 0x000ee8000c1e9500 */
[----:B------:R-:W4:Y:S01]  /*0370*/  @P1 LDG.E.U16.CONSTANT R16, desc[UR8][R16.64] ;  /* 0x0000000810101981 */ /* 0x000f22000c1e9500 */
[----:B0-----:R-:W-:-:S05]  /*0380*/  IMAD.WIDE R12, R3, 0x4, R4 ;  /* 0x00000004030c7825 */ /* 0x001fca00078e0204 */
[----:B------:R-:W5:Y:S01]  /*0390*/  LDG.E.CONSTANT R5, desc[UR8][R12.64] ;  /* 0x000000080c057981 */ /* 0x000f62000c1e9900 */
[----:B------:R-:W1:Y:S01]  /*03a0*/  S2UR UR5, SR_CTAID.Y ;  /* 0x00000000000579c3 */ /* 0x000e620000002600 */
[----:B------:R-:W-:Y:S01]  /*03b0*/  ISETP.NE.U32.AND P2, PT, RZ, UR6, PT ;  /* 0x00000006ff007c0c */ /* 0x000fe2000bf45070 */
[----:B--2---:R-:W-:-:S03]  /*03c0*/  IMAD.WIDE R10, R3, 0x4, R10 ;  /* 0x00000004030a7825 */ /* 0x004fc600078e020a */
[----:B------:R-:W-:Y:S01]  /*03d0*/  ISETP.NE.AND.EX P2, PT, RZ, UR7, PT, P2 ;  /* 0x00000007ff007c0c */ /* 0x000fe2000bf45320 */
[----:B------:R-:W-:Y:S01]  /*03e0*/  IMAD R7, R9, UR10, RZ ;  /* 0x0000000a09077c24 */ /* 0x000fe2000f8e02ff */
[----:B------:R1:W5:Y:S01]  /*03f0*/  LDG.E.CONSTANT R4, desc[UR8][R10.64] ;  /* 0x000000080a047981 */ /* 0x000362000c1e9900 */
[----:B------:R-:W-:Y:S01]  /*0400*/  MOV R6, 0x3f800000 ;  /* 0x3f80000000067802 */ /* 0x000fe20000000f00 */
[----:B------:R-:W-:Y:S02]  /*0410*/  IMAD.MOV.U32 R8, RZ, RZ, RZ ;  /* 0x000000ffff087224 */ /* 0x000fe400078e00ff */
[----:B-1----:R-:W-:Y:S02]  /*0420*/  IMAD R10, R20, UR5, R21 ;  /* 0x00000005140a7c24 */ /* 0x002fe4000f8e0215 */
[----:B---3--:R-:W-:Y:S02]  /*0430*/  @P0 HADD2.F32 R6, -RZ, R14.H0_H0 ;  /* 0x2000000eff060230 */ /* 0x008fe40000004100 */
[----:B----4-:R-:W-:-:S03]  /*0440*/  @P1 HADD2.F32 R8, -RZ, R16.H0_H0 ;  /* 0x20000010ff081230 */ /* 0x010fc60000004100 */
[----:B------:R-:W-:Y:S05]  /*0450*/  @!P2 BRA `(.L_x_521) ;  /* 0x0000000400e4a947 */ /* 0x000fea0003800000 */
[----:B------:R-:W0:Y:S01]  /*0460*/  LDC.64 R18, c[0x0][0x210] ;  /* 0x00008400ff127b82 */ /* 0x000e220000000a00 */
[----:B------:R-:W-:Y:S01]  /*0470*/  UIMAD UR6, UR4, 0x3, UR5 ;  /* 0x00000003040678a4 */ /* 0x000fe2000f8e0205 */
[----:B------:R-:W-:Y:S01]  /*0480*/  ISETP.GE.AND P1, PT, R3, UR10, PT ;  /* 0x0000000a03007c0c */ /* 0x000fe2000bf26270 */
[----:B------:R-:W-:Y:S02]  /*0490*/  ULEA UR7, UR4, UR5, 0x1 ;  /* 0x0000000504077291 */ /* 0x000fe4000f8e083f */
[----:B------:R-:W-:Y:S02]  /*04a0*/  UIADD3 UR4, UR4, UR5, URZ ;  /* 0x0000000504047290 */ /* 0x000fe4000fffe03f */
[C-C-:B------:R-:W-:Y:S01]  /*04b0*/  IMAD R14, R20.reuse, UR6, R21.reuse ;  /* 0x00000006140e7c24 */ /* 0x140fe2000f8e0215 */
[----:B------:R-:W1:Y:S01]  /*04c0*/  LDC.64 R16, c[0x0][0x218] ;  /* 0x00008600ff107b82 */ /* 0x000e620000000a00 */
[C-C-:B------:R-:W-:Y:S01]  /*04d0*/  IMAD R12, R20.reuse, UR7, R21.reuse ;  /* 0x00000007140c7c24 */ /* 0x140fe2000f8e0215 */
[----:B------:R-:W-:Y:S01]  /*04e0*/  UMOV UR5, 0xffffffff ;  /* 0xffffffff00057882 */ /* 0x000fe20000000000 */
[----:B------:R-:W-:Y:S01]  /*04f0*/  IMAD R0, R20, UR4, R21 ;  /* 0x0000000414007c24 */ /* 0x000fe2000f8e0215 */
[----:B------:R-:W-:Y:S01]  /*0500*/  ULDC.U8 UR6, c[0x0][0x250] ;  /* 0x0000940000067ab9 */ /* 0x000fe20000000000 */
[--C-:B------:R-:W-:Y:S01]  /*0510*/  IMAD R14, R14, UR10, R3.reuse ;  /* 0x0000000a0e0e7c24 */ /* 0x100fe2000f8e0203 */
[----:B------:R-:W-:Y:S01]  /*0520*/  ULDC UR7, c[0x0][0x248] ;  /* 0x0000920000077ab9 */ /* 0x000fe20000000800 */
[----:B------:R-:W-:-:S02]  /*0530*/  IMAD R12, R12, UR10, R3 ;  /* 0x0000000a0c0c7c24 */ /* 0x000fc4000f8e0203 */
[--C-:B------:R-:W-:Y:S02]  /*0540*/  IMAD R0, R0, UR10, R3.reuse ;  /* 0x0000000a00007c24 */ /* 0x100fe4000f8e0203 */
[----:B------:R-:W-:Y:S01]  /*0550*/  IMAD R3, R10, UR10, R3 ;  /* 0x0000000a0a037c24 */ /* 0x000fe2000f8e0203 */
[----:B------:R-:W-:-:S06]  /*0560*/  ULDC.64 UR10, c[0x0][0x240] ;  /* 0x00009000000a7ab9 */ /* 0x000fcc0000000a00 */
.L_x_530:
[C---:B------:R-:W-:Y:S01]  /*0570*/  ISETP.GE.OR P0, PT, R10.reuse, UR7, P1 ;  /* 0x000000070a007c0c */ /* 0x040fe20008f06670 */
[----:B------:R-:W-:Y:S01]  /*0580*/  BSSY B0, `(.L_x_522) ;  /* 0x000001b000007945 */ /* 0x000fe20003800000 */
[----:B------:R-:W-:-:S04]  /*0590*/  IADD3 R20, R10, R9, RZ ;  /* 0x000000090a147210 */ /* 0x000fc80007ffe0ff */
[C---:B------:R-:W-:Y:S01]  /*05a0*/  ISETP.GE.OR P4, PT, R20.reuse, UR7, P1 ;  /* 0x0000000714007c0c */ /* 0x040fe20008f86670 */
[----:B------:R-:W-:-:S05]  /*05b0*/  IMAD.IADD R24, R20, 0x1, R9 ;  /* 0x0000000114187824 */ /* 0x000fca00078e0209 */
[C---:B------:R-:W-:Y:S02]  /*05c0*/  IADD3 R22, R24.reuse, R9, RZ ;  /* 0x0000000918167210 */ /* 0x040fe40007ffe0ff */
[----:B------:R-:W-:Y:S02]  /*05d0*/  ISETP.GE.OR P3, PT, R24, UR7, P1 ;  /* 0x0000000718007c0c */ /* 0x000fe40008f66670 */
[----:B------:R-:W-:Y:S01]  /*05e0*/  ISETP.GE.OR P2, PT, R22, UR7, P1 ;  /* 0x0000000716007c0c */ /* 0x000fe20008f46670 */
[----:B------:R-:W-:-:S12]  /*05f0*/  @P0 BRA `(.L_x_523) ;  /* 0x00000000004c0947 */ /* 0x000fd80003800000 */
[----:B0-----:R-:W-:-:S06]  /*0600*/  IMAD.WIDE R20, R3, 0x2, R18 ;  /* 0x0000000203147825 */ /* 0x001fcc00078e0212 */
[----:B------:R-:W2:Y:S01]  /*0610*/  LDG.E.U16.CONSTANT R20, desc[UR8][R20.64] ;  /* 0x0000000814147981 */ /* 0x000ea2000c1e9500 */
[----:B-1----:R-:W-:-:S06]  /*0620*/  IMAD.WIDE R10, R3, 0x2, R16 ;  /* 0x00000002030a7825 */ /* 0x002fcc00078e0210 */
[----:B------:R-:W3:Y:S01]  /*0630*/  LDG.E.U16.CONSTANT R10, desc[UR8][R10.64] ;  /* 0x000000080a0a7981 */ /* 0x000ee2000c1e9500 */
[----:B------:R-:W-:Y:S01]  /*0640*/  UPRMT UR4, UR6, 0x8880, URZ ;  /* 0x0000888006047896 */ /* 0x000fe2000800003f */
[----:B--2---:R-:W-:Y:S01]  /*0650*/  HADD2.F32 R13, -RZ, R20.H0_H0 ;  /* 0x20000014ff0d7230 */ /* 0x004fe20000004100 */
[----:B------:R-:W-:-:S04]  /*0660*/  SHF.R.S32.HI R20, RZ, 0x1f, R3 ;  /* 0x0000001fff147819 */ /* 0x000fc80000011403 */
[----:B-----5:R-:W-:Y:S01]  /*0670*/  FADD.FTZ R13, -R4, R13 ;  /* 0x0000000d040d7221 */ /* 0x020fe20000010100 */
[----:B---3--:R-:W-:Y:S01]  /*0680*/  HADD2.F32 R24, -RZ, R10.H0_H0 ;  /* 0x2000000aff187230 */ /* 0x008fe20000004100 */
[----:B------:R-:W-:Y:S02]  /*0690*/  LEA R10, P5, R3, UR10, 0x1 ;  /* 0x0000000a030a7c11 */ /* 0x000fe4000f8a08ff */
[----:B------:R-:W-:Y:S02]  /*06a0*/  FMUL.FTZ R13, R13, R6 ;  /* 0x000000060d0d7220 */ /* 0x000fe40000410000 */
[----:B------:R-:W-:Y:S02]  /*06b0*/  LEA.HI.X R11, R3, UR11, R20, 0x1, P5 ;  /* 0x0000000b030b7c11 */ /* 0x000fe4000a8f0c14 */
[----:B------:R-:W-:-:S04]  /*06c0*/  FFMA.FTZ R13, R5, R13, R8 ;  /* 0x0000000d050d7223 */ /* 0x000fc80000010008 */
[----:B------:R-:W-:-:S05]  /*06d0*/  FADD.FTZ R13, R13, R24 ;  /* 0x000000180d0d7221 */ /* 0x000fca0000010000 */
[----:B------:R-:W-:-:S04]  /*06e0*/  FSETP.GTU.FTZ.AND P0, PT, R13, RZ, PT ;  /* 0x000000ff0d00720b */ /* 0x000fc80003f1c000 */
[----:B------:R-:W-:-:S13]  /*06f0*/  ISETP.NE.AND P0, PT, RZ, UR4, !P0 ;  /* 0x00000004ff007c0c */ /* 0x000fda000c705270 */
[----:B------:R-:W-:-:S04]  /*0700*/  @!P0 F2FP.F16.F32.PACK_AB R13, RZ, R13 ;  /* 0x0000000dff0d823e */ /* 0x000fc800000000ff */
[----:B------:R-:W-:-:S05]  /*0710*/  @P0 PRMT R13, RZ, 0x7610, R13 ;  /* 0x00007610ff0d0816 */ /* 0x000fca000000000d */
[----:B------:R2:W-:Y:S02]  /*0720*/  STG.E.U16 desc[UR8][R10.64], R13 ;  /* 0x0000000d0a007986 */ /* 0x0005e4000c101508 */
.L_x_523:
[----:B------:R-:W-:Y:S05]  /*0730*/  BSYNC B0 ;  /* 0x0000000000007941 */ /* 0x000fea0003800000 */
.L_x_522:
[----:B------:R-:W-:Y:S04]  /*0740*/  BSSY B0, `(.L_x_524) ;  /* 0x0000015000007945 */ /* 0x000fe80003800000 */
[----:B------:R-:W-:Y:S05]  /*0750*/  @P4 BRA `(.L_x_525) ;  /* 0x00000000004c4947 */ /* 0x000fea0003800000 */
[----:B0-----:R-:W-:-:S06]  /*0760*/  IMAD.WIDE R20, R0, 0x2, R18 ;  /* 0x0000000200147825 */ /* 0x001fcc00078e0212 */
[----:B------:R-:W3:Y:S01]  /*0770*/  LDG.E.U16.CONSTANT R20, desc[UR8][R20.64] ;  /* 0x0000000814147981 */ /* 0x000ee2000c1e9500 */
[----:B-12---:R-:W-:-:S06]  /*0780*/  IMAD.WIDE R10, R0, 0x2, R16 ;  /* 0x00000002000a7825 */ /* 0x006fcc00078e0210 */
[----:B------:R0:W2:Y:S01]  /*0790*/  LDG.E.U16.CONSTANT R10, desc[UR8][R10.64] ;  /* 0x000000080a0a7981 */ /* 0x0000a2000c1e9500 */
[----:B------:R-:W-:Y:S01]  /*07a0*/  UPRMT UR4, UR6, 0x8880, URZ ;  /* 0x0000888006047896 */ /* 0x000fe2000800003f */
[----:B0-----:R-:W-:Y:S01]  /*07b0*/  SHF.R.S32.HI R11, RZ, 0x1f, R0 ;  /* 0x0000001fff0b7819 */ /* 0x001fe20000011400 */
[----:B---3--:R-:W-:-:S05]  /*07c0*/  HADD2.F32 R13, -RZ, R20.H0_H0 ;  /* 0x20000014ff0d7230 */ /* 0x008fca0000004100 */
[----:B-----5:R-:W-:Y:S01]  /*07d0*/  FADD.FTZ R13, -R4, R13 ;  /* 0x0000000d040d7221 */ /* 0x020fe20000010100 */
[----:B--2---:R-:W-:Y:S01]  /*07e0*/  HADD2.F32 R24, -RZ, R10.H0_H0 ;  /* 0x2000000aff187230 */ /* 0x004fe20000004100 */
[C---:B------:R-:W-:Y:S02]  /*07f0*/  LEA R10, P4, R0.reuse, UR10, 0x1 ;  /* 0x0000000a000a7c11 */ /* 0x040fe4000f8808ff */
        /* <DEDUP_REMOVED lines=9> */
.L_x_525:
[----:B------:R-:W-:Y:S05]  /*0890*/  BSYNC B0 ;  /* 0x0000000000007941 */ /* 0x000fea0003800000 */
.L_x_524:
[----:B------:R-:W-:Y:S04]  /*08a0*/  BSSY B0, `(.L_x_526) ;  /* 0x0000015000007945 */ /* 0x000fe80003800000 */
[----:B------:R-:W-:Y:S05]  /*08b0*/  @P3 BRA `(.L_x_527) ;  /* 0x00000000004c3947 */ /* 0x000fea0003800000 */
[----:B0-----:R-:W-:-:S06]  /*08c0*/  IMAD.WIDE R20, R12, 0x2, R18 ;  /* 0x000000020c147825 */ /* 0x001fcc00078e0212 */
[----:B------:R-:W4:Y:S01]  /*08d0*/  LDG.E.U16.CONSTANT R20, desc[UR8][R20.64] ;  /* 0x0000000814147981 */ /* 0x000f22000c1e9500 */
[----:B-123--:R-:W-:-:S06]  /*08e0*/  IMAD.WIDE R10, R12, 0x2, R16 ;  /* 0x000000020c0a7825 */ /* 0x00efcc00078e0210 */
[----:B------:R0:W2:Y:S01]  /*08f0*/  LDG.E.U16.CONSTANT R10, desc[UR8][R10.64] ;  /* 0x000000080a0a7981 */ /* 0x0000a2000c1e9500 */
[----:B------:R-:W-:Y:S01]  /*0900*/  UPRMT UR4, UR6, 0x8880, URZ ;  /* 0x0000888006047896 */ /* 0x000fe2000800003f */
[----:B0-----:R-:W-:Y:S01]  /*0910*/  SHF.R.S32.HI R11, RZ, 0x1f, R12 ;  /* 0x0000001fff0b7819 */ /* 0x001fe2000001140c */
[----:B----4-:R-:W-:-:S05]  /*0920*/  HADD2.F32 R13, -RZ, R20.H0_H0 ;  /* 0x20000014ff0d7230 */ /* 0x010fca0000004100 */
        /* <DEDUP_REMOVED lines=12> */
.L_x_527:
[----:B------:R-:W-:Y:S05]  /*09f0*/  BSYNC B0 ;  /* 0x0000000000007941 */ /* 0x000fea0003800000 */
.L_x_526:
[----:B------:R-:W-:Y:S04]  /*0a00*/  BSSY B0, `(.L_x_528) ;  /* 0x0000015000007945 */ /* 0x000fe80003800000 */
[----:B------:R-:W-:Y:S05]  /*0a10*/  @P2 BRA `(.L_x_529) ;  /* 0x00000000004c2947 */ /* 0x000fea0003800000 */
[----:B0-234-:R-:W-:-:S06]  /*0a20*/  IMAD.WIDE R10, R14, 0x2, R18 ;  /* 0x000000020e0a7825 */ /* 0x01dfcc00078e0212 */
[----:B------:R0:W2:Y:S01]  /*0a30*/  LDG.E.U16.CONSTANT R10, desc[UR8][R10.64] ;  /* 0x000000080a0a7981 */ /* 0x0000a2000c1e9500 */
[----:B-1----:R-:W-:-:S06]  /*0a40*/  IMAD.WIDE R20, R14, 0x2, R16 ;  /* 0x000000020e147825 */ /* 0x002fcc00078e0210 */
[----:B------:R-:W3:Y:S01]  /*0a50*/  LDG.E.U16.CONSTANT R20, desc[UR8][R20.64] ;  /* 0x0000000814147981 */ /* 0x000ee2000c1e9500 */
[----:B------:R-:W-:Y:S01]  /*0a60*/  UPRMT UR4, UR6, 0x8880, URZ ;  /* 0x0000888006047896 */ /* 0x000fe2000800003f */
[----:B0-----:R-:W-:Y:S01]  /*0a70*/  SHF.R.S32.HI R11, RZ, 0x1f, R14 ;  /* 0x0000001fff0b7819 */ /* 0x001fe2000001140e */
[----:B--2---:R-:W-:Y:S01]  /*0a80*/  HADD2.F32 R13, -RZ, R10.H0_H0 ;  /* 0x2000000aff0d7230 */ /* 0x004fe20000004100 */
[----:B------:R-:W-:-:S04]  /*0a90*/  LEA R10, P2, R14, UR10, 0x1 ;  /* 0x0000000a0e0a7c11 */ /* 0x000fc8000f8408ff */
[----:B-----5:R-:W-:Y:S01]  /*0aa0*/  FADD.FTZ R13, -R4, R13 ;  /* 0x0000000d040d7221 */ /* 0x020fe20000010100 */
[----:B------:R-:W-:Y:S01]  /*0ab0*/  LEA.HI.X R11, R14, UR11, R11, 0x1, P2 ;  /* 0x0000000b0e0b7c11 */ /* 0x000fe200090f0c0b */
[----:B---3--:R-:W-:Y:S02]  /*0ac0*/  HADD2.F32 R24, -RZ, R20.H0_H0 ;  /* 0x20000014ff187230 */ /* 0x008fe40000004100 */
[----:B------:R-:W-:-:S04]  /*0ad0*/  FMUL.FTZ R13, R13, R6 ;  /* 0x000000060d0d7220 */ /* 0x000fc80000410000 */
[----:B------:R-:W-:-:S04]  /*0ae0*/  FFMA.FTZ R13, R5, R13, R8 ;  /* 0x0000000d050d7223 */ /* 0x000fc80000010008 */
[----:B------:R-:W-:-:S05]  /*0af0*/  FADD.FTZ R13, R13, R24 ;  /* 0x000000180d0d7221 */ /* 0x000fca0000010000 */
[----:B------:R-:W-:-:S04]  /*0b00*/  FSETP.GTU.FTZ.AND P0, PT, R13, RZ, PT ;  /* 0x000000ff0d00720b */ /* 0x000fc80003f1c000 */
[----:B------:R-:W-:-:S13]  /*0b10*/  ISETP.NE.AND P0, PT, RZ, UR4, !P0 ;  /* 0x00000004ff007c0c */ /* 0x000fda000c705270 */
[----:B------:R-:W-:-:S04]  /*0b20*/  @!P0 F2FP.F16.F32.PACK_AB R13, RZ, R13 ;  /* 0x0000000dff0d823e */ /* 0x000fc800000000ff */
[----:B------:R-:W-:-:S05]  /*0b30*/  @P0 PRMT R13, RZ, 0x7610, R13 ;  /* 0x00007610ff0d0816 */ /* 0x000fca000000000d */
[----:B------:R0:W-:Y:S02]  /*0b40*/  STG.E.U16 desc[UR8][R10.64], R13 ;  /* 0x0000000d0a007986 */ /* 0x0001e4000c101508 */
.L_x_529:
[----:B------:R-:W-:Y:S05]  /*0b50*/  BSYNC B0 ;  /* 0x0000000000007941 */ /* 0x000fea0003800000 */
.L_x_528:
[----:B------:R-:W-:Y:S01]  /*0b60*/  UIADD3 UR5, UR5, 0x1, URZ ;  /* 0x0000000105057890 */ /* 0x000fe2000fffe03f */
[C---:B------:R-:W-:Y:S01]  /*0b70*/  LEA R14, R7.reuse, R14, 0x2 ;  /* 0x0000000e070e7211 */ /* 0x040fe200078e10ff */
[C---:B------:R-:W-:Y:S01]  /*0b80*/  IMAD R12, R7.reuse, 0x4, R12 ;  /* 0x00000004070c7824 */ /* 0x040fe200078e020c */
[C---:B------:R-:W-:Y:S01]  /*0b90*/  LEA R0, R7.reuse, R0, 0x2 ;  /* 0x0000000007007211 */ /* 0x040fe200078e10ff */
[----:B0-234-:R-:W-:Y:S01]  /*0ba0*/  IMAD.IADD R10, R22, 0x1, R9 ;  /* 0x00000001160a7824 */ /* 0x01dfe200078e0209 */
[----:B------:R-:W-:Y:S02]  /*0bb0*/  LEA R3, R7, R3, 0x2 ;  /* 0x0000000307037211 */ /* 0x000fe400078e10ff */
[----:B------:R-:W-:-:S13]  /*0bc0*/  ISETP.LE.AND P0, PT, R2, UR5, PT ;  /* 0x0000000502007c0c */ /* 0x000fda000bf03270 */
[----:B------:R-:W-:Y:S05]  /*0bd0*/  @!P0 BRA `(.L_x_530) ;  /* 0xfffffff800648947 */ /* 0x000fea000383ffff */
[----:B------:R-:W-:Y:S05]  /*0be0*/  EXIT ;  /* 0x000000000000794d */ /* 0x000fea0003800000 */
.L_x_521:
[----:B------:R-:W0:Y:S01]  /*0bf0*/  LDC.64 R12, c[0x0][0x210] ;  /* 0x00008400ff0c7b82 */ /* 0x000e220000000a00 */
[----:B------:R-:W-:Y:S01]  /*0c00*/  ULDC.U8 UR6, c[0x0][0x250] ;  /* 0x0000940000067ab9 */ /* 0x000fe20000000000 */
[----:B------:R-:W-:Y:S02]  /*0c10*/  UIMAD UR7, UR4, 0x3, UR5 ;  /* 0x00000003040778a4 */ /* 0x000fe4000f8e0205 */
[----:B------:R-:W-:Y:S02]  /*0c20*/  UPRMT UR6, UR6, 0x8880, URZ ;  /* 0x0000888006067896 */ /* 0x000fe4000800003f */
[----:B------:R-:W-:Y:S02]  /*0c30*/  ULEA UR11, UR4, UR5, 0x1 ;  /* 0x00000005040b7291 */ /* 0x000fe4000f8e083f */
[----:B------:R-:W1:Y:S01]  /*0c40*/  LDC.64 R14, c[0x0][0x240] ;  /* 0x00009000ff0e7b82 */ /* 0x000e620000000a00 */
[----:B------:R-:W-:Y:S01]  /*0c50*/  UIADD3 UR4, UR4, UR5, URZ ;  /* 0x0000000504047290 */ /* 0x000fe2000fffe03f */
[----:B------:R-:W-:-:S02]  /*0c60*/  IMAD R9, R20, UR7, R21 ;  /* 0x0000000714097c24 */ /* 0x000fc4000f8e0215 */
[C---:B------:R-:W-:Y:S01]  /*0c70*/  IMAD R11, R20.reuse, UR11, R21 ;  /* 0x0000000b140b7c24 */ /* 0x040fe2000f8e0215 */
[----:B------:R-:W-:Y:S01]  /*0c80*/  UMOV UR5, UR6 ;  /* 0x0000000600057c82 */ /* 0x000fe20008000000 */
[----:B------:R-:W-:Y:S01]  /*0c90*/  IMAD R23, R9, UR10, R3 ;  /* 0x0000000a09177c24 */ /* 0x000fe2000f8e0203 */
[----:B------:R-:W-:Y:S01]  /*0ca0*/  ISETP.NE.AND P2, PT, RZ, UR5, PT ;  /* 0x00000005ff007c0c */ /* 0x000fe2000bf45270 */
[----:B------:R-:W-:Y:S01]  /*0cb0*/  IMAD R20, R20, UR4, R21 ;  /* 0x0000000414147c24 */ /* 0x000fe2000f8e0215 */
[----:B------:R-:W-:Y:S01]  /*0cc0*/  UMOV UR4, 0xffffffff ;  /* 0xffffffff00047882 */ /* 0x000fe20000000000 */
[--C-:B------:R-:W-:Y:S01]  /*0cd0*/  IMAD R21, R10, UR10, R3.reuse ;  /* 0x0000000a0a157c24 */ /* 0x100fe2000f8e0203 */
[----:B------:R-:W-:Y:S01]  /*0ce0*/  ULDC.64 UR6, c[0x0][0x248] ;  /* 0x0000920000067ab9 */ /* 0x000fe20000000a00 */
[--C-:B------:R-:W-:Y:S02]  /*0cf0*/  IMAD R25, R11, UR10, R3.reuse ;  /* 0x0000000a0b197c24 */ /* 0x100fe4000f8e0203 */
[----:B------:R-:W-:Y:S01]  /*0d00*/  IMAD R27, R20, UR10, R3 ;  /* 0x0000000a141b7c24 */ /* 0x000fe2000f8e0203 */
[----:B------:R-:W-:-:S06]  /*0d10*/  ULDC.64 UR10, c[0x0][0x240] ;  /* 0x00009000000a7ab9 */ /* 0x000fcc0000000a00 */
.L_x_540:
[----:B------:R-:W-:Y:S01]  /*0d20*/  ISETP.GE.AND P0, PT, R10, UR6, PT ;  /* 0x000000060a007c0c */ /* 0x000fe2000bf06270 */
[----:B------:R-:W-:Y:S03]  /*0d30*/  BSSY B0, `(.L_x_531) ;  /* 0x0000076000007945 */ /* 0x000fe60003800000 */
[----:B------:R-:W-:Y:S01]  /*0d40*/  ISETP.LT.AND P0, PT, R3, UR7, !P0 ;  /* 0x0000000703007c0c */ /* 0x000fe2000c701270 */
[----:B0-234-:R-:W-:-:S12]  /*0d50*/  @P2 BRA `(.L_x_532) ;  /* 0x0000000000c42947 */ /* 0x01dfd80003800000 */
[----:B------:R-:W2:Y:S01]  /*0d60*/  @P0 LDC.64 R16, c[0x0][0x210] ;  /* 0x00008400ff100b82 */ /* 0x000ea20000000a00 */
[----:B------:R-:W-:-:S04]  /*0d70*/  ISETP.GE.AND P1, PT, R3, UR7, PT ;  /* 0x0000000703007c0c */ /* 0x000fc8000bf26270 */
[----:B------:R-:W-:Y:S02]  /*0d80*/  ISETP.GE.OR P3, PT, R20, UR6, P1 ;  /* 0x0000000614007c0c */ /* 0x000fe40008f66670 */
[----:B------:R-:W-:-:S11]  /*0d90*/  ISETP.GE.OR P4, PT, R11, UR6, P1 ;  /* 0x000000060b007c0c */ /* 0x000fd60008f86670 */
[----:B------:R-:W3:Y:S01]  /*0da0*/  @!P3 LDC.64 R18, c[0x0][0x210] ;  /* 0x00008400ff12bb82 */ /* 0x000ee20000000a00 */
[----:B--2---:R-:W-:-:S07]  /*0db0*/  @P0 IMAD.WIDE R28, R21, 0x2, R16 ;  /* 0x00000002151c0825 */ /* 0x004fce00078e0210 */
[----:B------:R-:W2:Y:S01]  /*0dc0*/  @!P4 LDC.64 R16, c[0x0][0x210] ;  /* 0x00008400ff10cb82 */ /* 0x000ea20000000a00 */
[----:B------:R4:W2:Y:S07]  /*0dd0*/  @P0 LDG.E.U16.CONSTANT R22, desc[UR8][R28.64] ;  /* 0x000000081c160981 */ /* 0x0008ae000c1e9500 */
[----:B----4-:R-:W4:Y:S01]  /*0de0*/  @P0 LDC.64 R28, c[0x0][0x240] ;  /* 0x00009000ff1c0b82 */ /* 0x010f220000000a00 */
[----:B---3--:R-:W-:-:S05]  /*0df0*/  @!P3 IMAD.WIDE R18, R27, 0x2, R18 ;  /* 0x000000021b12b825 */ /* 0x008fca00078e0212 */
[----:B------:R3:W4:Y:S01]  /*0e00*/  @!P3 LDG.E.U16.CONSTANT R24, desc[UR8][R18.64] ;  /* 0x000000081218b981 */ /* 0x000722000c1e9500 */
[----:B--2---:R-:W-:-:S05]  /*0e10*/  @!P4 IMAD.WIDE R16, R25, 0x2, R16 ;  /* 0x000000021910c825 */ /* 0x004fca00078e0210 */
[----:B------:R2:W2:Y:S01]  /*0e20*/  @!P4 LDG.E.U16.CONSTANT R26, desc[UR8][R16.64] ;  /* 0x00000008101ac981 */ /* 0x0004a2000c1e9500 */
[----:B---3--:R-:W3:Y:S01]  /*0e30*/  @!P3 LDC.64 R18, c[0x0][0x240] ;  /* 0x00009000ff12bb82 */ /* 0x008ee20000000a00 */
[----:B----4-:R-:W-:-:S04]  /*0e40*/  @P0 IMAD.WIDE R28, R21, 0x2, R28 ;  /* 0x00000002151c0825 */ /* 0x010fc800078e021c */
[----:B---3--:R-:W-:-:S04]  /*0e50*/  @!P3 IMAD.WIDE R18, R27, 0x2, R18 ;  /* 0x000000021b12b825 */ /* 0x008fc800078e0212 */
[----:B------:R-:W-:-:S05]  /*0e60*/  @P0 HADD2.F32 R22, -RZ, R22.H0_H0 ;  /* 0x20000016ff160230 */ /* 0x000fca0000004100 */
[----:B-----5:R-:W-:-:S04]  /*0e70*/  @P0 FADD.FTZ R22, -R4, R22 ;  /* 0x0000001604160221 */ /* 0x020fc80000010100 */
[----:B------:R-:W-:-:S04]  /*0e80*/  @P0 FMUL.FTZ R22, R22, R6 ;  /* 0x0000000616160220 */ /* 0x000fc80000410000 */
[----:B------:R-:W-:-:S05]  /*0e90*/  @P0 FFMA.FTZ R22, R5, R22, R8 ;  /* 0x0000001605160223 */ /* 0x000fca0000010008 */
[----:B------:R-:W-:-:S04]  /*0ea0*/  @P0 F2FP.F16.F32.PACK_AB R22, RZ, R22 ;  /* 0x00000016ff16023e */ /* 0x000fc800000000ff */
[----:B--2---:R-:W-:-:S05]  /*0eb0*/  PRMT R17, R22, 0x7610, R17 ;  /* 0x0000761016117816 */ /* 0x004fca0000000011 */
[----:B------:R2:W-:Y:S01]  /*0ec0*/  @P0 STG.E.U16 desc[UR8][R28.64], R17 ;  /* 0x000000111c000986 */ /* 0x0005e2000c101508 */
[----:B------:R-:W-:Y:S02]  /*0ed0*/  @!P3 HADD2.F32 R24, -RZ, R24.H0_H0 ;  /* 0x20000018ff18b230 */ /* 0x000fe40000004100 */
[----:B------:R-:W-:Y:S01]  /*0ee0*/  @!P4 HADD2.F32 R26, -RZ, R26.H0_H0 ;  /* 0x2000001aff1ac230 */ /* 0x000fe20000004100 */
[----:B--2---:R-:W2:Y:S02]  /*0ef0*/  @!P4 LDC.64 R16, c[0x0][0x240] ;  /* 0x00009000ff10cb82 */ /* 0x004ea40000000a00 */
[C---:B------:R-:W-:Y:S02]  /*0f00*/  @!P3 FADD.FTZ R24, -R4.reuse, R24 ;  /* 0x000000180418b221 */ /* 0x040fe40000010100 */
[----:B------:R-:W-:Y:S02]  /*0f10*/  @!P4 FADD.FTZ R26, -R4, R26 ;  /* 0x0000001a041ac221 */ /* 0x000fe40000010100 */
[----:B------:R-:W-:-:S02]  /*0f20*/  @!P3 FMUL.FTZ R24, R24, R6 ;  /* 0x000000061818b220 */ /* 0x000fc40000410000 */
[----:B------:R-:W-:Y:S02]  /*0f30*/  @!P4 FMUL.FTZ R26, R26, R6 ;  /* 0x000000061a1ac220 */ /* 0x000fe40000410000 */
[C-C-:B------:R-:W-:Y:S02]  /*0f40*/  @!P3 FFMA.FTZ R24, R5.reuse, R24, R8.reuse ;  /* 0x000000180518b223 */ /* 0x140fe40000010008 */
[----:B------:R-:W-:-:S03]  /*0f50*/  @!P4 FFMA.FTZ R22, R5, R26, R8 ;  /* 0x0000001a0516c223 */ /* 0x000fc60000010008 */
[----:B------:R-:W-:Y:S02]  /*0f60*/  @!P3 F2FP.F16.F32.PACK_AB R24, RZ, R24 ;  /* 0x00000018ff18b23e */ /* 0x000fe400000000ff */
[----:B------:R-:W-:-:S03]  /*0f70*/  @!P4 F2FP.F16.F32.PACK_AB R22, RZ, R22 ;  /* 0x00000016ff16c23e */ /* 0x000fc600000000ff */
[----:B------:R3:W-:Y:S01]  /*0f80*/  @!P3 STG.E.U16 desc[UR8][R18.64], R24 ;  /* 0x000000181200b986 */ /* 0x0007e2000c101508 */
[----:B--2---:R-:W-:-:S05]  /*0f90*/  @!P4 IMAD.WIDE R16, R25, 0x2, R16 ;  /* 0x000000021910c825 */ /* 0x004fca00078e0210 */
[----:B------:R3:W-:Y:S01]  /*0fa0*/  @!P4 STG.E.U16 desc[UR8][R16.64], R22 ;  /* 0x000000161000c986 */ /* 0x0007e2000c101508 */
[----:B------:R-:W-:-:S13]  /*0fb0*/  ISETP.GE.OR P0, PT, R9, UR6, P1 ;  /* 0x0000000609007c0c */ /* 0x000fda0008f06670 */
[----:B---3--:R-:W-:Y:S05]  /*0fc0*/  @P0 BRA `(.L_x_533) ;  /* 0x0000000400300947 */ /* 0x008fea0003800000 */
[----:B0-----:R-:W-:-:S06]  /*0fd0*/  IMAD.WIDE R18, R23, 0x2, R12 ;  /* 0x0000000217127825 */ /* 0x001fcc00078e020c */
[----:B------:R-:W2:Y:S02]  /*0fe0*/  LDG.E.U16.CONSTANT R18, desc[UR8][R18.64] ;  /* 0x0000000812127981 */ /* 0x000ea4000c1e9500 */
[----:B--2---:R-:W-:-:S05]  /*0ff0*/  HADD2.F32 R17, -RZ, R18.H0_H0 ;  /* 0x20000012ff117230 */ /* 0x004fca0000004100 */
[----:B------:R-:W-:-:S04]  /*1000*/  FADD.FTZ R17, -R4, R17 ;  /* 0x0000001104117221 */ /* 0x000fc80000010100 */
[----:B------:R-:W-:-:S04]  /*1010*/  FMUL.FTZ R17, R17, R6 ;  /* 0x0000000611117220 */ /* 0x000fc80000410000 */
[----:B------:R-:W-:-:S05]  /*1020*/  FFMA.FTZ R17, R5, R17, R8 ;  /* 0x0000001105117223 */ /* 0x000fca0000010008 */
[----:B------:R-:W-:Y:S01]  /*1030*/  F2FP.F16.F32.PACK_AB R19, RZ, R17 ;  /* 0x00000011ff13723e */ /* 0x000fe200000000ff */
[----:B-1----:R-:W-:-:S05]  /*1040*/  IMAD.WIDE R16, R23, 0x2, R14 ;  /* 0x0000000217107825 */ /* 0x002fca00078e020e */
[----:B------:R2:W-:Y:S01]  /*1050*/  STG.E.U16 desc[UR8][R16.64], R19 ;  /* 0x0000001310007986 */ /* 0x0005e2000c101508 */
[----:B------:R-:W-:Y:S05]  /*1060*/  BRA `(.L_x_533) ;  /* 0x0000000400087947 */ /* 0x000fea0003800000 */
.L_x_532:
[----:B------:R-:W-:Y:S01]  /*1070*/  ISETP.GE.AND P1, PT, R3, UR7, PT ;  /* 0x0000000703007c0c */ /* 0x000fe2000bf26270 */
[----:B------:R-:W-:Y:S03]  /*1080*/  BSSY B1, `(.L_x_534) ;  /* 0x0000012000017945 */ /* 0x000fe60003800000 */
[----:B------:R-:W-:Y:S02]  /*1090*/  ISETP.GE.OR P3, PT, R20, UR6, P1 ;  /* 0x0000000614007c0c */ /* 0x000fe40008f66670 */
[----:B------:R-:W-:Y:S02]  /*10a0*/  ISETP.GE.OR P4, PT, R11, UR6, P1 ;  /* 0x000000060b007c0c */ /* 0x000fe40008f86670 */
[----:B------:R-:W-:Y:S01]  /*10b0*/  ISETP.GE.OR P1, PT, R9, UR6, P1 ;  /* 0x0000000609007c0c */ /* 0x000fe20008f26670 */
[----:B------:R-:W-:-:S12]  /*10c0*/  @!P0 BRA `(.L_x_535) ;  /* 0x0000000000348947 */ /* 0x000fd80003800000 */
[----:B0-----:R-:W-:-:S06]  /*10d0*/  IMAD.WIDE R16, R21, 0x2, R12 ;  /* 0x0000000215107825 */ /* 0x001fcc00078e020c */
[----:B------:R-:W2:Y:S01]  /*10e0*/  LDG.E.U16.CONSTANT R16, desc[UR8][R16.64] ;  /* 0x0000000810107981 */ /* 0x000ea2000c1e9500 */
[----:B------:R-:W-:Y:S02]  /*10f0*/  SHF.R.S32.HI R22, RZ, 0x1f, R21 ;  /* 0x0000001fff167819 */ /* 0x000fe40000011415 */
[----:B------:R-:W-:Y:S01]  /*1100*/  LEA R18, P5, R21, UR10, 0x1 ;  /* 0x0000000a15127c11 */ /* 0x000fe2000f8a08ff */
[----:B--2---:R-:W-:-:S05]  /*1110*/  HADD2.F32 R19, -RZ, R16.H0_H0 ;  /* 0x20000010ff137230 */ /* 0x004fca0000004100 */
[----:B-----5:R-:W-:-:S04]  /*1120*/  FADD.FTZ R19, -R4, R19 ;  /* 0x0000001304137221 */ /* 0x020fc80000010100 */
[----:B------:R-:W-:-:S04]  /*1130*/  FMUL.FTZ R19, R19, R6 ;  /* 0x0000000613137220 */ /* 0x000fc80000410000 */
[----:B------:R-:W-:-:S05]  /*1140*/  FFMA.FTZ R19, R5, R19, R8 ;  /* 0x0000001305137223 */ /* 0x000fca0000010008 */
[----:B------:R-:W-:-:S13]  /*1150*/  FSETP.GTU.FTZ.AND P0, PT, R19, RZ, PT ;  /* 0x000000ff1300720b */ /* 0x000fda0003f1c000 */
[----:B------:R-:W-:Y:S02]  /*1160*/  @!P0 PRMT R17, RZ, 0x7610, R17 ;  /* 0x00007610ff118816 */ /* 0x000fe40000000011 */
[----:B------:R-:W-:Y:S02]  /*1170*/  @P0 F2FP.F16.F32.PACK_AB R17, RZ, R19 ;  /* 0x00000013ff11023e */ /* 0x000fe400000000ff */
[----:B------:R-:W-:-:S05]  /*1180*/  LEA.HI.X R19, R21, UR11, R22, 0x1, P5 ;  /* 0x0000000b15137c11 */ /* 0x000fca000a8f0c16 */
[----:B------:R2:W-:Y:S02]  /*1190*/  STG.E.U16 desc[UR8][R18.64], R17 ;  /* 0x0000001112007986 */ /* 0x0005e4000c101508 */
.L_x_535:
[----:B------:R-:W-:Y:S05]  /*11a0*/  BSYNC B1 ;  /* 0x0000000000017941 */ /* 0x000fea0003800000 */
.L_x_534:
[----:B------:R-:W-:Y:S04]  /*11b0*/  BSSY B1, `(.L_x_536) ;  /* 0x000000f000017945 */ /* 0x000fe80003800000 */
[----:B------:R-:W-:Y:S05]  /*11c0*/  @P3 BRA `(.L_x_537) ;  /* 0x0000000000343947 */ /* 0x000fea0003800000 */
[----:B0-2---:R-:W-:-:S06]  /*11d0*/  IMAD.WIDE R16, R27, 0x2, R12 ;  /* 0x000000021b107825 */ /* 0x005fcc00078e020c */
        /* <DEDUP_REMOVED lines=12> */
.L_x_537:
[----:B------:R-:W-:Y:S05]  /*12a0*/  BSYNC B1 ;  /* 0x0000000000017941 */ /* 0x000fea0003800000 */
.L_x_536:
[----:B------:R-:W-:Y:S04]  /*12b0*/  BSSY B1, `(.L_x_538) ;  /* 0x000000f000017945 */ /* 0x000fe80003800000 */
[----:B------:R-:W-:Y:S05]  /*12c0*/  @P4 BRA `(.L_x_539) ;  /* 0x0000000000344947 */ /* 0x000fea0003800000 */
[----:B0-23--:R-:W-:-:S06]  /*12d0*/  IMAD.WIDE R16, R25, 0x2, R12 ;  /* 0x0000000219107825 */ /* 0x00dfcc00078e020c */
        /* <DEDUP_REMOVED lines=12> */
.L_x_539:
[----:B------:R-:W-:Y:S05]  /*13a0*/  BSYNC B1 ;  /* 0x0000000000017941 */ /* 0x000fea0003800000 */
.L_x_538:
[----:B------:R-:W-:Y:S05]  /*13b0*/  @P1 BRA `(.L_x_533) ;  /* 0x0000000000341947 */ /* 0x000fea0003800000 */
[----:B0-234-:R-:W-:-:S06]  /*13c0*/  IMAD.WIDE R16, R23, 0x2, R12 ;  /* 0x0000000217107825 */ /* 0x01dfcc00078e020c */
        /* <DEDUP_REMOVED lines=12> */
.L_x_533:
[----:B------:R-:W-:Y:S05]  /*1490*/  BSYNC B0 ;  /* 0x0000000000007941 */ /* 0x000fea0003800000 */
.L_x_531:
[----:B------:R-:W-:Y:S01]  /*14a0*/  UIADD3 UR4, UR4, 0x1, URZ ;  /* 0x0000000104047890 */ /* 0x000fe2000fffe03f */
[C---:B------:R-:W-:Y:S01]  /*14b0*/  LEA R21, R7.reuse, R21, 0x2 ;  /* 0x0000001507157211 */ /* 0x040fe200078e10ff */
[C---:B------:R-:W-:Y:S01]  /*14c0*/  IMAD R25, R7.reuse, 0x4, R25 ;  /* 0x0000000407197824 */ /* 0x040fe200078e0219 */
[C---:B------:R-:W-:Y:S01]  /*14d0*/  LEA R23, R7.reuse, R23, 0x2 ;  /* 0x0000001707177211 */ /* 0x040fe200078e10ff */
[----:B------:R-:W-:Y:S01]  /*14e0*/  IMAD.IADD R9, R0, 0x1, R9 ;  /* 0x0000000100097824 */ /* 0x000fe200078e0209 */
[----:B------:R-:W-:Y:S02]  /*14f0*/  LEA R27, R7, R27, 0x2 ;  /* 0x0000001b071b7211 */ /* 0x000fe400078e10ff */
[----:B------:R-:W-:Y:S02]  /*1500*/  ISETP.LE.AND P0, PT, R2, UR4, PT ;  /* 0x0000000402007c0c */ /* 0x000fe4000bf03270 */
[C---:B------:R-:W-:Y:S02]  /*1510*/  IADD3 R10, R0.reuse, R10, RZ ;  /* 0x0000000a000a7210 */ /* 0x040fe40007ffe0ff */
[----:B------:R-:W-:-:S02]  /*1520*/  IADD3 R11, R0, R11, RZ ;  /* 0x0000000b000b7210 */ /* 0x000fc40007ffe0ff */
[----:B------:R-:W-:-:S07]  /*1530*/  IADD3 R20, R0, R20, RZ ;  /* 0x0000001400147210 */ /* 0x000fce0007ffe0ff */
[----:B------:R-:W-:Y:S05]  /*1540*/  @!P0 BRA `(.L_x_540) ;  /* 0xfffffff400f48947 */ /* 0x000fea000383ffff */
[----:B------:R-:W-:Y:S05]  /*1550*/  EXIT ;  /* 0x000000000000794d */ /* 0x000fea0003800000 */
.L_x_541:
        /* <DEDUP_REMOVED lines=10> */
.L_x_1060:


//--------------------- .text._Z31batchnorm_forward_c_last_kernelIN3c104HalfEffLi4EEvPKT_S4_PKT0_S7_PKT1_SA_PS2_iib --------------------------
	.section	.text._Z31batchnorm_forward_c_last_kernelIN3c104HalfEffLi4EEvPKT_S4_PKT0_S7_PKT1_SA_PS2_iib,"ax",@progbits
	.align	128
        .global         _Z31batchnorm_forward_c_last_kernelIN3c104HalfEffLi4EEvPKT_S4_PKT0_S7_PKT1_SA_PS2_iib
        .type           _Z31batchnorm_forward_c_last_kernelIN3c104HalfEffLi4EEvPKT_S4_PKT0_S7_PKT1_SA_PS2_iib,@function
        .size           _Z31batchnorm_forward_c_last_kernelIN3c104HalfEffLi4EEvPKT_S4_PKT0_S7_PKT1_SA_PS2_iib,(.L_x_1061 - _Z31batchnorm_forward_c_last_kernelIN3c104HalfEffLi4EEvPKT_S4_PKT0_S7_PKT1_SA_PS2_iib)
        .other          _Z31batchnorm_forward_c_last_kernelIN3c104HalfEffLi4EEvPKT_S4_PKT0_S7_PKT1_SA_PS2_iib,@"STO_CUDA_ENTRY STV_DEFAULT"
_Z31batchnorm_forward_c_last_kernelIN3c104HalfEffLi4EEvPKT_S4_PKT0_S7_PKT1_SA_PS2_iib:
.text._Z31batchnorm_forward_c_last_kernelIN3c104HalfEffLi4EEvPKT_S4_PKT0_S7_PKT1_SA_PS2_iib:
[----:B------:R-:W-:Y:S01]  /*0000*/  LDC R1, c[0x0][0x28] ;  /* 0x00000a00ff017b82 */ /* 0x000fe20000000800 */
[----:B------:R-:W-:-:S07]  /*0010*/  ULDC UR4, c[0x0][0x10] ;  /* 0x0000040000047ab9 */ /* 0x000fce0000000800 */
[----:B------:R-:W0:Y:S01]  /*0020*/  LDC R20, c[0x0][0x4] ;  /* 0x00000100ff147b82 */ /* 0x000e220000000800 */
[----:B------:R-:W-:Y:S01]  /*0030*/  ULDC.64 UR6, c[0x0][0x230] ;  /* 0x00008c0000067ab9 */ /* 0x000fe20000000a00 */
[----:B------:R-:W-:-:S06]  /*0040*/  ULDC.64 UR8, c[0x0][0x238] ;  /* 0x00008e0000087ab9 */ /* 0x000fcc0000000a00 */
        /* <DEDUP_REMOVED lines=11> */
[----:B0-----:R-:W-:Y:S02]  /*0100*/  VIADD R2, R4, 0xffffffe ;  /* 0x0ffffffe04027836 */ /* 0x001fe40000000000 */
[----:B------:R-:W0:Y:S04]  /*0110*/  S2R R4, SR_TID.X ;  /* 0x0000000000047919 */ /* 0x000e280000002100 */
[----:B------:R1:W2:Y:S02]  /*0120*/  F2I.FTZ.U32.TRUNC.NTZ R3, R2 ;  /* 0x0000000200037305 */ /* 0x0002a4000021f000 */
[----:B-1----:R-:W-:Y:S01]  /*0130*/  HFMA2.MMA R2, -RZ, RZ, 0, 0 ;  /* 0x00000000ff027435 */ /* 0x002fe200000001ff */
[----:B--2---:R-:W-:-:S05]  /*0140*/  IADD3 R7, RZ, -R3, RZ ;  /* 0x80000003ff077210 */ /* 0x004fca0007ffe0ff */
        /* <DEDUP_REMOVED lines=10> */
[----:B------:R-:W1:Y:S11]  /*01f0*/  S2R R3, SR_CTAID.X ;  /* 0x0000000000037919 */ /* 0x000e760000002500 */
[----:B------:R-:W-:-:S02]  /*0200*/  @P0 IADD3 R2, R2, 0x1, RZ ;  /* 0x0000000102020810 */ /* 0x000fc40007ffe0ff */
        /* <DEDUP_REMOVED lines=10> */
[----:B------:R-:W-:-:S05]  /*02b0*/  IMAD.MOV.U32 R5, RZ, RZ, RZ ;  /* 0x000000ffff057224 */ /* 0x000fca00078e00ff */
[----:B------:R-:W1:Y:S01]  /*02c0*/  LDC.64 R6, c[0x0][0x228] ;  /* 0x00008a00ff067b82 */ /* 0x000e620000000a00 */
[----:B------:R-:W-:Y:S01]  /*02d0*/  IMAD R3, R3, UR5, R4 ;  /* 0x0000000503037c24 */ /* 0x000fe2000f8e0204 */
[----:B------:R-:W2:Y:S01]  /*02e0*/  S2R R21, SR_TID.Y ;  /* 0x0000000000157919 */ /* 0x000ea20000002200 */
[----:B------:R-:W-:-:S03]  /*02f0*/  ULDC UR10, c[0x0][0x24c] ;  /* 0x00009300000a7ab9 */ /* 0x000fc60000000800 */
[----:B------:R-:W-:Y:S02]  /*0300*/  SHF.R.S32.HI R4, RZ, 0x1f, R3 ;  /* 0x0000001fff047819 */ /* 0x000fe40000011403 */
[C---:B------:R-:W-:Y:S02]  /*0310*/  @P1 LEA R18, P3, R3.reuse, UR8, 0x2 ;  /* 0x0000000803121c11 */ /* 0x040fe4000f8610ff */
[C---:B------:R-:W-:Y:S02]  /*0320*/  @P0 LEA R16, P2, R3.reuse, UR6, 0x2 ;  /* 0x0000000603100c11 */ /* 0x040fe4000f8410ff */
[C-C-:B------:R-:W-:Y:S01]  /*0330*/  @P1 LEA.HI.X R19, R3.reuse, UR9, R4.reuse, 0x2, P3 ;  /* 0x0000000903131c11 */ /* 0x140fe200098f1404 */
[----:B------:R-:W-:Y:S01]  /*0340*/  ULDC.64 UR8, c[0x0][0x208] ;  /* 0x0000820000087ab9 */ /* 0x000fe20000000a00 */
[C---:B------:R-:W-:Y:S01]  /*0350*/  @P0 LEA.HI.X R17, R3.reuse, UR7, R4, 0x2, P2 ;  /* 0x0000000703110c11 */ /* 0x040fe200090f1404 */
[----:B------:R-:W2:Y:S01]  /*0360*/  S2UR UR5, SR_CTAID.Y ;  /* 0x00000000000579c3 */ /* 0x000ea20000002600 */
[C---:B0-----:R-:W-:Y:S01]  /*0370*/  IMAD.WIDE R12, R3.reuse, 0x4, R12 ;  /* 0x00000004030c7825 */ /* 0x041fe200078e020c */
[----:B------:R0:W5:Y:S01]  /*0380*/  @P1 LDG.E.CONSTANT R5, desc[UR8][R18.64] ;  /* 0x0000000812051981 */ /* 0x000162000c1e9900 */
[----:B------:R-:W-:Y:S01]  /*0390*/  MOV R4, 0x3f800000 ;  /* 0x3f80000000047802 */ /* 0x000fe20000000f00 */
[----:B------:R-:W-:Y:S01]  /*03a0*/  ULDC.64 UR6, c[0x0][0x218] ;  /* 0x0000860000067ab9 */ /* 0x000fe20000000a00 */
[----:B-1----:R-:W-:-:S04]  /*03b0*/  IMAD.WIDE R14, R3, 0x4, R6 ;  /* 0x00000004030e7825 */ /* 0x002fc800078e0206 */
[----:B------:R0:W5:Y:S04]  /*03c0*/  @P0 LDG.E.CONSTANT R4, desc[UR8][R16.64] ;  /* 0x0000000810040981 */ /* 0x000168000c1e9900 */
[----:B------:R0:W5:Y:S04]  /*03d0*/  LDG.E.CONSTANT R6, desc[UR8][R12.64] ;  /* 0x000000080c067981 */ /* 0x000168000c1e9900 */
[----:B------:R0:W5:Y:S01]  /*03e0*/  LDG.E.CONSTANT R8, desc[UR8][R14.64] ;  /* 0x000000080e087981 */ /* 0x000162000c1e9900 */
[----:B------:R-:W-:-:S04]  /*03f0*/  ISETP.NE.U32.AND P0, PT, RZ, UR6, PT ;  /* 0x00000006ff007c0c */ /* 0x000fc8000bf05070 */
[----:B------:R-:W-:Y:S01]  /*0400*/  ISETP.NE.AND.EX P0, PT, RZ, UR7, PT, P0 ;  /* 0x00000007ff007c0c */ /* 0x000fe2000bf05300 */
[----:B--2---:R-:W-:Y:S02]  /*0410*/  IMAD R10, R20, UR5, R21 ;  /* 0x00000005140a7c24 */ /* 0x004fe4000f8e0215 */
[----:B------:R-:W-:-:S10]  /*0420*/  IMAD R7, R9, UR10, RZ ;  /* 0x0000000a09077c24 */ /* 0x000fd4000f8e02ff */
[----:B0-----:R-:W-:Y:S05]  /*0430*/  @!P0 BRA `(.L_x_542) ;  /* 0x0000000400e48947 */ /* 0x001fea0003800000 */
        /* <DEDUP_REMOVED lines=17> */
.L_x_551:
        /* <DEDUP_REMOVED lines=28> */
.L_x_544:
[----:B------:R-:W-:Y:S05]  /*0710*/  BSYNC B0 ;  /* 0x0000000000007941 */ /* 0x000fea0003800000 */
.L_x_543:
        /* <DEDUP_REMOVED lines=21> */
.L_x_546:
[----:B------:R-:W-:Y:S05]  /*0870*/  BSYNC B0 ;  /* 0x0000000000007941 */ /* 0x000fea0003800000 */
.L_x_545:
        /* <DEDUP_REMOVED lines=21> */
.L_x_548:
[----:B------:R-:W-:Y:S05]  /*09d0*/  BSYNC B0 ;  /* 0x0000000000007941 */ /* 0x000fea0003800000 */
.L_x_547:
        /* <DEDUP_REMOVED lines=21> */
.L_x_550:
[----:B------:R-:W-:Y:S05]  /*0b30*/  BSYNC B0 ;  /* 0x0000000000007941 */ /* 0x000fea0003800000 */
.L_x_549:
[----:B------:R-:W-:Y:S01]  /*0b40*/  UIADD3 UR5, UR5, 0x1, URZ ;  /* 0x0000000105057890 */ /* 0x000fe2000fffe03f */
[C---:B------:R-:W-:Y:S01]  /*0b50*/  IMAD R14, R7.reuse, 0x4, R14 ;  /* 0x00000004070e7824 */ /* 0x040fe200078e020e */
[C---:B------:R-:W-:Y:S01]  /*0b60*/  LEA R12, R7.reuse, R12, 0x2 ;  /* 0x0000000c070c7211 */ /* 0x040fe200078e10ff */
[C---:B------:R-:W-:Y:S01]  /*0b70*/  IMAD R0, R7.reuse, 0x4, R0 ;  /* 0x0000000407007824 */ /* 0x040fe200078e0200 */
[----:B------:R-:W-:Y:S01]  /*0b80*/  LEA R3, R7, R3, 0x2 ;  /* 0x0000000307037211 */ /* 0x000fe200078e10ff */
[----:B0-234-:R-:W-:Y:S01]  /*0b90*/  IMAD.IADD R10, R22, 0x1, R9 ;  /* 0x00000001160a7824 */ /* 0x01dfe200078e0209 */
[----:B------:R-:W-:-:S13]  /*0ba0*/  ISETP.LE.AND P0, PT, R2, UR5, PT ;  /* 0x0000000502007c0c */ /* 0x000fda000bf03270 */
[----:B------:R-:W-:Y:S05]  /*0bb0*/  @!P0 BRA `(.L_x_551) ;  /* 0xfffffff800648947 */ /* 0x000fea000383ffff */
[----:B------:R-:W-:Y:S05]  /*0bc0*/  EXIT ;  /* 0x000000000000794d */ /* 0x000fea0003800000 */
.L_x_542:
        /* <DEDUP_REMOVED lines=19> */
.L_x_561:
        /* <DEDUP_REMOVED lines=53> */
.L_x_553:
        /* <DEDUP_REMOVED lines=19> */
.L_x_556:
[----:B------:R-:W-:Y:S05]  /*1180*/  BSYNC B1 ;  /* 0x0000000000017941 */ /* 0x000fea0003800000 */
.L_x_555:
        /* <DEDUP_REMOVED lines=15> */
.L_x_558:
[----:B------:R-:W-:Y:S05]  /*1280*/  BSYNC B1 ;  /* 0x0000000000017941 */ /* 0x000fea0003800000 */
.L_x_557:
        /* <DEDUP_REMOVED lines=15> */
.L_x_560:
[----:B------:R-:W-:Y:S05]  /*1380*/  BSYNC B1 ;  /* 0x0000000000017941 */ /* 0x000fea0003800000 */
.L_x_559:
        /* <DEDUP_REMOVED lines=14> */
.L_x_554:
[----:B------:R-:W-:Y:S05]  /*1470*/  BSYNC B0 ;  /* 0x0000000000007941 */ /* 0x000fea0003800000 */
.L_x_552:
        /* <DEDUP_REMOVED lines=12> */
.L_x_562:
        /* <DEDUP_REMOVED lines=12> */
.L_x_1061:


//--------------------- .text._Z31batchnorm_forward_c_last_kernelIfffLi4EEvPKT_S2_PKT0_S5_PKT1_S8_PS0_iib --------------------------
	.section	.text._Z31batchnorm_forward_c_last_kernelIfffLi4EEvPKT_S2_PKT0_S5_PKT1_S8_PS0_iib,"ax",@progbits
	.align	128
        .global         _Z31batchnorm_forward_c_last_kernelIfffLi4EEvPKT_S2_PKT0_S5_PKT1_S8_PS0_iib
        .type           _Z31batchnorm_forward_c_last_kernelIfffLi4EEvPKT_S2_PKT0_S5_PKT1_S8_PS0_iib,@function
        .size           _Z31batchnorm_forward_c_last_kernelIfffLi4EEvPKT_S2_PKT0_S5_PKT1_S8_PS0_iib,(.L_x_1062 - _Z31batchnorm_forward_c_last_kernelIfffLi4EEvPKT_S2_PKT0_S5_PKT1_S8_PS0_iib)
        .other          _Z31batchnorm_forward_c_last_kernelIfffLi4EEvPKT_S2_PKT0_S5_PKT1_S8_PS0_iib,@"STO_CUDA_ENTRY STV_DEFAULT"
_Z31batchnorm_forward_c_last_kernelIfffLi4EEvPKT_S2_PKT0_S5_PKT1_S8_PS0_iib:
.text._Z31batchnorm_forward_c_last_kernelIfffLi4EEvPKT_S2_PKT0_S5_PKT1_S8_PS0_iib:
[----:B------:R-:W-:Y:S01]  /*0000*/  LDC R1, c[0x0][0x28] ;  /* 0x00000a00ff017b82 */ /* 0x000fe20000000800 */
[----:B------:R-:W-:-:S07]  /*0010*/  ULDC UR4, c[0x0][0x10] ;  /* 0x0000040000047ab9 */ /* 0x000fce0000000800 */
[----:B------:R-:W0:Y:S01]  /*0020*/  LDC R20, c[0x0][0x4] ;  /* 0x00000100ff147b82 */ /* 0x000e220000000800 */
[----:B------:R-:W-:Y:S01]  /*0030*/  ULDC.64 UR6, c[0x0][0x230] ;  /* 0x00008c0000067ab9 */ /* 0x000fe20000000a00 */
[----:B------:R-:W-:-:S06]  /*0040*/  ULDC.64 UR8, c[0x0][0x238] ;  /* 0x00008e0000087ab9 */ /* 0x000fcc0000000a00 */
[----:B------:R-:W1:Y:S01]  /*0050*/  LDC R5, c[0x0][0x248] ;  /* 0x00009200ff057b82 */ /* 0x000e620000000800 */
[----:B0-----:R-:W-:-:S05]  /*0060*/  IMAD R9, R20, UR4, RZ ;  /* 0x0000000414097c24 */ /* 0x001fca000f8e02ff */
[----:B------:R-:W-:Y:S02]  /*0070*/  SHF.L.U32 R0, R9, 0x2, RZ ;  /* 0x0000000209007819 */ /* 0x000fe400000006ff */
[----:B-1----:R-:W-:Y:S02]  /*0080*/  IADD3 R5, R5, -0x1, RZ ;  /* 0xffffffff05057810 */ /* 0x002fe40007ffe0ff */
[-C--:B------:R-:W-:Y:S02]  /*0090*/  IABS R6, R0.reuse ;  /* 0x0000000000067213 */ /* 0x080fe40000000000 */
[----:B------:R-:W-:Y:S02]  /*00a0*/  IABS R8, R5 ;  /* 0x0000000500087213 */ /* 0x000fe40000000000 */
[----:B------:R-:W0:Y:S01]  /*00b0*/  I2F.RP R4, R6 ;  /* 0x0000000600047306 */ /* 0x000e220000209400 */
[-C--:B------:R-:W-:Y:S02]  /*00c0*/  IABS R10, R0.reuse ;  /* 0x00000000000a7213 */ /* 0x080fe40000000000 */
[----:B------:R-:W-:-:S04]  /*00d0*/  LOP3.LUT R5, R5, R0, RZ, 0x3c, !PT ;  /* 0x0000000005057212 */ /* 0x000fc800078e3cff */
[----:B------:R-:W-:Y:S01]  /*00e0*/  ISETP.GE.AND P2, PT, R5, RZ, PT ;  /* 0x000000ff0500720c */ /* 0x000fe20003f46270 */
[----:B0-----:R-:W0:Y:S02]  /*00f0*/  MUFU.RCP R4, R4 ;  /* 0x0000000400047308 */ /* 0x001e240000001000 */
[----:B0-----:R-:W-:Y:S02]  /*0100*/  IADD3 R2, R4, 0xffffffe, RZ ;  /* 0x0ffffffe04027810 */ /* 0x001fe40007ffe0ff */
[----:B------:R-:W0:Y:S04]  /*0110*/  S2R R4, SR_TID.X ;  /* 0x0000000000047919 */ /* 0x000e280000002100 */
[----:B------:R1:W2:Y:S02]  /*0120*/  F2I.FTZ.U32.TRUNC.NTZ R3, R2 ;  /* 0x0000000200037305 */ /* 0x0002a4000021f000 */
[----:B-1----:R-:W-:Y:S01]  /*0130*/  HFMA2.MMA R2, -RZ, RZ, 0, 0 ;  /* 0x00000000ff027435 */ /* 0x002fe200000001ff */
[----:B--2---:R-:W-:-:S05]  /*0140*/  IADD3 R7, RZ, -R3, RZ ;  /* 0x80000003ff077210 */ /* 0x004fca0007ffe0ff */
[----:B------:R-:W-:-:S04]  /*0150*/  IMAD R7, R7, R6, RZ ;  /* 0x0000000607077224 */ /* 0x000fc800078e02ff */
[----:B------:R-:W-:Y:S01]  /*0160*/  IMAD.HI.U32 R3, R3, R7, R2 ;  /* 0x0000000703037227 */ /* 0x000fe200078e0002 */
[----:B------:R-:W-:-:S05]  /*0170*/  IADD3 R7, RZ, -R10, RZ ;  /* 0x8000000aff077210 */ /* 0x000fca0007ffe0ff */
[----:B------:R-:W-:-:S04]  /*0180*/  IMAD.HI.U32 R2, R3, R8, RZ ;  /* 0x0000000803027227 */ /* 0x000fc800078e00ff */
[----:B------:R-:W-:-:S05]  /*0190*/  IMAD R3, R2, R7, R8 ;  /* 0x0000000702037224 */ /* 0x000fca00078e0208 */
[----:B------:R-:W-:-:S13]  /*01a0*/  ISETP.GT.U32.AND P1, PT, R6, R3, PT ;  /* 0x000000030600720c */ /* 0x000fda0003f24070 */
[-C--:B------:R-:W-:Y:S02]  /*01b0*/  @!P1 IADD3 R3, R3, -R6.reuse, RZ ;  /* 0x8000000603039210 */ /* 0x080fe40007ffe0ff */
[----:B------:R-:W-:Y:S02]  /*01c0*/  @!P1 IADD3 R2, R2, 0x1, RZ ;  /* 0x0000000102029810 */ /* 0x000fe40007ffe0ff */
[----:B------:R-:W-:Y:S02]  /*01d0*/  ISETP.GE.U32.AND P0, PT, R3, R6, PT ;  /* 0x000000060300720c */ /* 0x000fe40003f06070 */
[----:B------:R-:W-:Y:S01]  /*01e0*/  ISETP.NE.AND P1, PT, R0, RZ, PT ;  /* 0x000000ff0000720c */ /* 0x000fe20003f25270 */
[----:B------:R-:W1:Y:S10]  /*01f0*/  S2R R3, SR_CTAID.X ;  /* 0x0000000000037919 */ /* 0x000e740000002500 */
[----:B------:R-:W-:-:S02]  /*0200*/  @P0 IADD3 R2, R2, 0x1, RZ ;  /* 0x0000000102020810 */ /* 0x000fc40007ffe0ff */
[----:B------:R-:W-:Y:S02]  /*0210*/  ISETP.NE.U32.AND P0, PT, RZ, UR6, PT ;  /* 0x00000006ff007c0c */ /* 0x000fe4000bf05070 */
        /* <DEDUP_REMOVED lines=9> */
[----:B------:R-:W-:Y:S01]  /*02b0*/  MOV R5, RZ ;  /* 0x000000ff00057202 */ /* 0x000fe20000000f00 */
[----:B------:R-:W-:-:S04]  /*02c0*/  IMAD R3, R3, UR5, R4 ;  /* 0x0000000503037c24 */ /* 0x000fc8000f8e0204 */
[----:B------:R-:W1:Y:S01]  /*02d0*/  LDC.64 R6, c[0x0][0x228] ;  /* 0x00008a00ff067b82 */ /* 0x000e620000000a00 */
[----:B------:R-:W-:Y:S01]  /*02e0*/  SHF.R.S32.HI R4, RZ, 0x1f, R3 ;  /* 0x0000001fff047819 */ /* 0x000fe20000011403 */
[----:B------:R-:W2:Y:S01]  /*02f0*/  S2R R21, SR_TID.Y ;  /* 0x0000000000157919 */ /* 0x000ea20000002200 */
[C---:B------:R-:W-:Y:S01]  /*0300*/  @P0 LEA R16, P2, R3.reuse, UR6, 0x2 ;  /* 0x0000000603100c11 */ /* 0x040fe2000f8410ff */
[----:B------:R-:W-:Y:S02]  /*0310*/  ULDC UR10, c[0x0][0x24c] ;  /* 0x00009300000a7ab9 */ /* 0x000fe40000000800 */
[C---:B------:R-:W-:Y:S02]  /*0320*/  @P1 LEA R18, P3, R3.reuse, UR8, 0x2 ;  /* 0x0000000803121c11 */ /* 0x040fe4000f8610ff */
[C-C-:B------:R-:W-:Y:S01]  /*0330*/  @P0 LEA.HI.X R17, R3.reuse, UR7, R4.reuse, 0x2, P2 ;  /* 0x0000000703110c11 */ /* 0x140fe200090f1404 */
[----:B------:R-:W2:Y:S01]  /*0340*/  S2UR UR5, SR_CTAID.Y ;  /* 0x00000000000579c3 */ /* 0x000ea20000002600 */
[----:B------:R-:W-:Y:S01]  /*0350*/  @P1 LEA.HI.X R19, R3, UR9, R4, 0x2, P3 ;  /* 0x0000000903131c11 */ /* 0x000fe200098f1404 */
[----:B------:R-:W-:Y:S01]  /*0360*/  ULDC.64 UR8, c[0x0][0x208] ;  /* 0x0000820000087ab9 */ /* 0x000fe20000000a00 */
[----:B------:R-:W-:Y:S01]  /*0370*/  MOV R4, 0x3f800000 ;  /* 0x3f80000000047802 */ /* 0x000fe20000000f00 */
[----:B------:R-:W-:-:S02]  /*0380*/  ULDC.64 UR6, c[0x0][0x218] ;  /* 0x0000860000067ab9 */ /* 0x000fc40000000a00 */
[----:B------:R3:W5:Y:S01]  /*0390*/  @P1 LDG.E.CONSTANT R5, desc[UR8][R18.64] ;  /* 0x0000000812051981 */ /* 0x000762000c1e9900 */
[----:B0-----:R-:W-:-:S03]  /*03a0*/  IMAD.WIDE R12, R3, 0x4, R12 ;  /* 0x00000004030c7825 */ /* 0x001fc600078e020c */
[----:B------:R3:W5:Y:S01]  /*03b0*/  @P0 LDG.E.CONSTANT R4, desc[UR8][R16.64] ;  /* 0x0000000810040981 */ /* 0x000762000c1e9900 */
[----:B-1----:R-:W-:-:S03]  /*03c0*/  IMAD.WIDE R14, R3, 0x4, R6 ;  /* 0x00000004030e7825 */ /* 0x002fc600078e0206 */
[----:B------:R3:W5:Y:S04]  /*03d0*/  LDG.E.CONSTANT R6, desc[UR8][R12.64] ;  /* 0x000000080c067981 */ /* 0x000768000c1e9900 */
[----:B------:R3:W5:Y:S01]  /*03e0*/  LDG.E.CONSTANT R8, desc[UR8][R14.64] ;  /* 0x000000080e087981 */ /* 0x000762000c1e9900 */
[----:B------:R-:W-:-:S04]  /*03f0*/  ISETP.NE.U32.AND P0, PT, RZ, UR6, PT ;  /* 0x00000006ff007c0c */ /* 0x000fc8000bf05070 */
[----:B------:R-:W-:Y:S01]  /*0400*/  ISETP.NE.AND.EX P0, PT, RZ, UR7, PT, P0 ;  /* 0x00000007ff007c0c */ /* 0x000fe2000bf05300 */
[----:B--2---:R-:W-:Y:S02]  /*0410*/  IMAD R10, R20, UR5, R21 ;  /* 0x00000005140a7c24 */ /* 0x004fe4000f8e0215 */
[----:B------:R-:W-:-:S10]  /*0420*/  IMAD R7, R9, UR10, RZ ;  /* 0x0000000a09077c24 */ /* 0x000fd4000f8e02ff */
[----:B---3--:R-:W-:Y:S05]  /*0430*/  @!P0 BRA `(.L_x_563) ;  /* 0x0000000400948947 */ /* 0x008fea0003800000 */
[----:B------:R-:W-:Y:S01]  /*0440*/  UIMAD UR6, UR4, 0x3, UR5 ;  /* 0x00000003040678a4 */ /* 0x000fe2000f8e0205 */
[----:B------:R-:W-:Y:S01]  /*0450*/  ISETP.GE.AND P2, PT, R3, UR10, PT ;  /* 0x0000000a03007c0c */ /* 0x000fe2000bf46270 */
[----:B------:R-:W-:Y:S02]  /*0460*/  ULEA UR7, UR4, UR5, 0x1 ;  /* 0x0000000504077291 */ /* 0x000fe4000f8e083f */
[----:B------:R-:W-:Y:S02]  /*0470*/  UIADD3 UR4, UR4, UR5, URZ ;  /* 0x0000000504047290 */ /* 0x000fe4000fffe03f */
[C-C-:B------:R-:W-:Y:S01]  /*0480*/  IMAD R12, R20.reuse, UR6, R21.reuse ;  /* 0x00000006140c7c24 */ /* 0x140fe2000f8e0215 */
[----:B------:R-:W-:Y:S01]  /*0490*/  ULDC UR5, c[0x0][0x248] ;  /* 0x0000920000057ab9 */ /* 0x000fe20000000800 */
[C-C-:B------:R-:W-:Y:S02]  /*04a0*/  IMAD R14, R20.reuse, UR7, R21.reuse ;  /* 0x00000007140e7c24 */ /* 0x140fe4000f8e0215 */
[----:B------:R-:W-:Y:S01]  /*04b0*/  IMAD R0, R20, UR4, R21 ;  /* 0x0000000414007c24 */ /* 0x000fe2000f8e0215 */
[----:B------:R-:W-:Y:S01]  /*04c0*/  UMOV UR4, 0xffffffff ;  /* 0xffffffff00047882 */ /* 0x000fe20000000000 */
[----:B------:R-:W-:-:S02]  /*04d0*/  IMAD R12, R12, UR10, R3 ;  /* 0x0000000a0c0c7c24 */ /* 0x000fc4000f8e0203 */
[--C-:B------:R-:W-:Y:S02]  /*04e0*/  IMAD R14, R14, UR10, R3.reuse ;  /* 0x0000000a0e0e7c24 */ /* 0x100fe4000f8e0203 */
[--C-:B------:R-:W-:Y:S02]  /*04f0*/  IMAD R0, R0, UR10, R3.reuse ;  /* 0x0000000a00007c24 */ /* 0x100fe4000f8e0203 */
[----:B------:R-:W-:-:S07]  /*0500*/  IMAD R3, R10, UR10, R3 ;  /* 0x0000000a0a037c24 */ /* 0x000fce000f8e0203 */
.L_x_564:
[C---:B------:R-:W-:Y:S02]  /*0510*/  ISETP.GE.OR P6, PT, R10.reuse, UR5, P2 ;  /* 0x000000050a007c0c */ /* 0x040fe400097c6670 */
[----:B------:R-:W-:-:S04]  /*0520*/  IADD3 R16, R10, R9, RZ ;  /* 0x000000090a107210 */ /* 0x000fc80007ffe0ff */
[CC--:B------:R-:W-:Y:S02]  /*0530*/  IADD3 R10, R16.reuse, R9.reuse, RZ ;  /* 0x00000009100a7210 */ /* 0x0c0fe40007ffe0ff */
[----:B------:R-:W-:Y:S02]  /*0540*/  ISETP.GE.OR P5, PT, R16, UR5, P2 ;  /* 0x0000000510007c0c */ /* 0x000fe400097a6670 */
[C---:B------:R-:W-:Y:S02]  /*0550*/  IADD3 R24, R10.reuse, R9, RZ ;  /* 0x000000090a187210 */ /* 0x040fe40007ffe0ff */
[----:B------:R-:W-:Y:S01]  /*0560*/  ISETP.GE.OR P4, PT, R10, UR5, P2 ;  /* 0x000000050a007c0c */ /* 0x000fe20009786670 */
[----:B------:R-:W0:Y:S01]  /*0570*/  @!P6 LDC.64 R16, c[0x0][0x210] ;  /* 0x00008400ff10eb82 */ /* 0x000e220000000a00 */
[----:B------:R-:W-:-:S07]  /*0580*/  ISETP.GE.OR P3, PT, R24, UR5, P2 ;  /* 0x0000000518007c0c */ /* 0x000fce0009766670 */
[----:B------:R-:W1:Y:S08]  /*0590*/  @!P5 LDC.64 R28, c[0x0][0x210] ;  /* 0x00008400ff1cdb82 */ /* 0x000e700000000a00 */
[----:B------:R-:W2:Y:S08]  /*05a0*/  @!P3 LDC.64 R10, c[0x0][0x210] ;  /* 0x00008400ff0abb82 */ /* 0x000eb00000000a00 */
[----:B------:R-:W3:Y:S01]  /*05b0*/  @!P4 LDC.64 R20, c[0x0][0x210] ;  /* 0x00008400ff14cb82 */ /* 0x000ee20000000a00 */
[----:B0-----:R-:W-:-:S05]  /*05c0*/  @!P6 IMAD.WIDE R16, R3, 0x4, R16 ;  /* 0x000000040310e825 */ /* 0x001fca00078e0210 */
[----:B------:R0:W4:Y:S02]  /*05d0*/  @!P6 LDG.E.CONSTANT R15, desc[UR8][R16.64] ;  /* 0x00000008100fe981 */ /* 0x000124000c1e9900 */
[----:B------:R-:W3:Y:S01]  /*05e0*/  @!P6 LDC.64 R26, c[0x0][0x218] ;  /* 0x00008600ff1aeb82 */ /* 0x000ee20000000a00 */
[----:B-1----:R-:W-:-:S05]  /*05f0*/  @!P5 IMAD.WIDE R28, R0, 0x4, R28 ;  /* 0x00000004001cd825 */ /* 0x002fca00078e021c */
[----:B------:R1:W4:Y:S02]  /*0600*/  @!P5 LDG.E.CONSTANT R13, desc[UR8][R28.64] ;  /* 0x000000081c0dd981 */ /* 0x000324000c1e9900 */
[----:B------:R-:W1:Y:S08]  /*0610*/  @!P5 LDC.64 R22, c[0x0][0x218] ;  /* 0x00008600ff16db82 */ /* 0x000e700000000a00 */
[----:B0-----:R-:W0:Y:S08]  /*0620*/  @!P3 LDC.64 R16, c[0x0][0x218] ;  /* 0x00008600ff10bb82 */ /* 0x001e300000000a00 */
[----:B------:R-:W0:Y:S01]  /*0630*/  @!P4 LDC.64 R18, c[0x0][0x218] ;  /* 0x00008600ff12cb82 */ /* 0x000e220000000a00 */
[----:B--2---:R-:W-:-:S04]  /*0640*/  @!P3 IMAD.WIDE R10, R12, 0x4, R10 ;  /* 0x000000040c0ab825 */ /* 0x004fc800078e020a */
[----:B---3--:R-:W-:Y:S02]  /*0650*/  @!P4 IMAD.WIDE R20, R14, 0x4, R20 ;  /* 0x000000040e14c825 */ /* 0x008fe400078e0214 */
[----:B------:R-:W2:Y:S01]  /*0660*/  @!P3 LDG.E.CONSTANT R11, desc[UR8][R10.64] ;  /* 0x000000080a0bb981 */ /* 0x000ea2000c1e9900 */
[----:B------:R-:W3:Y:S01]  /*0670*/  @!P5 LDC.U8 R25, c[0x0][0x250] ;  /* 0x00009400ff19db82 */ /* 0x000ee20000000000 */
[----:B------:R-:W-:Y:S02]  /*0680*/  @!P6 IMAD.WIDE R26, R3, 0x4, R26 ;  /* 0x00000004031ae825 */ /* 0x000fe400078e021a */
[----:B------:R-:W2:Y:S02]  /*0690*/  @!P4 LDG.E.CONSTANT R21, desc[UR8][R20.64] ;  /* 0x000000081415c981 */ /* 0x000ea4000c1e9900 */
[----:B-1----:R-:W-:Y:S02]  /*06a0*/  @!P5 IMAD.WIDE R22, R0, 0x4, R22 ;  /* 0x000000040016d825 */ /* 0x002fe400078e0216 */
[----:B------:R-:W2:Y:S01]  /*06b0*/  @!P6 LDG.E.CONSTANT R26, desc[UR8][R26.64] ;  /* 0x000000081a1ae981 */ /* 0x000ea2000c1e9900 */
[----:B------:R-:W1:Y:S01]  /*06c0*/  @!P6 LDC.U8 R28, c[0x0][0x250] ;  /* 0x00009400ff1ceb82 */ /* 0x000e620000000000 */
[----:B0-----:R-:W-:-:S02]  /*06d0*/  @!P3 IMAD.WIDE R16, R12, 0x4, R16 ;  /* 0x000000040c10b825 */ /* 0x001fc400078e0210 */
[----:B------:R0:W2:Y:S04]  /*06e0*/  @!P5 LDG.E.CONSTANT R22, desc[UR8][R22.64] ;  /* 0x000000081616d981 */ /* 0x0000a8000c1e9900 */
[----:B------:R-:W2:Y:S01]  /*06f0*/  @!P3 LDG.E.CONSTANT R16, desc[UR8][R16.64] ;  /* 0x000000081010b981 */ /* 0x000ea2000c1e9900 */
[----:B------:R-:W-:Y:S01]  /*0700*/  @!P4 IMAD.WIDE R18, R14, 0x4, R18 ;  /* 0x000000040e12c825 */ /* 0x000fe200078e0212 */
[----:B0-----:R-:W0:Y:S05]  /*0710*/  @!P4 LDC.U8 R23, c[0x0][0x250] ;  /* 0x00009400ff17cb82 */ /* 0x001e2a0000000000 */
[----:B------:R3:W2:Y:S02]  /*0720*/  @!P4 LDG.E.CONSTANT R18, desc[UR8][R18.64] ;  /* 0x000000081212c981 */ /* 0x0006a4000c1e9900 */
[----:B---3--:R-:W-:-:S02]  /*0730*/  @!P5 PRMT R19, R25, 0x8880, RZ ;  /* 0x000088801913d816 */ /* 0x008fc400000000ff */
[----:B------:R-:W3:Y:S01]  /*0740*/  @!P3 LDC.U8 R25, c[0x0][0x250] ;  /* 0x00009400ff19bb82 */ /* 0x000ee20000000000 */
[----:B-1----:R-:W-:Y:S02]  /*0750*/  @!P6 PRMT R17, R28, 0x8880, RZ ;  /* 0x000088801c11e816 */ /* 0x002fe400000000ff */
[----:B0-----:R-:W-:Y:S02]  /*0760*/  @!P4 PRMT R23, R23, 0x8880, RZ ;  /* 0x000088801717c816 */ /* 0x001fe400000000ff */
[----:B---3--:R-:W-:Y:S01]  /*0770*/  @!P3 PRMT R28, R25, 0x8880, RZ ;  /* 0x00008880191cb816 */ /* 0x008fe200000000ff */
[----:B------:R-:W-:Y:S01]  /*0780*/  UIADD3 UR4, UR4, 0x1, URZ ;  /* 0x0000000104047890 */ /* 0x000fe2000fffe03f */
[----:B----45:R-:W-:-:S04]  /*0790*/  @!P6 FADD.FTZ R15, -R6, R15 ;  /* 0x0000000f060fe221 */ /* 0x030fc80000010100 */
[----:B------:R-:W-:Y:S01]  /*07a0*/  @!P6 FMUL.FTZ R15, R15, R4 ;  /* 0x000000040f0fe220 */ /* 0x000fe20000410000 */
[----:B------:R-:W-:-:S03]  /*07b0*/  @!P5 FADD.FTZ R13, -R6, R13 ;  /* 0x0000000d060dd221 */ /* 0x000fc60000010100 */
[----:B------:R-:W-:Y:S01]  /*07c0*/  @!P6 FFMA.FTZ R15, R8, R15, R5 ;  /* 0x0000000f080fe223 */ /* 0x000fe20000010005 */
[----:B------:R-:W-:-:S04]  /*07d0*/  @!P5 FMUL.FTZ R20, R13, R4 ;  /* 0x000000040d14d220 */ /* 0x000fc80000410000 */
[----:B------:R-:W-:Y:S01]  /*07e0*/  @!P5 FFMA.FTZ R13, R8, R20, R5 ;  /* 0x00000014080dd223 */ /* 0x000fe20000010005 */
[C---:B--2---:R-:W-:Y:S01]  /*07f0*/  @!P3 FADD.FTZ R11, -R6.reuse, R11 ;  /* 0x0000000b060bb221 */ /* 0x044fe20000010100 */
[----:B------:R-:W-:-:S03]  /*0800*/  @!P4 FADD.FTZ R21, -R6, R21 ;  /* 0x000000150615c221 */ /* 0x000fc60000010100 */
[-C--:B------:R-:W-:Y:S01]  /*0810*/  @!P3 FMUL.FTZ R10, R11, R4.reuse ;  /* 0x000000040b0ab220 */ /* 0x080fe20000410000 */
[----:B------:R-:W-:Y:S01]  /*0820*/  @!P6 FADD.FTZ R26, R15, R26 ;  /* 0x0000001a0f1ae221 */ /* 0x000fe20000010000 */
[----:B------:R-:W-:Y:S01]  /*0830*/  @!P4 FMUL.FTZ R21, R21, R4 ;  /* 0x000000041515c220 */ /* 0x000fe20000410000 */
[----:B------:R-:W-:-:S03]  /*0840*/  @!P5 FADD.FTZ R22, R13, R22 ;  /* 0x000000160d16d221 */ /* 0x000fc60000010000 */
[----:B------:R-:W-:Y:S01]  /*0850*/  @!P6 FSETP.GTU.FTZ.AND P0, PT, R26, RZ, PT ;  /* 0x000000ff1a00e20b */ /* 0x000fe20003f1c000 */
[C-C-:B------:R-:W-:Y:S01]  /*0860*/  @!P3 FFMA.FTZ R15, R8.reuse, R10, R5.reuse ;  /* 0x0000000a080fb223 */ /* 0x140fe20000010005 */
[----:B------:R-:W-:Y:S01]  /*0870*/  @!P4 FFMA.FTZ R13, R8, R21, R5 ;  /* 0x00000015080dc223 */ /* 0x000fe20000010005 */
[----:B------:R-:W0:Y:S01]  /*0880*/  @!P5 LDC.64 R10, c[0x0][0x240] ;  /* 0x00009000ff0adb82 */ /* 0x000e220000000a00 */
[----:B------:R-:W-:Y:S01]  /*0890*/  @!P5 FSETP.GTU.FTZ.AND P1, PT, R22, RZ, PT ;  /* 0x000000ff1600d20b */ /* 0x000fe20003f3c000 */
[----:B------:R-:W-:Y:S01]  /*08a0*/  @!P3 FADD.FTZ R15, R15, R16 ;  /* 0x000000100f0fb221 */ /* 0x000fe20000010000 */
[----:B------:R-:W-:Y:S02]  /*08b0*/  @!P6 ISETP.NE.AND P0, PT, R17, RZ, !P0 ;  /* 0x000000ff1100e20c */ /* 0x000fe40004705270 */
[----:B------:R-:W-:-:S03]  /*08c0*/  @!P5 ISETP.NE.AND P1, PT, R19, RZ, !P1 ;  /* 0x000000ff1300d20c */ /* 0x000fc60004f25270 */
[----:B------:R-:W1:Y:S01]  /*08d0*/  @!P6 LDC.64 R20, c[0x0][0x240] ;  /* 0x00009000ff14eb82 */ /* 0x000e620000000a00 */
[----:B------:R-:W-:-:S07]  /*08e0*/  @!P4 FADD.FTZ R13, R13, R18 ;  /* 0x000000120d0dc221 */ /* 0x000fce0000010000 */
[----:B------:R-:W2:Y:S08]  /*08f0*/  @!P4 LDC.64 R16, c[0x0][0x240] ;  /* 0x00009000ff10cb82 */ /* 0x000eb00000000a00 */
[----:B------:R-:W3:Y:S01]  /*0900*/  @!P3 LDC.64 R18, c[0x0][0x240] ;  /* 0x00009000ff12bb82 */ /* 0x000ee20000000a00 */
[----:B------:R-:W-:Y:S02]  /*0910*/  @!P6 FSEL R27, R26, RZ, !P0 ;  /* 0x000000ff1a1be208 */ /* 0x000fe40004000000 */
[----:B------:R-:W-:-:S02]  /*0920*/  @!P4 FSETP.GTU.FTZ.AND P0, PT, R13, RZ, PT ;  /* 0x000000ff0d00c20b */ /* 0x000fc40003f1c000 */
[----:B------:R-:W-:Y:S02]  /*0930*/  @!P5 FSEL R25, R22, RZ, !P1 ;  /* 0x000000ff1619d208 */ /* 0x000fe40004800000 */
[----:B------:R-:W-:Y:S02]  /*0940*/  @!P3 FSETP.GTU.FTZ.AND P1, PT, R15, RZ, PT ;  /* 0x000000ff0f00b20b */ /* 0x000fe40003f3c000 */
[----:B------:R-:W-:Y:S01]  /*0950*/  @!P4 ISETP.NE.AND P0, PT, R23, RZ, !P0 ;  /* 0x000000ff1700c20c */ /* 0x000fe20004705270 */
[----:B-1----:R-:W-:Y:S01]  /*0960*/  @!P6 IMAD.WIDE R20, R3, 0x4, R20 ;  /* 0x000000040314e825 */ /* 0x002fe200078e0214 */
[----:B------:R-:W-:Y:S02]  /*0970*/  @!P3 ISETP.NE.AND P1, PT, R28, RZ, !P1 ;  /* 0x000000ff1c00b20c */ /* 0x000fe40004f25270 */
[----:B------:R-:W-:Y:S01]  /*0980*/  @!P4 FSEL R13, R13, RZ, !P0 ;  /* 0x000000ff0d0dc208 */ /* 0x000fe20004000000 */
[----:B0-----:R-:W-:Y:S01]  /*0990*/  @!P5 IMAD.WIDE R22, R0, 0x4, R10 ;  /* 0x000000040016d825 */ /* 0x001fe200078e020a */
[----:B------:R-:W-:-:S03]  /*09a0*/  @!P3 FSEL R15, R15, RZ, !P1 ;  /* 0x000000ff0f0fb208 */ /* 0x000fc60004800000 */
[----:B--2---:R-:W-:Y:S01]  /*09b0*/  @!P4 IMAD.WIDE R16, R14, 0x4, R16 ;  /* 0x000000040e10c825 */ /* 0x004fe200078e0210 */
[----:B------:R0:W-:Y:S03]  /*09c0*/  @!P6 STG.E desc[UR8][R20.64], R27 ;  /* 0x0000001b1400e986 */ /* 0x0001e6000c101908 */
[----:B---3--:R-:W-:Y:S01]  /*09d0*/  @!P3 IMAD.WIDE R18, R12, 0x4, R18 ;  /* 0x000000040c12b825 */ /* 0x008fe200078e0212 */
[----:B------:R0:W-:Y:S04]  /*09e0*/  @!P5 STG.E desc[UR8][R22.64], R25 ;  /* 0x000000191600d986 */ /* 0x0001e8000c101908 */
[----:B------:R0:W-:Y:S04]  /*09f0*/  @!P4 STG.E desc[UR8][R16.64], R13 ;  /* 0x0000000d1000c986 */ /* 0x0001e8000c101908 */
[----:B------:R0:W-:Y:S01]  /*0a00*/  @!P3 STG.E desc[UR8][R18.64], R15 ;  /* 0x0000000f1200b986 */ /* 0x0001e2000c101908 */
[----:B------:R-:W-:-:S02]  /*0a10*/  ISETP.LE.AND P0, PT, R2, UR4, PT ;  /* 0x0000000402007c0c */ /* 0x000fc4000bf03270 */
[----:B------:R-:W-:Y:S02]  /*0a20*/  IADD3 R10, R24, R9, RZ ;  /* 0x00000009180a7210 */ /* 0x000fe40007ffe0ff */
[C---:B------:R-:W-:Y:S02]  /*0a30*/  LEA R3, R7.reuse, R3, 0x2 ;  /* 0x0000000307037211 */ /* 0x040fe400078e10ff */
[C---:B------:R-:W-:Y:S02]  /*0a40*/  LEA R0, R7.reuse, R0, 0x2 ;  /* 0x0000000007007211 */ /* 0x040fe400078e10ff */
[C---:B------:R-:W-:Y:S02]  /*0a50*/  LEA R14, R7.reuse, R14, 0x2 ;  /* 0x0000000e070e7211 */ /* 0x040fe400078e10ff */
[----:B------:R-:W-:-:S03]  /*0a60*/  LEA R12, R7, R12, 0x2 ;  /* 0x0000000c070c7211 */ /* 0x000fc600078e10ff */
[----:B0-----:R-:W-:Y:S05]  /*0a70*/  @!P0 BRA `(.L_x_564) ;  /* 0xfffffff800a48947 */ /* 0x001fea000383ffff */
[----:B------:R-:W-:Y:S05]  /*0a80*/  EXIT ;  /* 0x000000000000794d */ /* 0x000fea0003800000 */
.L_x_563:
[----:B------:R-:W0:Y:S01]  /*0a90*/  LDC.64 R12, c[0x0][0x210] ;  /* 0x00008400ff0c7b82 */ /* 0x000e220000000a00 */
[----:B------:R-:W-:Y:S01]  /*0aa0*/  ULDC.U8 UR6, c[0x0][0x250] ;  /* 0x0000940000067ab9 */ /* 0x000fe20000000000 */
[----:B------:R-:W-:Y:S01]  /*0ab0*/  UIMAD UR7, UR4, 0x3, UR5 ;  /* 0x00000003040778a4 */ /* 0x000fe2000f8e0205 */
[----:B------:R-:W-:Y:S01]  /*0ac0*/  IMAD R22, R10, UR10, R3 ;  /* 0x0000000a0a167c24 */ /* 0x000fe2000f8e0203 */
[----:B------:R-:W-:Y:S02]  /*0ad0*/  ULEA UR11, UR4, UR5, 0x1 ;  /* 0x00000005040b7291 */ /* 0x000fe4000f8e083f */
[----:B------:R-:W-:Y:S02]  /*0ae0*/  UIADD3 UR4, UR4, UR5, URZ ;  /* 0x0000000504047290 */ /* 0x000fe4000fffe03f */
[----:B------:R-:W1:Y:S01]  /*0af0*/  LDC.64 R14, c[0x0][0x240] ;  /* 0x00009000ff0e7b82 */ /* 0x000e620000000a00 */
[----:B------:R-:W-:Y:S01]  /*0b00*/  UPRMT UR6, UR6, 0x8880, URZ ;  /* 0x0000888006067896 */ /* 0x000fe2000800003f */
[----:B------:R-:W-:-:S02]  /*0b10*/  IMAD R9, R20, UR7, R21 ;  /* 0x0000000714097c24 */ /* 0x000fc4000f8e0215 */
[C-C-:B------:R-:W-:Y:S02]  /*0b20*/  IMAD R11, R20.reuse, UR11, R21.reuse ;  /* 0x0000000b140b7c24 */ /* 0x140fe4000f8e0215 */
[----:B------:R-:W-:Y:S01]  /*0b30*/  IMAD R20, R20, UR4, R21 ;  /* 0x0000000414147c24 */ /* 0x000fe2000f8e0215 */
[----:B------:R-:W-:Y:S01]  /*0b40*/  UMOV UR4, 0xffffffff ;  /* 0xffffffff00047882 */ /* 0x000fe20000000000 */
[----:B------:R-:W-:Y:S01]  /*0b50*/  UMOV UR5, UR6 ;  /* 0x0000000600057c82 */ /* 0x000fe20008000000 */
[--C-:B------:R-:W-:Y:S01]  /*0b60*/  IMAD R21, R9, UR10, R3.reuse ;  /* 0x0000000a09157c24 */ /* 0x100fe2000f8e0203 */
[----:B------:R-:W-:Y:S01]  /*0b70*/  ISETP.NE.AND P2, PT, RZ, UR5, PT ;  /* 0x00000005ff007c0c */ /* 0x000fe2000bf45270 */
[--C-:B------:R-:W-:Y:S01]  /*0b80*/  IMAD R24, R11, UR10, R3.reuse ;  /* 0x0000000a0b187c24 */ /* 0x100fe2000f8e0203 */
[----:B------:R-:W-:Y:S01]  /*0b90*/  ULDC.64 UR6, c[0x0][0x248] ;  /* 0x0000920000067ab9 */ /* 0x000fe20000000a00 */
[----:B------:R-:W-:-:S10]  /*0ba0*/  IMAD R26, R20, UR10, R3 ;  /* 0x0000000a141a7c24 */ /* 0x000fd4000f8e0203 */
.L_x_568:
[----:B------:R-:W-:Y:S01]  /*0bb0*/  ISETP.GE.AND P0, PT, R10, UR6, PT ;  /* 0x000000060a007c0c */ /* 0x000fe2000bf06270 */
[----:B------:R-:W-:Y:S03]  /*0bc0*/  BSSY B0, `(.L_x_565) ;  /* 0x0000057000007945 */ /* 0x000fe60003800000 */
[----:B------:R-:W-:Y:S01]  /*0bd0*/  ISETP.LT.AND P0, PT, R3, UR7, !P0 ;  /* 0x0000000703007c0c */ /* 0x000fe2000c701270 */
[----:B--23--:R-:W-:-:S12]  /*0be0*/  @P2 BRA `(.L_x_566) ;  /* 0x0000000000a02947 */ /* 0x00cfd80003800000 */
[----:B------:R-:W2:Y:S01]  /*0bf0*/  @P0 LDC.64 R16, c[0x0][0x210] ;  /* 0x00008400ff100b82 */ /* 0x000ea20000000a00 */
[----:B------:R-:W-:-:S04]  /*0c00*/  ISETP.GE.AND P1, PT, R3, UR7, PT ;  /* 0x0000000703007c0c */ /* 0x000fc8000bf26270 */
[----:B------:R-:W-:Y:S02]  /*0c10*/  ISETP.GE.OR P3, PT, R20, UR6, P1 ;  /* 0x0000000614007c0c */ /* 0x000fe40008f66670 */
[----:B------:R-:W-:-:S11]  /*0c20*/  ISETP.GE.OR P4, PT, R11, UR6, P1 ;  /* 0x000000060b007c0c */ /* 0x000fd60008f86670 */
[----:B------:R-:W3:Y:S01]  /*0c30*/  @!P3 LDC.64 R18, c[0x0][0x210] ;  /* 0x00008400ff12bb82 */ /* 0x000ee20000000a00 */
[----:B--2---:R-:W-:-:S05]  /*0c40*/  @P0 IMAD.WIDE R16, R22, 0x4, R16 ;  /* 0x0000000416100825 */ /* 0x004fca00078e0210 */
[----:B------:R2:W4:Y:S02]  /*0c50*/  @P0 LDG.E.CONSTANT R23, desc[UR8][R16.64] ;  /* 0x0000000810170981 */ /* 0x000524000c1e9900 */
[----:B--2---:R-:W2:Y:S01]  /*0c60*/  @!P4 LDC.64 R16, c[0x0][0x210] ;  /* 0x00008400ff10cb82 */ /* 0x004ea20000000a00 */
[----:B---3--:R-:W-:-:S07]  /*0c70*/  @!P3 IMAD.WIDE R28, R26, 0x4, R18 ;  /* 0x000000041a1cb825 */ /* 0x008fce00078e0212 */
[----:B------:R-:W3:Y:S01]  /*0c80*/  @P0 LDC.64 R18, c[0x0][0x240] ;  /* 0x00009000ff120b82 */ /* 0x000ee20000000a00 */
[----:B------:R-:W4:Y:S01]  /*0c90*/  @!P3 LDG.E.CONSTANT R29, desc[UR8][R28.64] ;  /* 0x000000081c1db981 */ /* 0x000f22000c1e9900 */
[----:B--2---:R-:W-:-:S05]  /*0ca0*/  @!P4 IMAD.WIDE R16, R24, 0x4, R16 ;  /* 0x000000041810c825 */ /* 0x004fca00078e0210 */
[----:B------:R2:W4:Y:S01]  /*0cb0*/  @!P4 LDG.E.CONSTANT R25, desc[UR8][R16.64] ;  /* 0x000000081019c981 */ /* 0x000522000c1e9900 */
[----:B---3--:R-:W-:Y:S01]  /*0cc0*/  @P0 IMAD.WIDE R18, R22, 0x4, R18 ;  /* 0x0000000416120825 */ /* 0x008fe200078e0212 */
[----:B--2---:R-:W2:Y:S03]  /*0cd0*/  @!P4 LDC.64 R16, c[0x0][0x240] ;  /* 0x00009000ff10cb82 */ /* 0x004ea60000000a00 */
[----:B--2---:R-:W-:-:S04]  /*0ce0*/  @!P4 IMAD.WIDE R16, R24, 0x4, R16 ;  /* 0x000000041810c825 */ /* 0x004fc800078e0210 */
[----:B----45:R-:W-:-:S04]  /*0cf0*/  @P0 FADD.FTZ R23, -R6, R23 ;  /* 0x0000001706170221 */ /* 0x030fc80000010100 */
[----:B------:R-:W-:-:S04]  /*0d00*/  @P0 FMUL.FTZ R23, R23, R4 ;  /* 0x0000000417170220 */ /* 0x000fc80000410000 */
[----:B------:R-:W-:-:S05]  /*0d10*/  @P0 FFMA.FTZ R27, R8, R23, R5 ;  /* 0x00000017081b0223 */ /* 0x000fca0000010005 */
[----:B------:R2:W-:Y:S02]  /*0d20*/  @P0 STG.E desc[UR8][R18.64], R27 ;  /* 0x0000001b12000986 */ /* 0x0005e4000c101908 */
[----:B--2---:R-:W2:Y:S01]  /*0d30*/  @!P3 LDC.64 R18, c[0x0][0x240] ;  /* 0x00009000ff12bb82 */ /* 0x004ea20000000a00 */
[----:B------:R-:W-:-:S04]  /*0d40*/  @!P3 FADD.FTZ R23, -R6, R29 ;  /* 0x0000001d0617b221 */ /* 0x000fc80000010100 */
[----:B------:R-:W-:Y:S01]  /*0d50*/  @!P3 FMUL.FTZ R23, R23, R4 ;  /* 0x000000041717b220 */ /* 0x000fe20000410000 */
[----:B------:R-:W-:-:S03]  /*0d60*/  @!P4 FADD.FTZ R25, -R6, R25 ;  /* 0x000000190619c221 */ /* 0x000fc60000010100 */
[----:B------:R-:W-:Y:S01]  /*0d70*/  @!P3 FFMA.FTZ R23, R8, R23, R5 ;  /* 0x000000170817b223 */ /* 0x000fe20000010005 */
[----:B------:R-:W-:-:S04]  /*0d80*/  @!P4 FMUL.FTZ R28, R25, R4 ;  /* 0x00000004191cc220 */ /* 0x000fc80000410000 */
[----:B------:R-:W-:Y:S01]  /*0d90*/  @!P4 FFMA.FTZ R25, R8, R28, R5 ;  /* 0x0000001c0819c223 */ /* 0x000fe20000010005 */
[----:B--2---:R-:W-:-:S05]  /*0da0*/  @!P3 IMAD.WIDE R18, R26, 0x4, R18 ;  /* 0x000000041a12b825 */ /* 0x004fca00078e0212 */
[----:B------:R3:W-:Y:S04]  /*0db0*/  @!P3 STG.E desc[UR8][R18.64], R23 ;  /* 0x000000171200b986 */ /* 0x0007e8000c101908 */
[----:B------:R3:W-:Y:S01]  /*0dc0*/  @!P4 STG.E desc[UR8][R16.64], R25 ;  /* 0x000000191000c986 */ /* 0x0007e2000c101908 */
[----:B------:R-:W-:-:S13]  /*0dd0*/  ISETP.GE.OR P0, PT, R9, UR6, P1 ;  /* 0x0000000609007c0c */ /* 0x000fda0008f06670 */
[----:B---3--:R-:W-:Y:S05]  /*0de0*/  @P0 BRA `(.L_x_567) ;  /* 0x0000000000d00947 */ /* 0x008fea0003800000 */
[----:B0-----:R-:W-:-:S06]  /*0df0*/  IMAD.WIDE R18, R21, 0x4, R12 ;  /* 0x0000000415127825 */ /* 0x001fcc00078e020c */
[----:B------:R-:W2:Y:S02]  /*0e00*/  LDG.E.CONSTANT R19, desc[UR8][R18.64] ;  /* 0x0000000812137981 */ /* 0x000ea4000c1e9900 */
[----:B--2---:R-:W-:-:S04]  /*0e10*/  FADD.FTZ R17, -R6, R19 ;  /* 0x0000001306117221 */ /* 0x004fc80000010100 */
[----:B------:R-:W-:Y:S01]  /*0e20*/  FMUL.FTZ R23, R17, R4 ;  /* 0x0000000411177220 */ /* 0x000fe20000410000 */
[----:B-1----:R-:W-:-:S04]  /*0e30*/  IMAD.WIDE R16, R21, 0x4, R14 ;  /* 0x0000000415107825 */ /* 0x002fc800078e020e */
[----:B------:R-:W-:-:S05]  /*0e40*/  FFMA.FTZ R23, R8, R23, R5 ;  /* 0x0000001708177223 */ /* 0x000fca0000010005 */
[----:B------:R3:W-:Y:S01]  /*0e50*/  STG.E desc[UR8][R16.64], R23 ;  /* 0x0000001710007986 */ /* 0x0007e2000c101908 */
[----:B------:R-:W-:Y:S05]  /*0e60*/  BRA `(.L_x_567) ;  /* 0x0000000000b07947 */ /* 0x000fea0003800000 */
.L_x_566:
[----:B------:R-:W2:Y:S01]  /*0e70*/  @P0 LDC.64 R28, c[0x0][0x210] ;  /* 0x00008400ff1c0b82 */ /* 0x000ea20000000a00 */
[----:B------:R-:W-:-:S07]  /*0e80*/  ISETP.GE.AND P1, PT, R3, UR7, PT ;  /* 0x0000000703007c0c */ /* 0x000fce000bf26270 */
[----:B------:R-:W3:Y:S01]  /*0e90*/  @P0 LDC.64 R16, c[0x0][0x240] ;  /* 0x00009000ff100b82 */ /* 0x000ee20000000a00 */
[----:B--2---:R-:W-:-:S06]  /*0ea0*/  @P0 IMAD.WIDE R28, R22, 0x4, R28 ;  /* 0x00000004161c0825 */ /* 0x004fcc00078e021c */
[----:B------:R-:W2:Y:S01]  /*0eb0*/  @P0 LDG.E.CONSTANT R29, desc[UR8][R28.64] ;  /* 0x000000081c1d0981 */ /* 0x000ea2000c1e9900 */
[----:B------:R-:W-:Y:S01]  /*0ec0*/  ISETP.GE.OR P3, PT, R20, UR6, P1 ;  /* 0x0000000614007c0c */ /* 0x000fe20008f66670 */
[----:B---3--:R-:W-:Y:S01]  /*0ed0*/  @P0 IMAD.WIDE R16, R22, 0x4, R16 ;  /* 0x0000000416100825 */ /* 0x008fe200078e0210 */
[----:B------:R-:W-:Y:S02]  /*0ee0*/  ISETP.GE.OR P4, PT, R11, UR6, P1 ;  /* 0x000000060b007c0c */ /* 0x000fe40008f86670 */
[----:B------:R-:W-:-:S09]  /*0ef0*/  ISETP.GE.OR P1, PT, R9, UR6, P1 ;  /* 0x0000000609007c0c */ /* 0x000fd20008f26670 */
[----:B------:R-:W3:Y:S02]  /*0f00*/  @!P3 LDC.64 R18, c[0x0][0x210] ;  /* 0x00008400ff12bb82 */ /* 0x000ee40000000a00 */
[----:B---3--:R-:W-:-:S06]  /*0f10*/  @!P3 IMAD.WIDE R18, R26, 0x4, R18 ;  /* 0x000000041a12b825 */ /* 0x008fcc00078e0212 */
[----:B------:R-:W3:Y:S01]  /*0f20*/  @!P3 LDG.E.CONSTANT R19, desc[UR8][R18.64] ;  /* 0x000000081213b981 */ /* 0x000ee2000c1e9900 */
[----:B--2--5:R-:W-:Y:S02]  /*0f30*/  @P0 FADD.FTZ R23, -R6, R29 ;  /* 0x0000001d06170221 */ /* 0x024fe40000010100 */
[----:B------:R-:W2:Y:S02]  /*0f40*/  @!P1 LDC.64 R28, c[0x0][0x210] ;  /* 0x00008400ff1c9b82 */ /* 0x000ea40000000a00 */
[----:B------:R-:W-:-:S04]  /*0f50*/  @P0 FMUL.FTZ R23, R23, R4 ;  /* 0x0000000417170220 */ /* 0x000fc80000410000 */
[----:B------:R-:W-:-:S05]  /*0f60*/  @P0 FFMA.FTZ R23, R8, R23, R5 ;  /* 0x0000001708170223 */ /* 0x000fca0000010005 */
[----:B------:R-:W-:-:S05]  /*0f70*/  @P0 FMNMX.NAN R25, RZ, R23, !PT ;  /* 0x00000017ff190209 */ /* 0x000fca0007820000 */
[----:B------:R4:W-:Y:S02]  /*0f80*/  @P0 STG.E desc[UR8][R16.64], R25 ;  /* 0x0000001910000986 */ /* 0x0009e4000c101908 */
[----:B----4-:R-:W4:Y:S01]  /*0f90*/  @!P4 LDC.64 R16, c[0x0][0x210] ;  /* 0x00008400ff10cb82 */ /* 0x010f220000000a00 */
[----:B--2---:R-:W-:-:S06]  /*0fa0*/  @!P1 IMAD.WIDE R28, R21, 0x4, R28 ;  /* 0x00000004151c9825 */ /* 0x004fcc00078e021c */
[----:B------:R-:W2:Y:S01]  /*0fb0*/  @!P1 LDG.E.CONSTANT R29, desc[UR8][R28.64] ;  /* 0x000000081c1d9981 */ /* 0x000ea2000c1e9900 */
[----:B----4-:R-:W-:-:S05]  /*0fc0*/  @!P4 IMAD.WIDE R16, R24, 0x4, R16 ;  /* 0x000000041810c825 */ /* 0x010fca00078e0210 */
[----:B------:R4:W2:Y:S02]  /*0fd0*/  @!P4 LDG.E.CONSTANT R23, desc[UR8][R16.64] ;  /* 0x000000081017c981 */ /* 0x0008a4000c1e9900 */
[----:B----4-:R-:W4:Y:S01]  /*0fe0*/  @!P3 LDC.64 R16, c[0x0][0x240] ;  /* 0x00009000ff10bb82 */ /* 0x010f220000000a00 */
[----:B---3--:R-:W-:-:S04]  /*0ff0*/  @!P3 FADD.FTZ R27, -R6, R19 ;  /* 0x00000013061bb221 */ /* 0x008fc80000010100 */
[----:B------:R-:W-:-:S04]  /*1000*/  @!P3 FMUL.FTZ R27, R27, R4 ;  /* 0x000000041b1bb220 */ /* 0x000fc80000410000 */
[----:B------:R-:W-:-:S05]  /*1010*/  @!P3 FFMA.FTZ R27, R8, R27, R5 ;  /* 0x0000001b081bb223 */ /* 0x000fca0000010005 */
[----:B------:R-:W-:Y:S01]  /*1020*/  @!P3 FMNMX.NAN R27, RZ, R27, !PT ;  /* 0x0000001bff1bb209 */ /* 0x000fe20007820000 */
[----:B----4-:R-:W-:Y:S02]  /*1030*/  @!P3 IMAD.WIDE R18, R26, 0x4, R16 ;  /* 0x000000041a12b825 */ /* 0x010fe400078e0210 */
[----:B------:R-:W3:Y:S03]  /*1040*/  @!P4 LDC.64 R16, c[0x0][0x240] ;  /* 0x00009000ff10cb82 */ /* 0x000ee60000000a00 */
[----:B------:R4:W-:Y:S05]  /*1050*/  @!P3 STG.E desc[UR8][R18.64], R27 ;  /* 0x0000001b1200b986 */ /* 0x0009ea000c101908 */
[----:B----4-:R-:W4:Y:S01]  /*1060*/  @!P1 LDC.64 R18, c[0x0][0x240] ;  /* 0x00009000ff129b82 */ /* 0x010f220000000a00 */
[----:B---3--:R-:W-:-:S04]  /*1070*/  @!P4 IMAD.WIDE R16, R24, 0x4, R16 ;  /* 0x000000041810c825 */ /* 0x008fc800078e0210 */
[----:B----4-:R-:W-:-:S04]  /*1080*/  @!P1 IMAD.WIDE R18, R21, 0x4, R18 ;  /* 0x0000000415129825 */ /* 0x010fc800078e0212 */
[----:B--2---:R-:W-:-:S04]  /*1090*/  @!P1 FADD.FTZ R29, -R6, R29 ;  /* 0x0000001d061d9221 */ /* 0x004fc80000010100 */
[----:B------:R-:W-:-:S04]  /*10a0*/  @!P1 FMUL.FTZ R28, R29, R4 ;  /* 0x000000041d1c9220 */ /* 0x000fc80000410000 */
[----:B------:R-:W-:Y:S01]  /*10b0*/  @!P1 FFMA.FTZ R25, R8, R28, R5 ;  /* 0x0000001c08199223 */ /* 0x000fe20000010005 */
[----:B------:R-:W-:-:S04]  /*10c0*/  @!P4 FADD.FTZ R23, -R6, R23 ;  /* 0x000000170617c221 */ /* 0x000fc80000010100 */
[----:B------:R-:W-:-:S04]  /*10d0*/  @!P4 FMUL.FTZ R23, R23, R4 ;  /* 0x000000041717c220 */ /* 0x000fc80000410000 */
[----:B------:R-:W-:Y:S01]  /*10e0*/  @!P4 FFMA.FTZ R23, R8, R23, R5 ;  /* 0x000000170817c223 */ /* 0x000fe20000010005 */
[----:B------:R-:W-:-:S04]  /*10f0*/  @!P1 FMNMX.NAN R25, RZ, R25, !PT ;  /* 0x00000019ff199209 */ /* 0x000fc80007820000 */
[----:B------:R-:W-:-:S05]  /*1100*/  @!P4 FMNMX.NAN R23, RZ, R23, !PT ;  /* 0x00000017ff17c209 */ /* 0x000fca0007820000 */
[----:B------:R2:W-:Y:S04]  /*1110*/  @!P4 STG.E desc[UR8][R16.64], R23 ;  /* 0x000000171000c986 */ /* 0x0005e8000c101908 */
[----:B------:R2:W-:Y:S02]  /*1120*/  @!P1 STG.E desc[UR8][R18.64], R25 ;  /* 0x0000001912009986 */ /* 0x0005e4000c101908 */
.L_x_567:
[----:B------:R-:W-:Y:S05]  /*1130*/  BSYNC B0 ;  /* 0x0000000000007941 */ /* 0x000fea0003800000 */
.L_x_565:
[----:B------:R-:W-:Y:S01]  /*1140*/  UIADD3 UR4, UR4, 0x1, URZ ;  /* 0x0000000104047890 */ /* 0x000fe2000fffe03f */
[C---:B------:R-:W-:Y:S02]  /*1150*/  LEA R22, R7.reuse, R22, 0x2 ;  /* 0x0000001607167211 */ /* 0x040fe400078e10ff */
[C---:B------:R-:W-:Y:S02]  /*1160*/  LEA R21, R7.reuse, R21, 0x2 ;  /* 0x0000001507157211 */ /* 0x040fe400078e10ff */
[C---:B------:R-:W-:Y:S02]  /*1170*/  LEA R24, R7.reuse, R24, 0x2 ;  /* 0x0000001807187211 */ /* 0x040fe400078e10ff */
[----:B------:R-:W-:Y:S02]  /*1180*/  ISETP.LE.AND P0, PT, R2, UR4, PT ;  /* 0x0000000402007c0c */ /* 0x000fe4000bf03270 */
[----:B------:R-:W-:Y:S02]  /*1190*/  LEA R26, R7, R26, 0x2 ;  /* 0x0000001a071a7211 */ /* 0x000fe400078e10ff */
[----:B------:R-:W-:-:S02]  /*11a0*/  IADD3 R10, R0, R10, RZ ;  /* 0x0000000a000a7210 */ /* 0x000fc40007ffe0ff */
[C---:B------:R-:W-:Y:S02]  /*11b0*/  IADD3 R9, R0.reuse, R9, RZ ;  /* 0x0000000900097210 */ /* 0x040fe40007ffe0ff */
[C---:B------:R-:W-:Y:S02]  /*11c0*/  IADD3 R11, R0.reuse, R11, RZ ;  /* 0x0000000b000b7210 */ /* 0x040fe40007ffe0ff */
[----:B------:R-:W-:-:S03]  /*11d0*/  IADD3 R20, R0, R20, RZ ;  /* 0x0000001400147210 */ /* 0x000fc60007ffe0ff */
[----:B------:R-:W-:Y:S05]  /*11e0*/  @!P0 BRA `(.L_x_568) ;  /* 0xfffffff800708947 */ /* 0x000fea000383ffff */
[----:B------:R-:W-:Y:S05]  /*11f0*/  EXIT ;  /* 0x000000000000794d */ /* 0x000fea0003800000 */
.L_x_569:
        /* <DEDUP_REMOVED lines=16> */
.L_x_1062:


//--------------------- .text._Z21welford_kernel_c_lastIN3c104HalfEffLi4EEvPKT_PT1_S6_PVT0_Piii --------------------------
	.section	.text._Z21welford_kernel_c_lastIN3c104HalfEffLi4EEvPKT_PT1_S6_PVT0_Piii,"ax",@progbits
	.align	128
        .global         _Z21welford_kernel_c_lastIN3c104HalfEffLi4EEvPKT_PT1_S6_PVT0_Piii
        .type           _Z21welford_kernel_c_lastIN3c104HalfEffLi4EEvPKT_PT1_S6_PVT0_Piii,@function
        .size           _Z21welford_kernel_c_lastIN3c104HalfEffLi4EEvPKT_PT1_S6_PVT0_Piii,(.L_x_1063 - _Z21welford_kernel_c_lastIN3c104HalfEffLi4EEvPKT_PT1_S6_PVT0_Piii)
        .other          _Z21welford_kernel_c_lastIN3c104HalfEffLi4EEvPKT_PT1_S6_PVT0_Piii,@"STO_CUDA_ENTRY STV_DEFAULT"
_Z21welford_kernel_c_lastIN3c104HalfEffLi4EEvPKT_PT1_S6_PVT0_Piii:
.text._Z21welford_kernel_c_lastIN3c104HalfEffLi4EEvPKT_PT1_S6_PVT0_Piii:
[----:B------:R-:W-:Y:S01]  /*0000*/  LDC R1, c[0x0][0x28] ;  /* 0x00000a00ff017b82 */ /* 0x000fe20000000800 */
[----:B------:R-:W-:-:S07]  /*0010*/  ULDC UR7, c[0x0][0x4] ;  /* 0x0000010000077ab9 */ /* 0x000fce0000000800 */
[----:B------:R-:W0:Y:S01]  /*0020*/  LDC R0, c[0x0][0x10] ;  /* 0x00000400ff007b82 */ /* 0x000e220000000800 */
[----:B------:R-:W1:Y:S01]  /*0030*/  S2R R19, SR_TID.X ;  /* 0x0000000000137919 */ /* 0x000e620000002100 */
[----:B------:R-:W-:Y:S01]  /*0040*/  ULDC.64 UR8, c[0x0][0x208] ;  /* 0x0000820000087ab9 */ /* 0x000fe20000000a00 */
[----:B------:R-:W-:Y:S01]  /*0050*/  IMAD.MOV.U32 R23, RZ, RZ, RZ ;  /* 0x000000ffff177224 */ /* 0x000fe200078e00ff */
[----:B------:R-:W-:Y:S01]  /*0060*/  MOV R20, RZ ;  /* 0x000000ff00147202 */ /* 0x000fe20000000f00 */
[----:B------:R-:W2:Y:S01]  /*0070*/  S2R R14, SR_TID.Y ;  /* 0x00000000000e7919 */ /* 0x000ea20000002200 */
[----:B------:R-:W-:Y:S01]  /*0080*/  CS2R R12, SRZ ;  /* 0x00000000000c7805 */ /* 0x000fe2000001ff00 */
[----:B------:R-:W-:Y:S01]  /*0090*/  IMAD.MOV.U32 R18, RZ, RZ, RZ ;  /* 0x000000ffff127224 */ /* 0x000fe200078e00ff */
[----:B------:R-:W3:Y:S08]  /*00a0*/  LDC R5, c[0x0][0x238] ;  /* 0x00008e00ff057b82 */ /* 0x000ef00000000800 */
[----:B------:R-:W1:Y:S01]  /*00b0*/  S2UR UR4, SR_CTAID.X ;  /* 0x00000000000479c3 */ /* 0x000e620000002500 */
[----:B0-----:R-:W-:-:S05]  /*00c0*/  IMAD R22, R0, UR7, RZ ;  /* 0x0000000700167c24 */ /* 0x001fca000f8e02ff */
[----:B------:R-:W-:Y:S02]  /*00d0*/  SHF.L.U32 R4, R22, 0x2, RZ ;  /* 0x0000000216047819 */ /* 0x000fe400000006ff */
[----:B---3--:R-:W-:Y:S02]  /*00e0*/  IADD3 R5, R5, -0x1, RZ ;  /* 0xffffffff05057810 */ /* 0x008fe40007ffe0ff */
[-C--:B------:R-:W-:Y:S02]  /*00f0*/  IABS R7, R4.reuse ;  /* 0x0000000400077213 */ /* 0x080fe40000000000 */
[----:B------:R-:W-:Y:S02]  /*0100*/  IABS R10, R5 ;  /* 0x00000005000a7213 */ /* 0x000fe40000000000 */
[----:B------:R-:W0:Y:S01]  /*0110*/  I2F.RP R6, R7 ;  /* 0x0000000700067306 */ /* 0x000e220000209400 */
[-C--:B------:R-:W-:Y:S02]  /*0120*/  IABS R11, R4.reuse ;  /* 0x00000004000b7213 */ /* 0x080fe40000000000 */
[----:B------:R-:W-:-:S04]  /*0130*/  LOP3.LUT R5, R5, R4, RZ, 0x3c, !PT ;  /* 0x0000000405057212 */ /* 0x000fc800078e3cff */
[----:B------:R-:W-:Y:S01]  /*0140*/  ISETP.GE.AND P2, PT, R5, RZ, PT ;  /* 0x000000ff0500720c */ /* 0x000fe20003f46270 */
[----:B0-----:R-:W0:Y:S02]  /*0150*/  MUFU.RCP R6, R6 ;  /* 0x0000000600067308 */ /* 0x001e240000001000 */
[----:B0-----:R-:W-:-:S06]  /*0160*/  IADD3 R2, R6, 0xffffffe, RZ ;  /* 0x0ffffffe06027810 */ /* 0x001fcc0007ffe0ff */
[----:B------:R0:W3:Y:S02]  /*0170*/  F2I.FTZ.U32.TRUNC.NTZ R3, R2 ;  /* 0x0000000200037305 */ /* 0x0000e4000021f000 */
[----:B0-----:R-:W-:Y:S02]  /*0180*/  IMAD.MOV.U32 R2, RZ, RZ, RZ ;  /* 0x000000ffff027224 */ /* 0x001fe400078e00ff */
[----:B---3--:R-:W-:-:S04]  /*0190*/  IMAD.MOV R8, RZ, RZ, -R3 ;  /* 0x000000ffff087224 */ /* 0x008fc800078e0a03 */
[----:B------:R-:W-:Y:S01]  /*01a0*/  IMAD R9, R8, R7, RZ ;  /* 0x0000000708097224 */ /* 0x000fe200078e02ff */
[----:B------:R-:W-:-:S03]  /*01b0*/  MOV R8, R10 ;  /* 0x0000000a00087202 */ /* 0x000fc60000000f00 */
[----:B------:R-:W-:Y:S01]  /*01c0*/  IMAD.HI.U32 R3, R3, R9, R2 ;  /* 0x0000000903037227 */ /* 0x000fe200078e0002 */
[----:B------:R-:W-:Y:S02]  /*01d0*/  IADD3 R2, RZ, -R11, RZ ;  /* 0x8000000bff027210 */ /* 0x000fe40007ffe0ff */
[----:B------:R-:W-:-:S03]  /*01e0*/  CS2R R10, SRZ ;  /* 0x00000000000a7805 */ /* 0x000fc6000001ff00 */
[----:B------:R-:W-:-:S04]  /*01f0*/  IMAD.HI.U32 R3, R3, R8, RZ ;  /* 0x0000000803037227 */ /* 0x000fc800078e00ff */
[----:B------:R-:W-:Y:S01]  /*0200*/  IMAD R2, R3, R2, R8 ;  /* 0x0000000203027224 */ /* 0x000fe200078e0208 */
[----:B------:R-:W-:-:S04]  /*0210*/  HFMA2.MMA R8, -RZ, RZ, 0, 0 ;  /* 0x00000000ff087435 */ /* 0x000fc800000001ff */
[----:B------:R-:W-:-:S13]  /*0220*/  ISETP.GT.U32.AND P1, PT, R7, R2, PT ;  /* 0x000000020700720c */ /* 0x000fda0003f24070 */
[-C--:B------:R-:W-:Y:S01]  /*0230*/  @!P1 IADD3 R2, R2, -R7.reuse, RZ ;  /* 0x8000000702029210 */ /* 0x080fe20007ffe0ff */
[----:B------:R-:W-:Y:S01]  /*0240*/  @!P1 VIADD R3, R3, 0x1 ;  /* 0x0000000103039836 */ /* 0x000fe20000000000 */
[----:B------:R-:W-:Y:S02]  /*0250*/  ISETP.NE.AND P1, PT, R4, RZ, PT ;  /* 0x000000ff0400720c */ /* 0x000fe40003f25270 */
[----:B------:R-:W-:Y:S02]  /*0260*/  ISETP.GE.U32.AND P0, PT, R2, R7, PT ;  /* 0x000000070200720c */ /* 0x000fe40003f06070 */
[----:B------:R-:W-:Y:S01]  /*0270*/  CS2R R6, SRZ ;  /* 0x0000000000067805 */ /* 0x000fe2000001ff00 */
[----:B------:R-:W1:Y:S10]  /*0280*/  LDC R2, c[0x0][RZ] ;  /* 0x00000000ff027b82 */ /* 0x000e740000000800 */
[----:B------:R-:W-:-:S04]  /*0290*/  @P0 IADD3 R3, R3, 0x1, RZ ;  /* 0x0000000103030810 */ /* 0x000fc80007ffe0ff */
[----:B------:R-:W-:Y:S02]  /*02a0*/  @!P2 IADD3 R3, -R3, RZ, RZ ;  /* 0x000000ff0303a210 */ /* 0x000fe40007ffe1ff */
[----:B------:R-:W-:Y:S02]  /*02b0*/  @!P1 LOP3.LUT R3, RZ, R4, RZ, 0x33, !PT ;  /* 0x00000004ff039212 */ /* 0x000fe400078e33ff */
[----:B------:R-:W-:Y:S02]  /*02c0*/  CS2R R4, SRZ ;  /* 0x0000000000047805 */ /* 0x000fe4000001ff00 */
[----:B------:R-:W-:Y:S01]  /*02d0*/  ISETP.GE.AND P0, PT, R3, RZ, PT ;  /* 0x000000ff0300720c */ /* 0x000fe20003f06270 */
[----:B-1----:R-:W-:-:S12]  /*02e0*/  IMAD R19, R2, UR4, R19 ;  /* 0x0000000402137c24 */ /* 0x002fd8000f8e0213 */
[----:B--2---:R-:W-:Y:S05]  /*02f0*/  @!P0 BRA `(.L_x_570) ;  /* 0x00000004007c8947 */ /* 0x004fea0003800000 */
[----:B------:R-:W0:Y:S01]  /*0300*/  S2R R21, SR_CTAID.Y ;  /* 0x0000000000157919 */ /* 0x000e220000002600 */
[----:B------:R-:W-:Y:S01]  /*0310*/  ULDC UR5, c[0x0][0x23c] ;  /* 0x00008f0000057ab9 */ /* 0x000fe20000000800 */
[----:B------:R-:W-:Y:S02]  /*0320*/  CS2R R4, SRZ ;  /* 0x0000000000047805 */ /* 0x000fe4000001ff00 */
[----:B------:R-:W-:Y:S02]  /*0330*/  MOV R23, RZ ;  /* 0x000000ff00177202 */ /* 0x000fe40000000f00 */
[----:B------:R-:W-:Y:S02]  /*0340*/  CS2R R6, SRZ ;  /* 0x0000000000067805 */ /* 0x000fe4000001ff00 */
[----:B------:R-:W-:Y:S02]  /*0350*/  MOV R8, RZ ;  /* 0x000000ff00087202 */ /* 0x000fe40000000f00 */
[----:B------:R-:W-:Y:S01]  /*0360*/  CS2R R10, SRZ ;  /* 0x00000000000a7805 */ /* 0x000fe2000001ff00 */
[----:B------:R-:W-:Y:S01]  /*0370*/  IMAD.MOV.U32 R20, RZ, RZ, RZ ;  /* 0x000000ffff147224 */ /* 0x000fe200078e00ff */
[----:B------:R-:W-:Y:S01]  /*0380*/  ISETP.GE.AND P0, PT, R19, UR5, PT ;  /* 0x0000000513007c0c */ /* 0x000fe2000bf06270 */
[----:B------:R-:W-:Y:S01]  /*0390*/  IMAD R22, R22, UR5, RZ ;  /* 0x0000000516167c24 */ /* 0x000fe2000f8e02ff */
[----:B------:R-:W-:Y:S01]  /*03a0*/  UMOV UR4, URZ ;  /* 0x0000003f00047c82 */ /* 0x000fe20008000000 */
[----:B------:R-:W-:Y:S01]  /*03b0*/  ULDC UR6, c[0x0][0x23c] ;  /* 0x00008f0000067ab9 */ /* 0x000fe20000000800 */
[----:B0-----:R-:W-:-:S04]  /*03c0*/  IMAD R21, R21, UR7, R14 ;  /* 0x0000000715157c24 */ /* 0x001fc8000f8e020e */
[----:B------:R-:W-:Y:S01]  /*03d0*/  IMAD R9, R21, UR5, R19 ;  /* 0x0000000515097c24 */ /* 0x000fe2000f8e0213 */
[----:B------:R-:W-:-:S06]  /*03e0*/  ULDC UR5, c[0x0][0x238] ;  /* 0x00008e0000057ab9 */ /* 0x000fcc0000000800 */
.L_x_571:
[----:B------:R-:W-:-:S13]  /*03f0*/  ISETP.GE.OR P3, PT, R21, UR5, P0 ;  /* 0x0000000515007c0c */ /* 0x000fda0008766670 */
[----:B------:R-:W0:Y:S02]  /*0400*/  @!P3 LDC.64 R14, c[0x0][0x210] ;  /* 0x00008400ff0ebb82 */ /* 0x000e240000000a00 */
[----:B0-----:R-:W-:-:S06]  /*0410*/  @!P3 IMAD.WIDE R14, R9, 0x2, R14 ;  /* 0x00000002090eb825 */ /* 0x001fcc00078e020e */
[----:B------:R-:W2:Y:S01]  /*0420*/  @!P3 LDG.E.U16.CONSTANT R14, desc[UR8][R14.64] ;  /* 0x000000080e0eb981 */ /* 0x000ea2000c1e9500 */
[----:B------:R-:W-:Y:S01]  /*0430*/  IMAD R24, R0, UR7, RZ ;  /* 0x0000000700187c24 */ /* 0x000fe2000f8e02ff */
[----:B------:R-:W-:Y:S01]  /*0440*/  HFMA2.MMA R27, -RZ, RZ, 0, 0 ;  /* 0x00000000ff1b7435 */ /* 0x000fe200000001ff */
[----:B------:R-:W-:Y:S02]  /*0450*/  @!P3 IADD3 R18, R18, 0x1, RZ ;  /* 0x000000011212b810 */ /* 0x000fe40007ffe0ff */
[C---:B------:R-:W-:Y:S01]  /*0460*/  IMAD R9, R24.reuse, UR6, R9 ;  /* 0x0000000618097c24 */ /* 0x040fe2000f8e0209 */
[----:B------:R-:W-:Y:S02]  /*0470*/  IADD3 R21, R24, R21, RZ ;  /* 0x0000001518157210 */ /* 0x000fe40007ffe0ff */
[----:B------:R-:W-:Y:S02]  /*0480*/  @!P3 I2FP.F32.S32 R26, R18 ;  /* 0x00000012001ab245 */ /* 0x000fe40000201400 */
[----:B------:R-:W-:-:S02]  /*0490*/  ISETP.GE.OR P1, PT, R21, UR5, P0 ;  /* 0x0000000515007c0c */ /* 0x000fc40008726670 */
[----:B------:R-:W-:Y:S01]  /*04a0*/  IADD3 R25, R24, R21, RZ ;  /* 0x0000001518197210 */ /* 0x000fe20007ffe0ff */
[----:B------:R-:W0:Y:S03]  /*04b0*/  @!P3 MUFU.RCP R27, R26 ;  /* 0x0000001a001bb308 */ /* 0x000e260000001000 */
[----:B------:R-:W-:Y:S01]  /*04c0*/  ISETP.GE.OR P2, PT, R25, UR5, P0 ;  /* 0x0000000519007c0c */ /* 0x000fe20008746670 */
[----:B------:R-:W-:-:S06]  /*04d0*/  IMAD.MOV.U32 R25, RZ, RZ, RZ ;  /* 0x000000ffff197224 */ /* 0x000fcc00078e00ff */
[----:B------:R-:W1:Y:S02]  /*04e0*/  @!P1 LDC.64 R16, c[0x0][0x210] ;  /* 0x00008400ff109b82 */ /* 0x000e640000000a00 */
[----:B-1----:R-:W-:-:S06]  /*04f0*/  @!P1 IMAD.WIDE R16, R9, 0x2, R16 ;  /* 0x0000000209109825 */ /* 0x002fcc00078e0210 */
[----:B------:R1:W3:Y:S01]  /*0500*/  @!P1 LDG.E.U16.CONSTANT R16, desc[UR8][R16.64] ;  /* 0x0000000810109981 */ /* 0x0002e2000c1e9500 */
[----:B--2---:R-:W-:Y:S02]  /*0510*/  @!P3 HADD2.F32 R25, -RZ, R14.H0_H0 ;  /* 0x2000000eff19b230 */ /* 0x004fe40000004100 */
[----:B------:R-:W2:Y:S03]  /*0520*/  @!P2 LDC.64 R14, c[0x0][0x210] ;  /* 0x00008400ff0eab82 */ /* 0x000ea60000000a00 */
[----:B------:R-:W-:-:S04]  /*0530*/  FADD.FTZ R29, R25, -R8 ;  /* 0x80000008191d7221 */ /* 0x000fc80000010000 */
[----:B0-----:R-:W-:Y:S01]  /*0540*/  FFMA.FTZ R8, R29, R27, R8 ;  /* 0x0000001b1d087223 */ /* 0x001fe20000010008 */
[----:B------:R-:W-:-:S04]  /*0550*/  @!P2 IMAD R27, R24, UR6, R9 ;  /* 0x00000006181bac24 */ /* 0x000fc8000f8e0209 */
[----:B--2---:R-:W-:-:S06]  /*0560*/  @!P2 IMAD.WIDE R14, R27, 0x2, R14 ;  /* 0x000000021b0ea825 */ /* 0x004fcc00078e020e */
[----:B------:R-:W2:Y:S01]  /*0570*/  @!P2 LDG.E.U16.CONSTANT R14, desc[UR8][R14.64] ;  /* 0x000000080e0ea981 */ /* 0x000ea2000c1e9500 */
[----:B------:R-:W-:Y:S01]  /*0580*/  FADD.FTZ R28, -R8, R25 ;  /* 0x00000019081c7221 */ /* 0x000fe20000010100 */
[----:B------:R-:W-:Y:S01]  /*0590*/  IMAD.MOV.U32 R26, RZ, RZ, RZ ;  /* 0x000000ffff1a7224 */ /* 0x000fe200078e00ff */
[----:B------:R-:W-:Y:S02]  /*05a0*/  @!P3 MOV R26, 0x3f800000 ;  /* 0x3f800000001ab802 */ /* 0x000fe40000000f00 */
[----:B------:R-:W-:Y:S01]  /*05b0*/  FMUL.FTZ R28, R29, R28 ;  /* 0x0000001c1d1c7220 */ /* 0x000fe20000410000 */
[----:B------:R-:W-:-:S03]  /*05c0*/  @!P1 IADD3 R13, R13, 0x1, RZ ;  /* 0x000000010d0d9810 */ /* 0x000fc60007ffe0ff */
[----:B------:R-:W-:Y:S01]  /*05d0*/  FFMA.FTZ R11, R28, R26, R11 ;  /* 0x0000001a1c0b7223 */ /* 0x000fe2000001000b */
[----:B------:R-:W-:Y:S01]  /*05e0*/  HFMA2.MMA R28, -RZ, RZ, 0, 0 ;  /* 0x00000000ff1c7435 */ /* 0x000fe200000001ff */
[----:B-1----:R-:W-:Y:S01]  /*05f0*/  IMAD.IADD R17, R24, 0x1, R21 ;  /* 0x0000000118117824 */ /* 0x002fe200078e0215 */
[----:B------:R-:W-:-:S03]  /*0600*/  @!P1 I2FP.F32.S32 R25, R13 ;  /* 0x0000000d00199245 */ /* 0x000fc60000201400 */
[----:B------:R-:W-:-:S05]  /*0610*/  IMAD R17, R0, UR7, R17 ;  /* 0x0000000700117c24 */ /* 0x000fca000f8e0211 */
[----:B------:R-:W0:Y:S01]  /*0620*/  @!P1 MUFU.RCP R28, R25 ;  /* 0x00000019001c9308 */ /* 0x000e220000001000 */
[----:B------:R-:W-:Y:S01]  /*0630*/  ISETP.GE.OR P3, PT, R17, UR5, P0 ;  /* 0x0000000511007c0c */ /* 0x000fe20008766670 */
[----:B------:R-:W-:Y:S01]  /*0640*/  @!P2 VIADD R12, R12, 0x1 ;  /* 0x000000010c0ca836 */ /* 0x000fe20000000000 */
[----:B------:R-:W-:Y:S01]  /*0650*/  CS2R R26, SRZ ;  /* 0x00000000001a7805 */ /* 0x000fe2000001ff00 */
[----:B---3--:R-:W-:-:S03]  /*0660*/  @!P1 HADD2.F32 R26, -RZ, R16.H0_H0 ;  /* 0x20000010ff1a9230 */ /* 0x008fc60000004100 */
[----:B------:R-:W-:Y:S02]  /*0670*/  @!P2 I2FP.F32.S32 R29, R12 ;  /* 0x0000000c001da245 */ /* 0x000fe40000201400 */
[----:B------:R-:W-:Y:S01]  /*0680*/  MOV R17, RZ ;  /* 0x000000ff00117202 */ /* 0x000fe20000000f00 */
[--C-:B------:R-:W-:Y:S01]  /*0690*/  FADD.FTZ R16, R26, -R7.reuse ;  /* 0x800000071a107221 */ /* 0x100fe20000010000 */
[----:B------:R-:W1:Y:S03]  /*06a0*/  @!P2 MUFU.RCP R27, R29 ;  /* 0x0000001d001ba308 */ /* 0x000e660000001000 */
[----:B0-----:R-:W-:-:S04]  /*06b0*/  FFMA.FTZ R7, R16, R28, R7 ;  /* 0x0000001c10077223 */ /* 0x001fc80000010007 */
[----:B------:R-:W-:-:S04]  /*06c0*/  FADD.FTZ R25, -R7, R26 ;  /* 0x0000001a07197221 */ /* 0x000fc80000010100 */
[----:B------:R-:W-:Y:S01]  /*06d0*/  FMUL.FTZ R16, R16, R25 ;  /* 0x0000001910107220 */ /* 0x000fe20000410000 */
[----:B--2---:R-:W-:Y:S02]  /*06e0*/  @!P2 HADD2.F32 R17, -RZ, R14.H0_H0 ;  /* 0x2000000eff11a230 */ /* 0x004fe40000004100 */
[----:B------:R-:W0:Y:S03]  /*06f0*/  @!P3 LDC.64 R14, c[0x0][0x210] ;  /* 0x00008400ff0ebb82 */ /* 0x000e260000000a00 */
[----:B------:R-:W-:-:S04]  /*0700*/  FADD.FTZ R25, R17, -R6 ;  /* 0x8000000611197221 */ /* 0x000fc80000010000 */
[----:B-1----:R-:W-:Y:S01]  /*0710*/  FFMA.FTZ R6, R25, R27, R6 ;  /* 0x0000001b19067223 */ /* 0x002fe20000010006 */
[----:B------:R-:W-:-:S04]  /*0720*/  @!P3 IMAD R27, R24, UR6, R9 ;  /* 0x00000006181bbc24 */ /* 0x000fc8000f8e0209 */
[----:B------:R-:W-:-:S04]  /*0730*/  @!P3 IMAD R27, R24, UR6, R27 ;  /* 0x00000006181bbc24 */ /* 0x000fc8000f8e021b */
[----:B0-----:R-:W-:-:S06]  /*0740*/  @!P3 IMAD.WIDE R14, R27, 0x2, R14 ;  /* 0x000000021b0eb825 */ /* 0x001fcc00078e020e */
[----:B------:R-:W2:Y:S01]  /*0750*/  @!P3 LDG.E.U16.CONSTANT R14, desc[UR8][R14.64] ;  /* 0x000000080e0eb981 */ /* 0x000ea2000c1e9500 */
[----:B------:R-:W-:Y:S02]  /*0760*/  @!P3 IADD3 R4, R4, 0x1, RZ ;  /* 0x000000010404b810 */ /* 0x000fe40007ffe0ff */
[----:B------:R-:W-:Y:S02]  /*0770*/  CS2R R26, SRZ ;  /* 0x00000000001a7805 */ /* 0x000fe4000001ff00 */
[----:B------:R-:W-:-:S04]  /*0780*/  @!P3 I2FP.F32.S32 R29, R4 ;  /* 0x00000004001db245 */ /* 0x000fc80000201400 */
[----:B------:R-:W0:Y:S01]  /*0790*/  @!P3 MUFU.RCP R27, R29 ;  /* 0x0000001d001bb308 */ /* 0x000e220000001000 */
[----:B------:R-:W-:Y:S02]  /*07a0*/  IMAD R21, R24, 0x3, R21 ;  /* 0x0000000318157824 */ /* 0x000fe400078e0215 */
[----:B------:R-:W-:Y:S02]  /*07b0*/  IMAD R9, R22, 0x3, R9 ;  /* 0x0000000316097824 */ /* 0x000fe400078e0209 */
[----:B--2---:R-:W-:-:S05]  /*07c0*/  @!P3 HADD2.F32 R26, -RZ, R14.H0_H0 ;  /* 0x2000000eff1ab230 */ /* 0x004fca0000004100 */
[----:B------:R-:W-:-:S04]  /*07d0*/  FADD.FTZ R28, R26, -R23 ;  /* 0x800000171a1c7221 */ /* 0x000fc80000010000 */
[----:B0-----:R-:W-:Y:S01]  /*07e0*/  FFMA.FTZ R23, R28, R27, R23 ;  /* 0x0000001b1c177223 */ /* 0x001fe20000010017 */
[----:B------:R-:W-:Y:S01]  /*07f0*/  HFMA2.MMA R27, -RZ, RZ, 0, 0 ;  /* 0x00000000ff1b7435 */ /* 0x000fe200000001ff */
[----:B------:R-:W-:-:S05]  /*0800*/  FADD.FTZ R14, -R6, R17 ;  /* 0x00000011060e7221 */ /* 0x000fca0000010100 */
[----:B------:R-:W-:Y:S01]  /*0810*/  @!P1 IMAD.MOV.U32 R27, RZ, RZ, 0x3f800000 ;  /* 0x3f800000ff1b9424 */ /* 0x000fe200078e00ff */
[----:B------:R-:W-:Y:S01]  /*0820*/  ISETP.LE.AND P1, PT, R3, UR4, PT ;  /* 0x0000000403007c0c */ /* 0x000fe2000bf23270 */
[----:B------:R-:W-:Y:S01]  /*0830*/  HFMA2.MMA R17, -RZ, RZ, 0, 0 ;  /* 0x00000000ff117435 */ /* 0x000fe200000001ff */
[----:B------:R-:W-:Y:S01]  /*0840*/  FADD.FTZ R15, -R23, R26 ;  /* 0x0000001a170f7221 */ /* 0x000fe20000010100 */
[----:B------:R-:W-:Y:S01]  /*0850*/  FFMA.FTZ R5, R16, R27, R5 ;  /* 0x0000001b10057223 */ /* 0x000fe20000010005 */
[----:B------:R-:W-:Y:S02]  /*0860*/  FMUL.FTZ R25, R25, R14 ;  /* 0x0000000e19197220 */ /* 0x000fe40000410000 */
[----:B------:R-:W-:Y:S01]  /*0870*/  FMUL.FTZ R27, R28, R15 ;  /* 0x0000000f1c1b7220 */ /* 0x000fe20000410000 */
[----:B------:R-:W-:Y:S01]  /*0880*/  MOV R15, RZ ;  /* 0x000000ff000f7202 */ /* 0x000fe20000000f00 */
[----:B------:R-:W-:Y:S01]  /*0890*/  @!P2 IMAD.MOV.U32 R15, RZ, RZ, 0x3f800000 ;  /* 0x3f800000ff0fa424 */ /* 0x000fe200078e00ff */
[----:B------:R-:W-:Y:S01]  /*08a0*/  @!P3 MOV R17, 0x3f800000 ;  /* 0x3f8000000011b802 */ /* 0x000fe20000000f00 */
[----:B------:R-:W-:-:S02]  /*08b0*/  UIADD3 UR4, UR4, 0x1, URZ ;  /* 0x0000000104047890 */ /* 0x000fc4000fffe03f */
[----:B------:R-:W-:Y:S02]  /*08c0*/  FFMA.FTZ R20, R25, R15, R20 ;  /* 0x0000000f19147223 */ /* 0x000fe40000010014 */
[----:B------:R-:W-:Y:S01]  /*08d0*/  FFMA.FTZ R10, R27, R17, R10 ;  /* 0x000000111b0a7223 */ /* 0x000fe2000001000a */
[----:B------:R-:W-:Y:S07]  /*08e0*/  @!P1 BRA `(.L_x_571) ;  /* 0xfffffff800c09947 */ /* 0x000fee000383ffff */
.L_x_570:
[-C--:B------:R-:W-:Y:S01]  /*08f0*/  IADD3 R17, R18, R13.reuse, RZ ;  /* 0x0000000d12117210 */ /* 0x080fe20007ffe0ff */
[----:B------:R-:W-:Y:S01]  /*0900*/  FADD.FTZ R22, -R7, R8 ;  /* 0x0000000807167221 */ /* 0x000fe20000010100 */
[----:B------:R-:W-:Y:S01]  /*0910*/  I2FP.F32.S32 R15, R18 ;  /* 0x00000012000f7245 */ /* 0x000fe20000201400 */
[----:B------:R-:W0:Y:S01]  /*0920*/  S2UR UR6, SR_CgaCtaId ;  /* 0x00000000000679c3 */ /* 0x000e220000008800 */
[C---:B------:R-:W-:Y:S01]  /*0930*/  VIMNMX R3, R17.reuse, 0x1, !PT ;  /* 0x0000000111037848 */ /* 0x040fe20007fe0100 */
[----:B------:R-:W-:Y:S01]  /*0940*/  IMAD.IADD R9, R17, 0x1, R12 ;  /* 0x0000000111097824 */ /* 0x000fe200078e020c */
[----:B------:R-:W-:Y:S01]  /*0950*/  I2FP.F32.S32 R18, R13 ;  /* 0x0000000d00127245 */ /* 0x000fe20000201400 */
[----:B------:R-:W-:Y:S01]  /*0960*/  FMUL.FTZ R25, R22, R22 ;  /* 0x0000001616197220 */ /* 0x000fe20000410000 */
[----:B------:R-:W-:Y:S01]  /*0970*/  I2FP.F32.S32 R14, R3 ;  /* 0x00000003000e7245 */ /* 0x000fe20000201400 */
[----:B------:R-:W-:Y:S01]  /*0980*/  FMUL.FTZ R3, R15, R8 ;  /* 0x000000080f037220 */ /* 0x000fe20000410000 */
[----:B------:R-:W-:Y:S01]  /*0990*/  VIMNMX R16, R9, 0x1, !PT ;  /* 0x0000000109107848 */ /* 0x000fe20007fe0100 */
[----:B------:R-:W1:Y:S01]  /*09a0*/  S2R R8, SR_TID.X ;  /* 0x0000000000087919 */ /* 0x000e620000002100 */
[----:B------:R-:W-:Y:S01]  /*09b0*/  UMOV UR4, 0x400 ;  /* 0x0000040000047882 */ /* 0x000fe20000000000 */
[C---:B------:R-:W-:Y:S01]  /*09c0*/  FFMA.FTZ R7, R18.reuse, R7, R3 ;  /* 0x0000000712077223 */ /* 0x040fe20000010003 */
[----:B------:R-:W2:Y:S01]  /*09d0*/  MUFU.RCP R14, R14 ;  /* 0x0000000e000e7308 */ /* 0x000ea20000001000 */
[----:B------:R-:W-:Y:S01]  /*09e0*/  I2FP.F32.S32 R13, R16 ;  /* 0x00000010000d7245 */ /* 0x000fe20000201400 */
[----:B------:R-:W1:Y:S01]  /*09f0*/  S2R R3, SR_TID.Y ;  /* 0x0000000000037919 */ /* 0x000e620000002200 */
[----:B------:R-:W-:Y:S01]  /*0a00*/  I2FP.F32.S32 R16, R17 ;  /* 0x0000001100107245 */ /* 0x000fe20000201400 */
[----:B------:R-:W-:Y:S01]  /*0a10*/  FMUL.FTZ R18, R18, R25 ;  /* 0x0000001912127220 */ /* 0x000fe20000410000 */
[----:B------:R-:W-:Y:S01]  /*0a20*/  I2FP.F32.S32 R17, R12 ;  /* 0x0000000c00117245 */ /* 0x000fe20000201400 */
[----:B------:R-:W-:-:S02]  /*0a30*/  UIADD3 UR5, UR4, 0x800, URZ ;  /* 0x0000080004057890 */ /* 0x000fc4000fffe03f */
[----:B------:R-:W3:Y:S01]  /*0a40*/  MUFU.RCP R13, R13 ;  /* 0x0000000d000d7308 */ /* 0x000ee20000001000 */
[----:B------:R-:W-:Y:S01]  /*0a50*/  FMUL.FTZ R18, R15, R18 ;  /* 0x000000120f127220 */ /* 0x000fe20000410000 */
[----:B0-----:R-:W-:Y:S02]  /*0a60*/  ULEA UR10, UR6, UR4, 0x18 ;  /* 0x00000004060a7291 */ /* 0x001fe4000f8ec03f */
[----:B------:R-:W-:Y:S01]  /*0a70*/  UIADD3 UR4, UR4, 0x1000, URZ ;  /* 0x0000100004047890 */ /* 0x000fe2000fffe03f */
[C---:B--2---:R-:W-:Y:S01]  /*0a80*/  FMUL.FTZ R21, R14.reuse, R7 ;  /* 0x000000070e157220 */ /* 0x044fe20000410000 */
[----:B------:R-:W-:Y:S01]  /*0a90*/  IADD3 R7, R9, R4, RZ ;  /* 0x0000000409077210 */ /* 0x000fe20007ffe0ff */
[----:B------:R-:W-:Y:S01]  /*0aa0*/  FFMA.FTZ R18, R14, R18, R5 ;  /* 0x000000120e127223 */ /* 0x000fe20000010005 */
[----:B------:R-:W-:Y:S01]  /*0ab0*/  I2FP.F32.S32 R9, R9 ;  /* 0x0000000900097245 */ /* 0x000fe20000201400 */
[C---:B------:R-:W-:Y:S01]  /*0ac0*/  FMUL.FTZ R12, R21.reuse, R16 ;  /* 0x00000010150c7220 */ /* 0x040fe20000410000 */
[----:B------:R-:W-:Y:S01]  /*0ad0*/  FADD.FTZ R21, R21, -R6 ;  /* 0x8000000615157221 */ /* 0x000fe20000010000 */
[----:B------:R-:W-:Y:S01]  /*0ae0*/  VIMNMX R22, R7, 0x1, !PT ;  /* 0x0000000107167848 */ /* 0x000fe20007fe0100 */
[----:B------:R-:W-:Y:S01]  /*0af0*/  FADD.FTZ R18, R18, R11 ;  /* 0x0000000b12127221 */ /* 0x000fe20000010000 */
[----:B------:R-:W-:Y:S01]  /*0b00*/  FFMA.FTZ R6, R17, R6, R12 ;  /* 0x0000000611067223 */ /* 0x000fe2000001000c */
[----:B------:R-:W-:Y:S01]  /*0b10*/  FMUL.FTZ R12, R21, R21 ;  /* 0x00000015150c7220 */ /* 0x000fe20000410000 */
[----:B------:R-:W-:Y:S01]  /*0b20*/  I2FP.F32.S32 R22, R22 ;  /* 0x0000001600167245 */ /* 0x000fe20000201400 */
[----:B------:R-:W-:Y:S01]  /*0b30*/  ULEA UR5, UR6, UR5, 0x18 ;  /* 0x0000000506057291 */ /* 0x000fe2000f8ec03f */
[----:B---3--:R-:W-:Y:S01]  /*0b40*/  FMUL.FTZ R6, R13, R6 ;  /* 0x000000060d067220 */ /* 0x008fe20000410000 */
[----:B------:R-:W-:Y:S01]  /*0b50*/  FMUL.FTZ R17, R17, R12 ;  /* 0x0000000c11117220 */ /* 0x000fe20000410000 */
[----:B------:R-:W0:Y:S01]  /*0b60*/  MUFU.RCP R5, R22 ;  /* 0x0000001600057308 */ /* 0x000e220000001000 */
[----:B------:R-:W-:Y:S01]  /*0b70*/  I2FP.F32.S32 R4, R4 ;  /* 0x0000000400047245 */ /* 0x000fe20000201400 */
[----:B------:R-:W-:Y:S01]  /*0b80*/  FADD.FTZ R12, R6, -R23 ;  /* 0x80000017060c7221 */ /* 0x000fe20000010000 */
[----:B------:R-:W-:Y:S01]  /*0b90*/  FMUL.FTZ R17, R16, R17 ;  /* 0x0000001110117220 */ /* 0x000fe20000410000 */
[----:B------:R-:W-:Y:S01]  /*0ba0*/  FMUL.FTZ R11, R6, R9 ;  /* 0x00000009060b7220 */ /* 0x000fe20000410000 */
[----:B------:R-:W-:Y:S01]  /*0bb0*/  ULEA UR4, UR6, UR4, 0x18 ;  /* 0x0000000406047291 */ /* 0x000fe2000f8ec03f */
[----:B------:R-:W-:Y:S01]  /*0bc0*/  FMUL.FTZ R15, R12, R12 ;  /* 0x0000000c0c0f7220 */ /* 0x000fe20000410000 */
[----:B------:R-:W-:-:S03]  /*0bd0*/  FFMA.FTZ R17, R13, R17, R20 ;  /* 0x000000110d117223 */ /* 0x000fc60000010014 */
[----:B------:R-:W-:Y:S01]  /*0be0*/  FMUL.FTZ R6, R4, R15 ;  /* 0x0000000f04067220 */ /* 0x000fe20000410000 */
[----:B------:R-:W-:Y:S01]  /*0bf0*/  FADD.FTZ R17, R18, R17 ;  /* 0x0000001112117221 */ /* 0x000fe20000010000 */
[----:B------:R-:W-:Y:S01]  /*0c00*/  FFMA.FTZ R4, R4, R23, R11 ;  /* 0x0000001704047223 */ /* 0x000fe2000001000b */
[----:B-1----:R-:W-:Y:S02]  /*0c10*/  IMAD R18, R3, R2, R8 ;  /* 0x0000000203127224 */ /* 0x002fe400078e0208 */
[----:B------:R-:W-:Y:S01]  /*0c20*/  FMUL.FTZ R6, R9, R6 ;  /* 0x0000000609067220 */ /* 0x000fe20000410000 */
[----:B0-----:R-:W-:-:S03]  /*0c30*/  FMUL.FTZ R4, R5, R4 ;  /* 0x0000000405047220 */ /* 0x001fc60000410000 */
[----:B------:R-:W-:Y:S01]  /*0c40*/  FFMA.FTZ R6, R5, R6, R10 ;  /* 0x0000000605067223 */ /* 0x000fe2000001000a */
[----:B------:R-:W-:-:S03]  /*0c50*/  LEA R9, R18, UR10, 0x2 ;  /* 0x0000000a12097c11 */ /* 0x000fc6000f8e10ff */
[----:B------:R-:W-:Y:S01]  /*0c60*/  FADD.FTZ R5, R17, R6 ;  /* 0x0000000611057221 */ /* 0x000fe20000010000 */
[C---:B------:R-:W-:Y:S01]  /*0c70*/  LEA R6, R18.reuse, UR5, 0x2 ;  /* 0x0000000512067c11 */ /* 0x040fe2000f8e10ff */
[----:B------:R0:W-:Y:S01]  /*0c80*/  STS [R9], R4 ;  /* 0x0000000409007388 */ /* 0x0001e20000000800 */
[----:B------:R-:W-:Y:S01]  /*0c90*/  LEA R18, R18, UR4, 0x2 ;  /* 0x0000000412127c11 */ /* 0x000fe2000f8e10ff */
[----:B------:R-:W-:Y:S02]  /*0ca0*/  USHF.R.U32.HI UR4, URZ, 0x1, UR7 ;  /* 0x000000013f047899 */ /* 0x000fe40008011607 */
[----:B------:R0:W-:Y:S04]  /*0cb0*/  STS [R6], R5 ;  /* 0x0000000506007388 */ /* 0x0001e80000000800 */
[----:B------:R0:W-:Y:S01]  /*0cc0*/  STS [R18], R7 ;  /* 0x0000000712007388 */ /* 0x0001e20000000800 */
[----:B------:R-:W-:Y:S01]  /*0cd0*/  ISETP.NE.AND P0, PT, RZ, UR4, PT ;  /* 0x00000004ff007c0c */ /* 0x000fe2000bf05270 */
[----:B------:R-:W-:-:S04]  /*0ce0*/  IMAD R11, R2, UR4, RZ ;  /* 0x00000004020b7c24 */ /* 0x000fc8000f8e02ff */
[C---:B------:R-:W-:Y:S01]  /*0cf0*/  IMAD R23, R11.reuse, 0x4, R9 ;  /* 0x000000040b177824 */ /* 0x040fe200078e0209 */
[C---:B------:R-:W-:Y:S02]  /*0d00*/  LEA R22, R11.reuse, R18, 0x2 ;  /* 0x000000120b167211 */ /* 0x040fe400078e10ff */
[----:B------:R-:W-:-:S05]  /*0d10*/  LEA R24, R11, R6, 0x2 ;  /* 0x000000060b187211 */ /* 0x000fca00078e10ff */
[----:B0-----:R-:W-:Y:S05]  /*0d20*/  @!P0 BRA `(.L_x_572) ;  /* 0x0000004400588947 */ /* 0x001fea0003800000 */
        /* <DEDUP_REMOVED lines=8> */
[----:B------:R-:W0:Y:S04]  /*0db0*/  LDS R10, [R22] ;  /* 0x00000000160a7984 */ /* 0x000e280000000800 */
[----:B------:R-:W1:Y:S04]  /*0dc0*/  LDS R13, [R23] ;  /* 0x00000000170d7984 */ /* 0x000e680000000800 */
[----:B------:R-:W2:Y:S01]  /*0dd0*/  LDS R17, [R24] ;  /* 0x0000000018117984 */ /* 0x000ea20000000800 */
[----:B0-----:R-:W-:Y:S01]  /*0de0*/  IMAD.IADD R11, R7, 0x1, R10 ;  /* 0x00000001070b7824 */ /* 0x001fe200078e020a */
[----:B------:R-:W-:-:S02]  /*0df0*/  I2FP.F32.S32 R10, R10 ;  /* 0x0000000a000a7245 */ /* 0x000fc40000201400 */
[----:B------:R-:W-:Y:S01]  /*0e00*/  I2FP.F32.S32 R7, R7 ;  /* 0x0000000700077245 */ /* 0x000fe20000201400 */
[----:B-1----:R-:W-:Y:S01]  /*0e10*/  FADD.FTZ R14, R4, -R13 ;  /* 0x8000000d040e7221 */ /* 0x002fe20000010000 */
[----:B------:R-:W-:Y:S01]  /*0e20*/  VIMNMX R12, R11, 0x1, !PT ;  /* 0x000000010b0c7848 */ /* 0x000fe20007fe0100 */
[----:B------:R-:W-:Y:S02]  /*0e30*/  FMUL.FTZ R13, R13, R10 ;  /* 0x0000000a0d0d7220 */ /* 0x000fe40000410000 */
[----:B------:R-:W-:Y:S01]  /*0e40*/  FMUL.FTZ R15, R14, R14 ;  /* 0x0000000e0e0f7220 */ /* 0x000fe20000410000 */
[----:B------:R-:W-:Y:S01]  /*0e50*/  I2FP.F32.S32 R12, R12 ;  /* 0x0000000c000c7245 */ /* 0x000fe20000201400 */
[----:B------:R-:W-:Y:S02]  /*0e60*/  FFMA.FTZ R13, R4, R7, R13 ;  /* 0x00000007040d7223 */ /* 0x000fe4000001000d */
[----:B------:R-:W-:-:S03]  /*0e70*/  FMUL.FTZ R14, R10, R15 ;  /* 0x0000000f0a0e7220 */ /* 0x000fc60000410000 */
[----:B------:R-:W2:Y:S01]  /*0e80*/  MUFU.RCP R12, R12 ;  /* 0x0000000c000c7308 */ /* 0x000ea20000001000 */
[----:B------:R-:W-:Y:S01]  /*0e90*/  FMUL.FTZ R15, R7, R14 ;  /* 0x0000000e070f7220 */ /* 0x000fe20000410000 */
[----:B------:R-:W-:-:S03]  /*0ea0*/  MOV R7, R11 ;  /* 0x0000000b00077202 */ /* 0x000fc60000000f00 */
[C---:B--2---:R-:W-:Y:S01]  /*0eb0*/  FFMA.FTZ R10, R12.reuse, R15, R17 ;  /* 0x0000000f0c0a7223 */ /* 0x044fe20000010011 */
[----:B------:R-:W-:-:S03]  /*0ec0*/  FMUL.FTZ R4, R12, R13 ;  /* 0x0000000d0c047220 */ /* 0x000fc60000410000 */
[----:B------:R-:W-:Y:S02]  /*0ed0*/  FADD.FTZ R5, R5, R10 ;  /* 0x0000000a05057221 */ /* 0x000fe40000010000 */
[----:B------:R0:W-:Y:S04]  /*0ee0*/  STS [R9], R4 ;  /* 0x0000000409007388 */ /* 0x0001e80000000800 */
[----:B------:R0:W-:Y:S04]  /*0ef0*/  STS [R6], R5 ;  /* 0x0000000506007388 */ /* 0x0001e80000000800 */
[----:B------:R0:W-:Y:S02]  /*0f00*/  STS [R18], R11 ;  /* 0x0000000b12007388 */ /* 0x0001e40000000800 */
.L_x_574:
[----:B------:R-:W-:Y:S05]  /*0f10*/  BSYNC B0 ;  /* 0x0000000000007941 */ /* 0x000fea0003800000 */
.L_x_573:
        /* <DEDUP_REMOVED lines=9> */
[----:B0-----:R-:W-:-:S04]  /*0fb0*/  IMAD R11, R2, UR5, RZ ;  /* 0x00000005020b7c24 */ /* 0x001fc8000f8e02ff */
[C---:B------:R-:W-:Y:S01]  /*0fc0*/  IMAD R10, R11.reuse, 0x4, R18 ;  /* 0x000000040b0a7824 */ /* 0x040fe200078e0212 */
[C---:B------:R-:W-:Y:S02]  /*0fd0*/  LEA R12, R11.reuse, R9, 0x2 ;  /* 0x000000090b0c7211 */ /* 0x040fe400078e10ff */
[----:B------:R-:W-:-:S03]  /*0fe0*/  LEA R13, R11, R6, 0x2 ;  /* 0x000000060b0d7211 */ /* 0x000fc600078e10ff */
        /* <DEDUP_REMOVED lines=8> */
[----:B------:R-:W-:Y:S01]  /*1070*/  FMUL.FTZ R15, R15, R20 ;  /* 0x000000140f0f7220 */ /* 0x000fe20000410000 */
[----:B------:R-:W-:Y:S01]  /*1080*/  MOV R7, R11 ;  /* 0x0000000b00077202 */ /* 0x000fe20000000f00 */
[----:B------:R-:W-:Y:S01]  /*1090*/  FMUL.FTZ R17, R16, R16 ;  /* 0x0000001010117220 */ /* 0x000fe20000410000 */
[----:B------:R-:W-:Y:S01]  /*10a0*/  I2FP.F32.S32 R14, R14 ;  /* 0x0000000e000e7245 */ /* 0x000fe20000201400 */
[----:B------:R-:W-:Y:S02]  /*10b0*/  FFMA.FTZ R15, R4, R10, R15 ;  /* 0x0000000a040f7223 */ /* 0x000fe4000001000f */
[----:B------:R-:W-:-:S03]  /*10c0*/  FMUL.FTZ R17, R20, R17 ;  /* 0x0000001114117220 */ /* 0x000fc60000410000 */
[----:B------:R-:W2:Y:S01]  /*10d0*/  MUFU.RCP R14, R14 ;  /* 0x0000000e000e7308 */ /* 0x000ea20000001000 */
[----:B------:R-:W-:-:S04]  /*10e0*/  FMUL.FTZ R17, R10, R17 ;  /* 0x000000110a117220 */ /* 0x000fc80000410000 */
[C---:B--2---:R-:W-:Y:S01]  /*10f0*/  FFMA.FTZ R10, R14.reuse, R17, R13 ;  /* 0x000000110e0a7223 */ /* 0x044fe2000001000d */
[----:B------:R-:W-:-:S03]  /*1100*/  FMUL.FTZ R4, R14, R15 ;  /* 0x0000000f0e047220 */ /* 0x000fc60000410000 */
[----:B------:R-:W-:Y:S02]  /*1110*/  FADD.FTZ R5, R5, R10 ;  /* 0x0000000a05057221 */ /* 0x000fe40000010000 */
[----:B------:R1:W-:Y:S04]  /*1120*/  STS [R9], R4 ;  /* 0x0000000409007388 */ /* 0x0003e80000000800 */
[----:B------:R1:W-:Y:S04]  /*1130*/  STS [R6], R5 ;  /* 0x0000000506007388 */ /* 0x0003e80000000800 */
[----:B------:R1:W-:Y:S02]  /*1140*/  STS [R18], R11 ;  /* 0x0000000b12007388 */ /* 0x0003e40000000800 */
.L_x_576:
[----:B------:R-:W-:Y:S05]  /*1150*/  BSYNC B0 ;  /* 0x0000000000007941 */ /* 0x000fea0003800000 */
.L_x_575:
        /* <DEDUP_REMOVED lines=9> */
[----:B01----:R-:W-:-:S04]  /*11f0*/  IMAD R11, R2, UR4, RZ ;  /* 0x00000004020b7c24 */ /* 0x003fc8000f8e02ff */
        /* <DEDUP_REMOVED lines=25> */
.L_x_578:
[----:B------:R-:W-:Y:S05]  /*1390*/  BSYNC B0 ;  /* 0x0000000000007941 */ /* 0x000fea0003800000 */
.L_x_577:
        /* <DEDUP_REMOVED lines=9> */
[----:B012---:R-:W-:-:S04]  /*1430*/  IMAD R11, R2, UR5, RZ ;  /* 0x00000005020b7c24 */ /* 0x007fc8000f8e02ff */
        /* <DEDUP_REMOVED lines=25> */
.L_x_580:
[----:B------:R-:W-:Y:S05]  /*15d0*/  BSYNC B0 ;  /* 0x0000000000007941 */ /* 0x000fea0003800000 */
.L_x_579:
        /* <DEDUP_REMOVED lines=9> */
[----:B0123--:R-:W-:-:S04]  /*1670*/  IMAD R11, R2, UR4, RZ ;  /* 0x00000004020b7c24 */ /* 0x00ffc8000f8e02ff */
        /* <DEDUP_REMOVED lines=25> */
.L_x_582:
[----:B------:R-:W-:Y:S05]  /*1810*/  BSYNC B0 ;  /* 0x0000000000007941 */ /* 0x000fea0003800000 */
.L_x_581:
        /* <DEDUP_REMOVED lines=9> */
[----:B01234-:R-:W-:-:S04]  /*18b0*/  IMAD R11, R2, UR5, RZ ;  /* 0x00000005020b7c24 */ /* 0x01ffc8000f8e02ff */
        /* <DEDUP_REMOVED lines=25> */
.L_x_584:
[----:B------:R-:W-:Y:S05]  /*1a50*/  BSYNC B0 ;  /* 0x0000000000007941 */ /* 0x000fea0003800000 */
.L_x_583:
        /* <DEDUP_REMOVED lines=35> */
.L_x_586:
[----:B------:R-:W-:Y:S05]  /*1c90*/  BSYNC B0 ;  /* 0x0000000000007941 */ /* 0x000fea0003800000 */
.L_x_585:
        /* <DEDUP_REMOVED lines=35> */
.L_x_588:
[----:B------:R-:W-:Y:S05]  /*1ed0*/  BSYNC B0 ;  /* 0x0000000000007941 */ /* 0x000fea0003800000 */
.L_x_587:
        /* <DEDUP_REMOVED lines=35> */
.L_x_590:
[----:B------:R-:W-:Y:S05]  /*2110*/  BSYNC B0 ;  /* 0x0000000000007941 */ /* 0x000fea0003800000 */
.L_x_589:
        /* <DEDUP_REMOVED lines=12> */
[----:B------:R-:W-:Y:S02]  /*21e0*/  LEA R13, R11, R6, 0x2 ;  /* 0x000000060b0d7211 */ /* 0x000fe400078e10ff */
[----:B------:R-:W0:Y:S04]  /*21f0*/  LDS R15, [R12] ;  /* 0x000000000c0f7984 */ /* 0x000e280000000800 */
[----:B------:R-:W1:Y:S04]  /*2200*/  LDS R10, [R10] ;  /* 0x000000000a0a7984 */ /* 0x000e680000000800 */
[----:B------:R-:W2:Y:S01]  /*2210*/  LDS R13, [R13] ;  /* 0x000000000d0d7984 */ /* 0x000ea20000000800 */
[----:B0-----:R-:W-:Y:S01]  /*2220*/  FADD.FTZ R16, R4, -R15 ;  /* 0x8000000f04107221 */ /* 0x001fe20000010000 */
[----:B-1----:R-:W-:-:S03]  /*2230*/  IADD3 R11, R7, R10, RZ ;  /* 0x0000000a070b7210 */ /* 0x002fc60007ffe0ff */
[----:B------:R-:W-:Y:S01]  /*2240*/  FMUL.FTZ R17, R16, R16 ;  /* 0x0000001010117220 */ /* 0x000fe20000410000 */
[----:B------:R-:W-:Y:S02]  /*2250*/  I2FP.F32.S32 R20, R10 ;  /* 0x0000000a00147245 */ /* 0x000fe40000201400 */
[----:B------:R-:W-:Y:S02]  /*2260*/  VIMNMX R14, R11, 0x1, !PT ;  /* 0x000000010b0e7848 */ /* 0x000fe40007fe0100 */
[----:B------:R-:W-:Y:S01]  /*2270*/  I2FP.F32.S32 R10, R7 ;  /* 0x00000007000a7245 */ /* 0x000fe20000201400 */
[----:B------:R-:W-:Y:S01]  /*2280*/  FMUL.FTZ R17, R20, R17 ;  /* 0x0000001114117220 */ /* 0x000fe20000410000 */
[----:B------:R-:W-:Y:S01]  /*2290*/  I2FP.F32.S32 R14, R14 ;  /* 0x0000000e000e7245 */ /* 0x000fe20000201400 */
[----:B------:R-:W-:Y:S01]  /*22a0*/  FMUL.FTZ R15, R15, R20 ;  /* 0x000000140f0f7220 */ /* 0x000fe20000410000 */
[----:B------:R-:W-:Y:S01]  /*22b0*/  MOV R7, R11 ;  /* 0x0000000b00077202 */ /* 0x000fe20000000f00 */
[----:B------:R-:W-:-:S02]  /*22c0*/  FMUL.FTZ R17, R10, R17 ;  /* 0x000000110a117220 */ /* 0x000fc40000410000 */
[----:B------:R-:W-:Y:S01]  /*22d0*/  FFMA.FTZ R15, R4, R10, R15 ;  /* 0x0000000a040f7223 */ /* 0x000fe2000001000f */
[----:B------:R-:W2:Y:S02]  /*22e0*/  MUFU.RCP R14, R14 ;  /* 0x0000000e000e7308 */ /* 0x000ea40000001000 */
[C---:B--2---:R-:W-:Y:S01]  /*22f0*/  FFMA.FTZ R10, R14.reuse, R17, R13 ;  /* 0x000000110e0a7223 */ /* 0x044fe2000001000d */
[----:B------:R-:W-:-:S03]  /*2300*/  FMUL.FTZ R4, R14, R15 ;  /* 0x0000000f0e047220 */ /* 0x000fc60000410000 */
[----:B------:R-:W-:Y:S02]  /*2310*/  FADD.FTZ R5, R5, R10 ;  /* 0x0000000a05057221 */ /* 0x000fe40000010000 */
[----:B------:R0:W-:Y:S04]  /*2320*/  STS [R9], R4 ;  /* 0x0000000409007388 */ /* 0x0001e80000000800 */
[----:B------:R0:W-:Y:S04]  /*2330*/  STS [R6], R5 ;  /* 0x0000000506007388 */ /* 0x0001e80000000800 */
[----:B------:R0:W-:Y:S02]  /*2340*/  STS [R18], R11 ;  /* 0x0000000b12007388 */ /* 0x0001e40000000800 */
.L_x_592:
[----:B------:R-:W-:Y:S05]  /*2350*/  BSYNC B0 ;  /* 0x0000000000007941 */ /* 0x000fea0003800000 */
.L_x_591:
        /* <DEDUP_REMOVED lines=9> */
[----:B01234-:R-:W-:-:S05]  /*23f0*/  IMAD R11, R2, UR4, RZ ;  /* 0x00000004020b7c24 */ /* 0x01ffca000f8e02ff */
[C---:B------:R-:W-:Y:S02]  /*2400*/  LEA R10, R11.reuse, R18, 0x2 ;  /* 0x000000120b0a7211 */ /* 0x040fe400078e10ff */
[C---:B------:R-:W-:Y:S02]  /*2410*/  LEA R12, R11.reuse, R9, 0x2 ;  /* 0x000000090b0c7211 */ /* 0x040fe400078e10ff */
[----:B------:R-:W-:Y:S02]  /*2420*/  LEA R13, R11, R6, 0x2 ;  /* 0x000000060b0d7211 */ /* 0x000fe400078e10ff */
        /* <DEDUP_REMOVED lines=22> */
.L_x_594:
[----:B------:R-:W-:Y:S05]  /*2590*/  BSYNC B0 ;  /* 0x0000000000007941 */ /* 0x000fea0003800000 */
.L_x_593:
        /* <DEDUP_REMOVED lines=35> */
.L_x_596:
[----:B------:R-:W-:Y:S05]  /*27d0*/  BSYNC B0 ;  /* 0x0000000000007941 */ /* 0x000fea0003800000 */
.L_x_595:
        /* <DEDUP_REMOVED lines=35> */
.L_x_598:
[----:B------:R-:W-:Y:S05]  /*2a10*/  BSYNC B0 ;  /* 0x0000000000007941 */ /* 0x000fea0003800000 */
.L_x_597:
        /* <DEDUP_REMOVED lines=35> */
.L_x_600:
[----:B------:R-:W-:Y:S05]  /*2c50*/  BSYNC B0 ;  /* 0x0000000000007941 */ /* 0x000fea0003800000 */
.L_x_599:
        /* <DEDUP_REMOVED lines=35> */
.L_x_602:
[----:B------:R-:W-:Y:S05]  /*2e90*/  BSYNC B0 ;  /* 0x0000000000007941 */ /* 0x000fea0003800000 */
.L_x_601:
        /* <DEDUP_REMOVED lines=35> */
.L_x_604:
[----:B------:R-:W-:Y:S05]  /*30d0*/  BSYNC B0 ;  /* 0x0000000000007941 */ /* 0x000fea0003800000 */
.L_x_603:
        /* <DEDUP_REMOVED lines=35> */
.L_x_606:
[----:B------:R-:W-:Y:S05]  /*3310*/  BSYNC B0 ;  /* 0x0000000000007941 */ /* 0x000fea0003800000 */
.L_x_605:
        /* <DEDUP_REMOVED lines=35> */
.L_x_608:
[----:B------:R-:W-:Y:S05]  /*3550*/  BSYNC B0 ;  /* 0x0000000000007941 */ /* 0x000fea0003800000 */
.L_x_607:
        /* <DEDUP_REMOVED lines=35> */
.L_x_610:
[----:B------:R-:W-:Y:S05]  /*3790*/  BSYNC B0 ;  /* 0x0000000000007941 */ /* 0x000fea0003800000 */
.L_x_609:
        /* <DEDUP_REMOVED lines=35> */
.L_x_612:
[----:B------:R-:W-:Y:S05]  /*39d0*/  BSYNC B0 ;  /* 0x0000000000007941 */ /* 0x000fea0003800000 */
.L_x_611:
        /* <DEDUP_REMOVED lines=35> */
.L_x_614:
[----:B------:R-:W-:Y:S05]  /*3c10*/  BSYNC B0 ;  /* 0x0000000000007941 */ /* 0x000fea0003800000 */
.L_x_613:
        /* <DEDUP_REMOVED lines=35> */
.L_x_616:
[----:B------:R-:W-:Y:S05]  /*3e50*/  BSYNC B0 ;  /* 0x0000000000007941 */ /* 0x000fea0003800000 */
.L_x_615:
        /* <DEDUP_REMOVED lines=35> */
.L_x_618:
[----:B------:R-:W-:Y:S05]  /*4090*/  BSYNC B0 ;  /* 0x0000000000007941 */ /* 0x000fea0003800000 */
.L_x_617:
        /* <DEDUP_REMOVED lines=35> */
.L_x_620:
[----:B------:R-:W-:Y:S05]  /*42d0*/  BSYNC B0 ;  /* 0x0000000000007941 */ /* 0x000fea0003800000 */
.L_x_619:
        /* <DEDUP_REMOVED lines=35> */
.L_x_622:
[----:B------:R-:W-:Y:S05]  /*4510*/  BSYNC B0 ;  /* 0x0000000000007941 */ /* 0x000fea0003800000 */
.L_x_621:
        /* <DEDUP_REMOVED lines=35> */
.L_x_624:
[----:B------:R-:W-:Y:S05]  /*4750*/  BSYNC B0 ;  /* 0x0000000000007941 */ /* 0x000fea0003800000 */
.L_x_623:
        /* <DEDUP_REMOVED lines=35> */
.L_x_626:
[----:B------:R-:W-:Y:S05]  /*4990*/  BSYNC B0 ;  /* 0x0000000000007941 */ /* 0x000fea0003800000 */
.L_x_625:
        /* <DEDUP_REMOVED lines=35> */
.L_x_628:
[----:B------:R-:W-:Y:S05]  /*4bd0*/  BSYNC B0 ;  /* 0x0000000000007941 */ /* 0x000fea0003800000 */
.L_x_627:
        /* <DEDUP_REMOVED lines=35> */
.L_x_630:
[----:B------:R-:W-:Y:S05]  /*4e10*/  BSYNC B0 ;  /* 0x0000000000007941 */ /* 0x000fea0003800000 */
.L_x_629:
[----:B------:R-:W-:Y:S05]  /*4e20*/  @!P1 BRA `(.L_x_572) ;  /* 0x0000000400189947 */ /* 0x000fea0003800000 */
[----:B------:R-:W-:Y:S01]  /*4e30*/  IADD3 R10, R3, UR5, RZ ;  /* 0x00000005030a7c10 */ /* 0x000fe2000fffe0ff */
[----:B------:R-:W-:Y:S03]  /*4e40*/  BAR.SYNC.DEFER_BLOCKING 0x0 ;  /* 0x0000000000007b1d */ /* 0x000fe60000010000 */
[----:B------:R-:W-:-:S03]  /*4e50*/  ISETP.GE.U32.AND P0, PT, R10, UR7, PT ;  /* 0x000000070a007c0c */ /* 0x000fc6000bf06070 */
        /* <DEDUP_REMOVED lines=29> */
.L_x_632:
[----:B------:R-:W-:Y:S05]  /*5030*/  BSYNC B0 ;  /* 0x0000000000007941 */ /* 0x000fea0003800000 */
.L_x_631:
        /* <DEDUP_REMOVED lines=10> */
[----:B01234-:R-:W-:-:S04]  /*50e0*/  LOP3.LUT R11, R2, UR4, RZ, 0xc0, !PT ;  /* 0x00000004020b7c12 */ /* 0x01ffc8000f8ec0ff */
        /* <DEDUP_REMOVED lines=25> */
.L_x_633:
[----:B------:R-:W-:Y:S05]  /*5280*/  BSYNC B0 ;  /* 0x0000000000007941 */ /* 0x000fea0003800000 */
.L_x_572:
[----:B01234-:R-:W0:Y:S01]  /*5290*/  LDC.64 R10, c[0x0][0x218] ;  /* 0x00008600ff0a7b82 */ /* 0x01fe220000000a00 */
[----:B------:R-:W-:-:S07]  /*52a0*/  ISETP.GT.U32.AND P0, PT, R0, 0x1, PT ;  /* 0x000000010000780c */ /* 0x000fce0003f04070 */
[----:B------:R-:W1:Y:S01]  /*52b0*/  LDC.64 R12, c[0x0][0x220] ;  /* 0x00008800ff0c7b82 */ /* 0x000e620000000a00 */
[----:B0-----:R-:W-:-:S04]  /*52c0*/  IMAD.WIDE R10, R19, 0x4, R10 ;  /* 0x00000004130a7825 */ /* 0x001fc800078e020a */
[----:B-1----:R-:W-:Y:S01]  /*52d0*/  IMAD.WIDE R12, R19, 0x4, R12 ;  /* 0x00000004130c7825 */ /* 0x002fe200078e020c */
[----:B------:R-:W-:Y:S06]  /*52e0*/  @P0 BRA `(.L_x_634) ;  /* 0x00000000002c0947 */ /* 0x000fec0003800000 */
[----:B------:R-:W0:Y:S02]  /*52f0*/  S2UR UR4, SR_CTAID.Y ;  /* 0x00000000000479c3 */ /* 0x000e240000002600 */
[----:B0-----:R-:W-:Y:S01]  /*5300*/  LOP3.LUT P0, RZ, R3, UR4, RZ, 0xfc, !PT ;  /* 0x0000000403ff7c12 */ /* 0x001fe2000f80fcff */
[----:B------:R-:W-:-:S03]  /*5310*/  ULDC UR4, c[0x0][0x23c] ;  /* 0x00008f0000047ab9 */ /* 0x000fc60000000800 */
[----:B------:R-:W-:-:S13]  /*5320*/  ISETP.GE.OR P0, PT, R19, UR4, P0 ;  /* 0x0000000413007c0c */ /* 0x000fda0008706670 */
[----:B------:R-:W-:Y:S05]  /*5330*/  @P0 EXIT ;  /* 0x000000000000094d */ /* 0x000fea0003800000 */
[----:B------:R-:W-:Y:S01]  /*5340*/  I2FP.F32.S32 R7, R7 ;  /* 0x0000000700077245 */ /* 0x000fe20000201400 */
[----:B------:R-:W-:Y:S03]  /*5350*/  STG.E desc[UR8][R10.64], R4 ;  /* 0x000000040a007986 */ /* 0x000fe6000c101908 */
[----:B------:R-:W0:Y:S02]  /*5360*/  MUFU.RCP R0, R7 ;  /* 0x0000000700007308 */ /* 0x000e240000001000 */
[----:B0-----:R-:W-:-:S05]  /*5370*/  FMUL.FTZ R5, R0, R5 ;  /* 0x0000000500057220 */ /* 0x001fca0000410000 */
[----:B------:R-:W-:Y:S01]  /*5380*/  STG.E desc[UR8][R12.64], R5 ;  /* 0x000000050c007986 */ /* 0x000fe2000c101908 */
[----:B------:R-:W-:Y:S05]  /*5390*/  EXIT ;  /* 0x000000000000794d */ /* 0x000fea0003800000 */
.L_x_634:
[----:B------:R-:W-:Y:S01]  /*53a0*/  ULDC UR5, c[0x0][0x23c] ;  /* 0x00008f0000057ab9 */ /* 0x000fe20000000800 */
[----:B------:R-:W-:Y:S01]  /*53b0*/  BSSY B0, `(.L_x_635) ;  /* 0x0000013000007945 */ /* 0x000fe20003800000 */
[----:B------:R-:W-:Y:S02]  /*53c0*/  ISETP.GE.AND P0, PT, R19, UR5, PT ;  /* 0x0000000513007c0c */ /* 0x000fe4000bf06270 */
[----:B------:R-:W-:Y:S01]  /*53d0*/  LOP3.LUT P1, RZ, R8, R3, RZ, 0xfc, !PT ;  /* 0x0000000308ff7212 */ /* 0x000fe2000782fcff */
[----:B------:R-:W-:Y:S01]  /*53e0*/  IMAD R8, R0, UR5, RZ ;  /* 0x0000000500087c24 */ /* 0x000fe2000f8e02ff */
[----:B------:R-:W-:-:S13]  /*53f0*/  ISETP.EQ.AND P0, PT, R3, RZ, !P0 ;  /* 0x000000ff0300720c */ /* 0x000fda0004702270 */
[----:B------:R-:W-:Y:S05]  /*5400*/  @!P0 BRA `(.L_x_636) ;  /* 0x0000000000348947 */ /* 0x000fea0003800000 */
[----:B------:R-:W0:Y:S01]  /*5410*/  S2R R16, SR_CTAID.Y ;  /* 0x0000000000107919 */ /* 0x000e220000002600 */
[----:B------:R-:W1:Y:S01]  /*5420*/  LDC.64 R14, c[0x0][0x228] ;  /* 0x00008a00ff0e7b82 */ /* 0x000e620000000a00 */
[----:B------:R-:W-:Y:S02]  /*5430*/  SHF.L.U32 R21, R8, 0x2, RZ ;  /* 0x0000000208157819 */ /* 0x000fe400000006ff */
[----:B------:R-:W-:Y:S01]  /*5440*/  SHF.R.U32.HI R25, RZ, 0x1e, R8 ;  /* 0x0000001eff197819 */ /* 0x000fe20000011608 */
[----:B0-----:R-:W-:-:S04]  /*5450*/  IMAD R17, R16, UR5, R19 ;  /* 0x0000000510117c24 */ /* 0x001fc8000f8e0213 */
[----:B-1----:R-:W-:-:S03]  /*5460*/  IMAD.WIDE R14, R17, 0x4, R14 ;  /* 0x00000004110e7825 */ /* 0x002fc600078e020e */
[----:B------:R-:W-:Y:S02]  /*5470*/  IADD3 R16, P2, R14, R21, RZ ;  /* 0x000000150e107210 */ /* 0x000fe40007f5e0ff */
[----:B------:R0:W-:Y:S02]  /*5480*/  STG.E.STRONG.SYS desc[UR8][R14.64], R4 ;  /* 0x000000040e007986 */ /* 0x0001e4000c115908 */
[----:B------:R-:W-:Y:S02]  /*5490*/  IADD3 R20, P3, R21, R16, RZ ;  /* 0x0000001015147210 */ /* 0x000fe40007f7e0ff */
[----:B------:R-:W-:-:S05]  /*54a0*/  IADD3.X R17, R15, R25, RZ, P2, !PT ;  /* 0x000000190f117210 */ /* 0x000fca00017fe4ff */
[----:B------:R-:W-:Y:S01]  /*54b0*/  IMAD.X R21, R25, 0x1, R17, P3 ;  /* 0x0000000119157824 */ /* 0x000fe200018e0611 */
[----:B------:R0:W-:Y:S04]  /*54c0*/  STG.E.STRONG.SYS desc[UR8][R16.64], R5 ;  /* 0x0000000510007986 */ /* 0x0001e8000c115908 */
[----:B------:R0:W-:Y:S02]  /*54d0*/  STG.E.STRONG.SYS desc[UR8][R20.64], R7 ;  /* 0x0000000714007986 */ /* 0x0001e4000c115908 */
.L_x_636:
[----:B------:R-:W-:Y:S05]  /*54e0*/  BSYNC B0 ;  /* 0x0000000000007941 */ /* 0x000fea0003800000 */
.L_x_635:
        /* <DEDUP_REMOVED lines=9> */
[----:B------:R-:W1:Y:S01]  /*5580*/  LDC.64 R4, c[0x0][0x230] ;  /* 0x00008c00ff047b82 */ /* 0x000e620000000a00 */
[----:B------:R-:W0:Y:S01]  /*5590*/  FLO.U32 R16, UR4 ;  /* 0x0000000400107d00 */ /* 0x000e2200080e0000 */
[----:B------:R-:W1:Y:S07]  /*55a0*/  S2R R17, SR_CTAID.X ;  /* 0x0000000000117919 */ /* 0x000e6e0000002500 */
[----:B------:R-:W2:Y:S01]  /*55b0*/  POPC R15, UR4 ;  /* 0x00000004000f7d09 */ /* 0x000ea20008000000 */
[----:B0-----:R-:W-:Y:S01]  /*55c0*/  ISETP.EQ.U32.AND P1, PT, R16, R7, PT ;  /* 0x000000071000720c */ /* 0x001fe20003f22070 */
[----:B-1----:R-:W-:-:S12]  /*55d0*/  IMAD.WIDE.U32 R4, R17, 0x4, R4 ;  /* 0x0000000411047825 */ /* 0x002fd800078e0004 */
[----:B--2---:R-:W2:Y:S01]  /*55e0*/  @P1 ATOMG.E.ADD.STRONG.GPU PT, R5, desc[UR8][R4.64], R15 ;  /* 0x0000000f040519a8 */ /* 0x004ea200081ee1c8 */
[----:B------:R-:W0:Y:S02]  /*55f0*/  S2R R14, SR_LTMASK ;  /* 0x00000000000e7919 */ /* 0x000e240000003900 */
[----:B0-----:R-:W-:Y:S02]  /*5600*/  LOP3.LUT R17, R14, UR4, RZ, 0xc0, !PT ;  /* 0x000000040e117c12 */ /* 0x001fe4000f8ec0ff */
[----:B------:R-:W-:Y:S02]  /*5610*/  IADD3 R14, R0, -0x1, RZ ;  /* 0xffffffff000e7810 */ /* 0x000fe40007ffe0ff */
[----:B------:R-:W0:Y:S01]  /*5620*/  POPC R20, R17 ;  /* 0x0000001100147309 */ /* 0x000e220000000000 */
[----:B--2---:R-:W0:Y:S02]  /*5630*/  SHFL.IDX PT, R7, R5, R16, 0x1f ;  /* 0x00001f1005077589 */ /* 0x004e2400000e0000 */
[----:B0-----:R-:W-:-:S04]  /*5640*/  IADD3 R7, R7, R20, RZ ;  /* 0x0000001407077210 */ /* 0x001fc80007ffe0ff */
[----:B------:R-:W-:-:S04]  /*5650*/  ISETP.NE.AND P1, PT, R7, R14, PT ;  /* 0x0000000e0700720c */ /* 0x000fc80003f25270 */
[----:B------:R-:W-:-:S05]  /*5660*/  SEL R7, RZ, 0x1, P1 ;  /* 0x00000001ff077807 */ /* 0x000fca0000800000 */
[----:B------:R1:W-:Y:S04]  /*5670*/  STS.U8 [UR10+0x1800], R7 ;  /* 0x00180007ff007988 */ /* 0x0003e8000800000a */
.L_x_638:
[----:B------:R-:W-:Y:S05]  /*5680*/  BSYNC B0 ;  /* 0x0000000000007941 */ /* 0x000fea0003800000 */
.L_x_637:
[----:B------:R-:W-:Y:S06]  /*5690*/  BAR.SYNC.DEFER_BLOCKING 0x0 ;  /* 0x0000000000007b1d */ /* 0x000fec0000010000 */
[----:B0-----:R-:W0:Y:S02]  /*56a0*/  LDS.U8 R4, [UR10+0x1800] ;  /* 0x0018000aff047984 */ /* 0x001e240008000000 */
[----:B0-----:R-:W-:-:S13]  /*56b0*/  ISETP.NE.AND P1, PT, R4, RZ, PT ;  /* 0x000000ff0400720c */ /* 0x001fda0003f25270 */
[----:B------:R-:W-:Y:S05]  /*56c0*/  @!P1 EXIT ;  /* 0x000000000000994d */ /* 0x000fea0003800000 */
[----:B------:R-:W-:Y:S01]  /*56d0*/  ISETP.GE.U32.AND P1, PT, R3, R0, PT ;  /* 0x000000000300720c */ /* 0x000fe20003f26070 */
[----:B------:R-:W-:Y:S01]  /*56e0*/  BSSY B0, `(.L_x_639) ;  /* 0x0000030000007945 */ /* 0x000fe20003800000 */
[----:B------:R-:W-:Y:S01]  /*56f0*/  HFMA2.MMA R21, -RZ, RZ, 0, 0 ;  /* 0x00000000ff157435 */ /* 0x000fe200000001ff */
[----:B------:R-:W-:Y:S01]  /*5700*/  IMAD.MOV.U32 R29, RZ, RZ, RZ ;  /* 0x000000ffff1d7224 */ /* 0x000fe200078e00ff */
[----:B------:R-:W-:-:S09]  /*5710*/  MOV R4, RZ ;  /* 0x000000ff00047202 */ /* 0x000fd20000000f00 */
[----:B------:R-:W-:Y:S05]  /*5720*/  @P1 BRA `(.L_x_640) ;  /* 0x0000000000ac1947 */ /* 0x000fea0003800000 */
[----:B------:R-:W-:Y:S01]  /*5730*/  BSSY B1, `(.L_x_640) ;  /* 0x000002a000017945 */ /* 0x000fe20003800000 */
[----:B------:R-:W-:Y:S02]  /*5740*/  ISETP.GE.AND P1, PT, R19, UR5, PT ;  /* 0x0000000513007c0c */ /* 0x000fe4000bf26270 */
[----:B------:R-:W-:Y:S02]  /*5750*/  CS2R R20, SRZ ;  /* 0x0000000000147805 */ /* 0x000fe4000001ff00 */
[----:B------:R-:W-:Y:S02]  /*5760*/  MOV R25, R3 ;  /* 0x0000000300197202 */ /* 0x000fe40000000f00 */
[----:B-1----:R-:W-:-:S07]  /*5770*/  MOV R7, RZ ;  /* 0x000000ff00077202 */ /* 0x002fce0000000f00 */
.L_x_641:
[----:B------:R-:W0:Y:S08]  /*5780*/  @!P1 LDC R14, c[0x0][0x23c] ;  /* 0x00008f00ff0e9b82 */ /* 0x000e300000000800 */
[----:B------:R-:W1:Y:S01]  /*5790*/  @!P1 LDC.64 R4, c[0x0][0x228] ;  /* 0x00008a00ff049b82 */ /* 0x000e620000000a00 */
[----:B0-----:R-:W-:-:S07]  /*57a0*/  @!P1 IMAD R17, R25, R14, R19 ;  /* 0x0000000e19119224 */ /* 0x001fce00078e0213 */
[----:B------:R-:W0:Y:S01]  /*57b0*/  @!P1 LDC.64 R14, c[0x0][0x228] ;  /* 0x00008a00ff0e9b82 */ /* 0x000e220000000a00 */
[----:B------:R-:W-:Y:S02]  /*57c0*/  @!P1 SHF.R.S32.HI R27, RZ, 0x1f, R17 ;  /* 0x0000001fff1b9819 */ /* 0x000fe40000011411 */
[----:B------:R-:W-:-:S04]  /*57d0*/  @!P1 LEA R16, P2, R8, R17, 0x1 ;  /* 0x0000001108109211 */ /* 0x000fc800078408ff */
[----:B------:R-:W-:Y:S02]  /*57e0*/  @!P1 LEA.HI.X R27, R8, R27, RZ, 0x1, P2 ;  /* 0x0000001b081b9211 */ /* 0x000fe400010f0cff */
[----:B-1----:R-:W-:-:S04]  /*57f0*/  @!P1 LEA R4, P2, R16, R4, 0x2 ;  /* 0x0000000410049211 */ /* 0x002fc800078410ff */
[----:B------:R-:W-:Y:S02]  /*5800*/  @!P1 LEA.HI.X R5, R16, R5, R27, 0x2, P2 ;  /* 0x0000000510059211 */ /* 0x000fe400010f141b */
[----:B------:R-:W-:-:S06]  /*5810*/  CS2R R26, SRZ ;  /* 0x00000000001a7805 */ /* 0x000fcc000001ff00 */
[----:B------:R-:W2:Y:S01]  /*5820*/  @!P1 LDG.E.STRONG.SYS R27, desc[UR8][R4.64] ;  /* 0x00000008041b9981 */ /* 0x000ea2000c1f5900 */
[----:B0-----:R-:W-:-:S05]  /*5830*/  @!P1 IMAD.WIDE R14, R17, 0x4, R14 ;  /* 0x00000004110e9825 */ /* 0x001fca00078e020e */
[----:B------:R0:W3:Y:S01]  /*5840*/  @!P1 LDG.E.STRONG.SYS R26, desc[UR8][R14.64] ;  /* 0x000000080e1a9981 */ /* 0x0000e2000c1f5900 */
[----:B------:R-:W-:Y:S01]  /*5850*/  @!P1 LEA R16, P2, R8, R14, 0x2 ;  /* 0x0000000e08109211 */ /* 0x000fe200078410ff */
[----:B------:R-:W-:-:S03]  /*5860*/  IMAD.MOV.U32 R28, RZ, RZ, RZ ;  /* 0x000000ffff1c7224 */ /* 0x000fc600078e00ff */
[----:B------:R-:W-:-:S05]  /*5870*/  @!P1 LEA.HI.X R17, R8, R15, RZ, 0x2, P2 ;  /* 0x0000000f08119211 */ /* 0x000fca00010f14ff */
[----:B------:R-:W4:Y:S01]  /*5880*/  @!P1 LDG.E.STRONG.SYS R28, desc[UR8][R16.64] ;  /* 0x00000008101c9981 */ /* 0x000f22000c1f5900 */
[----:B------:R-:W-:Y:S02]  /*5890*/  IADD3 R25, R25, UR7, RZ ;  /* 0x0000000719197c10 */ /* 0x000fe4000fffe0ff */
[----:B0-----:R-:W-:Y:S02]  /*58a0*/  I2FP.F32.S32 R15, R20 ;  /* 0x00000014000f7245 */ /* 0x001fe40000201400 */
[----:B------:R-:W-:Y:S02]  /*58b0*/  ISETP.GE.U32.AND P2, PT, R25, R0, PT ;  /* 0x000000001900720c */ /* 0x000fe40003f46070 */
[----:B--2---:R-:W-:Y:S02]  /*58c0*/  IADD3 R29, R27, R20, RZ ;  /* 0x000000141b1d7210 */ /* 0x004fe40007ffe0ff */
[----:B------:R-:W-:Y:S02]  /*58d0*/  I2FP.F32.S32 R27, R27 ;  /* 0x0000001b001b7245 */ /* 0x000fe40000201400 */
[----:B------:R-:W-:-:S02]  /*58e0*/  VIMNMX R4, R29, 0x1, !PT ;  /* 0x000000011d047848 */ /* 0x000fc40007fe0100 */
[----:B------:R-:W-:Y:S02]  /*58f0*/  MOV R20, R29 ;  /* 0x0000001d00147202 */ /* 0x000fe40000000f00 */
[----:B------:R-:W-:-:S04]  /*5900*/  I2FP.F32.S32 R4, R4 ;  /* 0x0000000400047245 */ /* 0x000fc80000201400 */
[----:B------:R3:W0:Y:S02]  /*5910*/  MUFU.RCP R5, R4 ;  /* 0x0000000400057308 */ /* 0x0006240000001000 */
[----:B---3--:R-:W-:Y:S01]  /*5920*/  FADD.FTZ R4, -R26, R7 ;  /* 0x000000071a047221 */ /* 0x008fe20000010100 */
[----:B------:R-:W-:-:S03]  /*5930*/  FMUL.FTZ R26, R27, R26 ;  /* 0x0000001a1b1a7220 */ /* 0x000fc60000410000 */
[----:B------:R-:W-:Y:S01]  /*5940*/  FMUL.FTZ R14, R4, R4 ;  /* 0x00000004040e7220 */ /* 0x000fe20000410000 */
[----:B------:R-:W-:-:S03]  /*5950*/  FFMA.FTZ R26, R15, R7, R26 ;  /* 0x000000070f1a7223 */ /* 0x000fc6000001001a */
[----:B------:R-:W-:Y:S01]  /*5960*/  FMUL.FTZ R14, R27, R14 ;  /* 0x0000000e1b0e7220 */ /* 0x000fe20000410000 */
[----:B0-----:R-:W-:-:S03]  /*5970*/  FMUL.FTZ R4, R5, R26 ;  /* 0x0000001a05047220 */ /* 0x001fc60000410000 */
[----:B------:R-:W-:Y:S01]  /*5980*/  FMUL.FTZ R14, R15, R14 ;  /* 0x0000000e0f0e7220 */ /* 0x000fe20000410000 */
[----:B------:R-:W-:-:S03]  /*5990*/  IMAD.MOV.U32 R7, RZ, RZ, R4 ;  /* 0x000000ffff077224 */ /* 0x000fc600078e0004 */
[----:B----4-:R-:W-:-:S04]  /*59a0*/  FFMA.FTZ R14, R5, R14, R28 ;  /* 0x0000000e050e7223 */ /* 0x010fc8000001001c */
[----:B------:R-:W-:Y:S01]  /*59b0*/  FADD.FTZ R21, R14, R21 ;  /* 0x000000150e157221 */ /* 0x000fe20000010000 */
[----:B------:R-:W-:Y:S06]  /*59c0*/  @!P2 BRA `(.L_x_641) ;  /* 0xfffffffc006ca947 */ /* 0x000fec000383ffff */
[----:B------:R-:W-:Y:S05]  /*59d0*/  BSYNC B1 ;  /* 0x0000000000017941 */ /* 0x000fea0003800000 */
.L_x_640:
[----:B------:R-:W-:Y:S05]  /*59e0*/  BSYNC B0 ;  /* 0x0000000000007941 */ /* 0x000fea0003800000 */
.L_x_639:
[----:B------:R0:W-:Y:S01]  /*59f0*/  STS [R9], R4 ;  /* 0x0000000409007388 */ /* 0x0001e20000000800 */
[----:B------:R-:W-:-:S03]  /*5a00*/  USHF.R.U32.HI UR4, URZ, 0x1, UR7 ;  /* 0x000000013f047899 */ /* 0x000fc60008011607 */
[----:B------:R0:W-:Y:S03]  /*5a10*/  STS [R6], R21 ;  /* 0x0000001506007388 */ /* 0x0001e60000000800 */
[----:B------:R-:W-:Y:S01]  /*5a20*/  ISETP.NE.AND P1, PT, RZ, UR4, PT ;  /* 0x00000004ff007c0c */ /* 0x000fe2000bf25270 */
[----:B------:R0:W-:-:S12]  /*5a30*/  STS [R18], R29 ;  /* 0x0000001d12007388 */ /* 0x0001d80000000800 */
        /* <DEDUP_REMOVED lines=12> */
[-C--:B0-----:R-:W-:Y:S02]  /*5b00*/  IADD3 R5, R29, R22.reuse, RZ ;  /* 0x000000161d057210 */ /* 0x081fe40007ffe0ff */
[----:B------:R-:W-:-:S02]  /*5b10*/  I2FP.F32.S32 R8, R22 ;  /* 0x0000001600087245 */ /* 0x000fc40000201400 */
[----:B------:R-:W-:Y:S01]  /*5b20*/  VIMNMX R0, R5, 0x1, !PT ;  /* 0x0000000105007848 */ /* 0x000fe20007fe0100 */
[----:B-1----:R-:W-:Y:S02]  /*5b30*/  FADD.FTZ R7, R4, -R23 ;  /* 0x8000001704077221 */ /* 0x002fe40000010000 */
[----:B------:R-:W-:Y:S01]  /*5b40*/  FMUL.FTZ R23, R23, R8 ;  /* 0x0000000817177220 */ /* 0x000fe20000410000 */
[----:B------:R-:W-:Y:S01]  /*5b50*/  I2FP.F32.S32 R0, R0 ;  /* 0x0000000000007245 */ /* 0x000fe20000201400 */
[----:B------:R-:W-:Y:S01]  /*5b60*/  FMUL.FTZ R15, R7, R7 ;  /* 0x00000007070f7220 */ /* 0x000fe20000410000 */
[----:B------:R-:W-:Y:S02]  /*5b70*/  I2FP.F32.S32 R7, R29 ;  /* 0x0000001d00077245 */ /* 0x000fe40000201400 */
[----:B------:R-:W-:Y:S01]  /*5b80*/  MOV R29, R5 ;  /* 0x00000005001d7202 */ /* 0x000fe20000000f00 */
[----:B------:R-:W-:Y:S01]  /*5b90*/  FMUL.FTZ R14, R8, R15 ;  /* 0x0000000f080e7220 */ /* 0x000fe20000410000 */
[----:B------:R-:W2:Y:S01]  /*5ba0*/  MUFU.RCP R0, R0 ;  /* 0x0000000000007308 */ /* 0x000ea20000001000 */
[----:B------:R-:W-:-:S02]  /*5bb0*/  FFMA.FTZ R23, R4, R7, R23 ;  /* 0x0000000704177223 */ /* 0x000fc40000010017 */
[----:B------:R-:W-:-:S04]  /*5bc0*/  FMUL.FTZ R15, R7, R14 ;  /* 0x0000000e070f7220 */ /* 0x000fc80000410000 */
[C---:B--2---:R-:W-:Y:S01]  /*5bd0*/  FFMA.FTZ R8, R0.reuse, R15, R17 ;  /* 0x0000000f00087223 */ /* 0x044fe20000010011 */
[----:B------:R-:W-:-:S03]  /*5be0*/  FMUL.FTZ R4, R0, R23 ;  /* 0x0000001700047220 */ /* 0x000fc60000410000 */
[----:B------:R-:W-:Y:S02]  /*5bf0*/  FADD.FTZ R21, R21, R8 ;  /* 0x0000000815157221 */ /* 0x000fe40000010000 */
[----:B------:R0:W-:Y:S04]  /*5c00*/  STS [R9], R4 ;  /* 0x0000000409007388 */ /* 0x0001e80000000800 */
[----:B------:R0:W-:Y:S04]  /*5c10*/  STS [R6], R21 ;  /* 0x0000001506007388 */ /* 0x0001e80000000800 */
[----:B------:R0:W-:Y:S02]  /*5c20*/  STS [R18], R5 ;  /* 0x0000000512007388 */ /* 0x0001e40000000800 */
.L_x_644:
[----:B------:R-:W-:Y:S05]  /*5c30*/  BSYNC B0 ;  /* 0x0000000000007941 */ /* 0x000fea0003800000 */
.L_x_643:
        /* <DEDUP_REMOVED lines=9> */
[----:B0-----:R-:W-:-:S05]  /*5cd0*/  IMAD R5, R2, UR5, RZ ;  /* 0x0000000502057c24 */ /* 0x001fca000f8e02ff */
[C---:B------:R-:W-:Y:S02]  /*5ce0*/  LEA R16, R5.reuse, R18, 0x2 ;  /* 0x0000001205107211 */ /* 0x040fe400078e10ff */
[C---:B------:R-:W-:Y:S02]  /*5cf0*/  LEA R15, R5.reuse, R9, 0x2 ;  /* 0x00000009050f7211 */ /* 0x040fe400078e10ff */
[----:B------:R-:W-:Y:S01]  /*5d00*/  LEA R14, R5, R6, 0x2 ;  /* 0x00000006050e7211 */ /* 0x000fe200078e10ff */
[----:B------:R-:W0:Y:S04]  /*5d10*/  LDS R0, [R16] ;  /* 0x0000000010007984 */ /* 0x000e280000000800 */
[----:B------:R-:W2:Y:S04]  /*5d20*/  LDS R15, [R15] ;  /* 0x000000000f0f7984 */ /* 0x000ea80000000800 */
[----:B------:R-:W3:Y:S01]  /*5d30*/  LDS R14, [R14] ;  /* 0x000000000e0e7984 */ /* 0x000ee20000000800 */
[----:B0-----:R-:W-:Y:S01]  /*5d40*/  IMAD.IADD R5, R29, 0x1, R0 ;  /* 0x000000011d057824 */ /* 0x001fe200078e0200 */
[----:B------:R-:W-:Y:S01]  /*5d50*/  I2FP.F32.S32 R0, R0 ;  /* 0x0000000000007245 */ /* 0x000fe20000201400 */
[----:B--2---:R-:W-:-:S03]  /*5d60*/  FADD.FTZ R8, R4, -R15 ;  /* 0x8000000f04087221 */ /* 0x004fc60000010000 */
[----:B-1----:R-:W-:Y:S01]  /*5d70*/  VIMNMX R7, R5, 0x1, !PT ;  /* 0x0000000105077848 */ /* 0x002fe20007fe0100 */
[----:B------:R-:W-:Y:S01]  /*5d80*/  FMUL.FTZ R15, R15, R0 ;  /* 0x000000000f0f7220 */ /* 0x000fe20000410000 */
[----:B------:R-:W-:Y:S02]  /*5d90*/  FMUL.FTZ R17, R8, R8 ;  /* 0x0000000808117220 */ /* 0x000fe40000410000 */
[----:B------:R-:W-:Y:S02]  /*5da0*/  I2FP.F32.S32 R7, R7 ;  /* 0x0000000700077245 */ /* 0x000fe40000201400 */
[----:B------:R-:W-:Y:S01]  /*5db0*/  I2FP.F32.S32 R8, R29 ;  /* 0x0000001d00087245 */ /* 0x000fe20000201400 */
[----:B------:R-:W-:Y:S01]  /*5dc0*/  FMUL.FTZ R17, R0, R17 ;  /* 0x0000001100117220 */ /* 0x000fe20000410000 */
[----:B------:R-:W-:Y:S02]  /*5dd0*/  MOV R29, R5 ;  /* 0x00000005001d7202 */ /* 0x000fe40000000f00 */
[----:B------:R-:W3:Y:S01]  /*5de0*/  MUFU.RCP R7, R7 ;  /* 0x0000000700077308 */ /* 0x000ee20000001000 */
[----:B------:R-:W-:Y:S01]  /*5df0*/  FMUL.FTZ R0, R8, R17 ;  /* 0x0000001108007220 */ /* 0x000fe20000410000 */
[----:B------:R-:W-:-:S03]  /*5e00*/  FFMA.FTZ R4, R4, R8, R15 ;  /* 0x0000000804047223 */ /* 0x000fc6000001000f */
[C---:B---3--:R-:W-:Y:S01]  /*5e10*/  FFMA.FTZ R0, R7.reuse, R0, R14 ;  /* 0x0000000007007223 */ /* 0x048fe2000001000e */
[----:B------:R-:W-:-:S03]  /*5e20*/  FMUL.FTZ R4, R7, R4 ;  /* 0x0000000407047220 */ /* 0x000fc60000410000 */
[----:B------:R-:W-:Y:S02]  /*5e30*/  FADD.FTZ R21, R21, R0 ;  /* 0x0000000015157221 */ /* 0x000fe40000010000 */
[----:B------:R2:W-:Y:S04]  /*5e40*/  STS [R9], R4 ;  /* 0x0000000409007388 */ /* 0x0005e80000000800 */
[----:B------:R2:W-:Y:S04]  /*5e50*/  STS [R6], R21 ;  /* 0x0000001506007388 */ /* 0x0005e80000000800 */
[----:B------:R2:W-:Y:S02]  /*5e60*/  STS [R18], R5 ;  /* 0x0000000512007388 */ /* 0x0005e40000000800 */
.L_x_646:
[----:B------:R-:W-:Y:S05]  /*5e70*/  BSYNC B0 ;  /* 0x0000000000007941 */ /* 0x000fea0003800000 */
.L_x_645:
        /* <DEDUP_REMOVED lines=9> */
[----:B0-2---:R-:W-:-:S04]  /*5f10*/  IMAD R5, R2, UR4, RZ ;  /* 0x0000000402057c24 */ /* 0x005fc8000f8e02ff */
[C---:B------:R-:W-:Y:S01]  /*5f20*/  IMAD R15, R5.reuse, 0x4, R9 ;  /* 0x00000004050f7824 */ /* 0x040fe200078e0209 */
[C---:B------:R-:W-:Y:S02]  /*5f30*/  LEA R16, R5.reuse, R18, 0x2 ;  /* 0x0000001205107211 */ /* 0x040fe400078e10ff */
[----:B------:R-:W-:-:S03]  /*5f40*/  LEA R14, R5, R6, 0x2 ;  /* 0x00000006050e7211 */ /* 0x000fc600078e10ff */
[----:B------:R-:W0:Y:S04]  /*5f50*/  LDS R0, [R16] ;  /* 0x0000000010007984 */ /* 0x000e280000000800 */
[----:B------:R-:W2:Y:S04]  /*5f60*/  LDS R15, [R15] ;  /* 0x000000000f0f7984 */ /* 0x000ea80000000800 */
[----:B------:R-:W3:Y:S01]  /*5f70*/  LDS R14, [R14] ;  /* 0x000000000e0e7984 */ /* 0x000ee20000000800 */
[-C--:B0-----:R-:W-:Y:S02]  /*5f80*/  IADD3 R5, R29, R0.reuse, RZ ;  /* 0x000000001d057210 */ /* 0x081fe40007ffe0ff */
[----:B------:R-:W-:-:S02]  /*5f90*/  I2FP.F32.S32 R0, R0 ;  /* 0x0000000000007245 */ /* 0x000fc40000201400 */
[----:B-1----:R-:W-:Y:S01]  /*5fa0*/  VIMNMX R7, R5, 0x1, !PT ;  /* 0x0000000105077848 */ /* 0x002fe20007fe0100 */
[----:B--2---:R-:W-:Y:S02]  /*5fb0*/  FADD.FTZ R8, R4, -R15 ;  /* 0x8000000f04087221 */ /* 0x004fe40000010000 */
[----:B------:R-:W-:Y:S01]  /*5fc0*/  FMUL.FTZ R15, R15, R0 ;  /* 0x000000000f0f7220 */ /* 0x000fe20000410000 */
[----:B------:R-:W-:Y:S01]  /*5fd0*/  I2FP.F32.S32 R7, R7 ;  /* 0x0000000700077245 */ /* 0x000fe20000201400 */
[----:B------:R-:W-:Y:S01]  /*5fe0*/  FMUL.FTZ R17, R8, R8 ;  /* 0x0000000808117220 */ /* 0x000fe20000410000 */
[----:B------:R-:W-:Y:S02]  /*5ff0*/  I2FP.F32.S32 R8, R29 ;  /* 0x0000001d00087245 */ /* 0x000fe40000201400 */
[----:B------:R-:W-:Y:S01]  /*6000*/  MOV R29, R5 ;  /* 0x00000005001d7202 */ /* 0x000fe20000000f00 */
[----:B------:R-:W-:Y:S01]  /*6010*/  FMUL.FTZ R17, R0, R17 ;  /* 0x0000001100117220 */ /* 0x000fe20000410000 */
[----:B------:R-:W3:Y:S01]  /*6020*/  MUFU.RCP R7, R7 ;  /* 0x0000000700077308 */ /* 0x000ee20000001000 */
[----:B------:R-:W-:-:S02]  /*6030*/  FFMA.FTZ R4, R4, R8, R15 ;  /* 0x0000000804047223 */ /* 0x000fc4000001000f */
[----:B------:R-:W-:-:S04]  /*6040*/  FMUL.FTZ R0, R8, R17 ;  /* 0x0000001108007220 */ /* 0x000fc80000410000 */
[C---:B---3--:R-:W-:Y:S01]  /*6050*/  FFMA.FTZ R0, R7.reuse, R0, R14 ;  /* 0x0000000007007223 */ /* 0x048fe2000001000e */
[----:B------:R-:W-:-:S03]  /*6060*/  FMUL.FTZ R4, R7, R4 ;  /* 0x0000000407047220 */ /* 0x000fc60000410000 */
[----:B------:R-:W-:Y:S02]  /*6070*/  FADD.FTZ R21, R21, R0 ;  /* 0x0000000015157221 */ /* 0x000fe40000010000 */
[----:B------:R3:W-:Y:S04]  /*6080*/  STS [R9], R4 ;  /* 0x0000000409007388 */ /* 0x0007e80000000800 */
[----:B------:R3:W-:Y:S04]  /*6090*/  STS [R6], R21 ;  /* 0x0000001506007388 */ /* 0x0007e80000000800 */
[----:B------:R3:W-:Y:S02]  /*60a0*/  STS [R18], R5 ;  /* 0x0000000512007388 */ /* 0x0007e40000000800 */
.L_x_648:
[----:B------:R-:W-:Y:S05]  /*60b0*/  BSYNC B0 ;  /* 0x0000000000007941 */ /* 0x000fea0003800000 */
.L_x_647:
        /* <DEDUP_REMOVED lines=9> */
[----:B0-23--:R-:W-:-:S05]  /*6150*/  IMAD R5, R2, UR6, RZ ;  /* 0x0000000602057c24 */ /* 0x00dfca000f8e02ff */
        /* <DEDUP_REMOVED lines=25> */
.L_x_650:
[----:B------:R-:W-:Y:S05]  /*62f0*/  BSYNC B0 ;  /* 0x0000000000007941 */ /* 0x000fea0003800000 */
.L_x_649:
        /* <DEDUP_REMOVED lines=9> */
[----:B0-234-:R-:W-:-:S04]  /*6390*/  IMAD R5, R2, UR10, RZ ;  /* 0x0000000a02057c24 */ /* 0x01dfc8000f8e02ff */
        /* <DEDUP_REMOVED lines=25> */
.L_x_652:
[----:B------:R-:W-:Y:S05]  /*6530*/  BSYNC B0 ;  /* 0x0000000000007941 */ /* 0x000fea0003800000 */
.L_x_651:
        /* <DEDUP_REMOVED lines=9> */
[----:B0-234-:R-:W-:-:S05]  /*65d0*/  IMAD R5, R2, UR11, RZ ;  /* 0x0000000b02057c24 */ /* 0x01dfca000f8e02ff */
        /* <DEDUP_REMOVED lines=25> */
.L_x_654:
[----:B------:R-:W-:Y:S05]  /*6770*/  BSYNC B0 ;  /* 0x0000000000007941 */ /* 0x000fea0003800000 */
.L_x_653:
        /* <DEDUP_REMOVED lines=35> */
.L_x_656:
[----:B------:R-:W-:Y:S05]  /*69b0*/  BSYNC B0 ;  /* 0x0000000000007941 */ /* 0x000fea0003800000 */
.L_x_655:
        /* <DEDUP_REMOVED lines=35> */
.L_x_658:
[----:B------:R-:W-:Y:S05]  /*6bf0*/  BSYNC B0 ;  /* 0x0000000000007941 */ /* 0x000fea0003800000 */
.L_x_657:
        /* <DEDUP_REMOVED lines=35> */
.L_x_660:
[----:B------:R-:W-:Y:S05]  /*6e30*/  BSYNC B0 ;  /* 0x0000000000007941 */ /* 0x000fea0003800000 */
.L_x_659:
        /* <DEDUP_REMOVED lines=35> */
.L_x_662:
[----:B------:R-:W-:Y:S05]  /*7070*/  BSYNC B0 ;  /* 0x0000000000007941 */ /* 0x000fea0003800000 */
.L_x_661:
        /* <DEDUP_REMOVED lines=35> */
.L_x_664:
[----:B------:R-:W-:Y:S05]  /*72b0*/  BSYNC B0 ;  /* 0x0000000000007941 */ /* 0x000fea0003800000 */
.L_x_663:
        /* <DEDUP_REMOVED lines=35> */
.L_x_666:
[----:B------:R-:W-:Y:S05]  /*74f0*/  BSYNC B0 ;  /* 0x0000000000007941 */ /* 0x000fea0003800000 */
.L_x_665:
        /* <DEDUP_REMOVED lines=35> */
.L_x_668:
[----:B------:R-:W-:Y:S05]  /*7730*/  BSYNC B0 ;  /* 0x0000000000007941 */ /* 0x000fea0003800000 */
.L_x_667:
        /* <DEDUP_REMOVED lines=35> */
.L_x_670:
[----:B------:R-:W-:Y:S05]  /*7970*/  BSYNC B0 ;  /* 0x0000000000007941 */ /* 0x000fea0003800000 */
.L_x_669:
        /* <DEDUP_REMOVED lines=35> */
.L_x_672:
[----:B------:R-:W-:Y:S05]  /*7bb0*/  BSYNC B0 ;  /* 0x0000000000007941 */ /* 0x000fea0003800000 */
.L_x_671:
        /* <DEDUP_REMOVED lines=35> */
.L_x_674:
[----:B------:R-:W-:Y:S05]  /*7df0*/  BSYNC B0 ;  /* 0x0000000000007941 */ /* 0x000fea0003800000 */
.L_x_673:
        /* <DEDUP_REMOVED lines=35> */
.L_x_676:
[----:B------:R-:W-:Y:S05]  /*8030*/  BSYNC B0 ;  /* 0x0000000000007941 */ /* 0x000fea0003800000 */
.L_x_675:
        /* <DEDUP_REMOVED lines=35> */
.L_x_678:
[----:B------:R-:W-:Y:S05]  /*8270*/  BSYNC B0 ;  /* 0x0000000000007941 */ /* 0x000fea0003800000 */
.L_x_677:
        /* <DEDUP_REMOVED lines=35> */
.L_x_680:
[----:B------:R-:W-:Y:S05]  /*84b0*/  BSYNC B0 ;  /* 0x0000000000007941 */ /* 0x000fea0003800000 */
.L_x_679:
        /* <DEDUP_REMOVED lines=35> */
.L_x_682:
[----:B------:R-:W-:Y:S05]  /*86f0*/  BSYNC B0 ;  /* 0x0000000000007941 */ /* 0x000fea0003800000 */
.L_x_681:
        /* <DEDUP_REMOVED lines=35> */
.L_x_684:
[----:B------:R-:W-:Y:S05]  /*8930*/  BSYNC B0 ;  /* 0x0000000000007941 */ /* 0x000fea0003800000 */
.L_x_683:
        /* <DEDUP_REMOVED lines=35> */
.L_x_686:
[----:B------:R-:W-:Y:S05]  /*8b70*/  BSYNC B0 ;  /* 0x0000000000007941 */ /* 0x000fea0003800000 */
.L_x_685:
        /* <DEDUP_REMOVED lines=35> */
.L_x_688:
[----:B------:R-:W-:Y:S05]  /*8db0*/  BSYNC B0 ;  /* 0x0000000000007941 */ /* 0x000fea0003800000 */
.L_x_687:
        /* <DEDUP_REMOVED lines=35> */
.L_x_690:
[----:B------:R-:W-:Y:S05]  /*8ff0*/  BSYNC B0 ;  /* 0x0000000000007941 */ /* 0x000fea0003800000 */
.L_x_689:
        /* <DEDUP_REMOVED lines=35> */
.L_x_692:
[----:B------:R-:W-:Y:S05]  /*9230*/  BSYNC B0 ;  /* 0x0000000000007941 */ /* 0x000fea0003800000 */
.L_x_691:
        /* <DEDUP_REMOVED lines=35> */
.L_x_694:
[----:B------:R-:W-:Y:S05]  /*9470*/  BSYNC B0 ;  /* 0x0000000000007941 */ /* 0x000fea0003800000 */
.L_x_693:
        /* <DEDUP_REMOVED lines=35> */
.L_x_696:
[----:B------:R-:W-:Y:S05]  /*96b0*/  BSYNC B0 ;  /* 0x0000000000007941 */ /* 0x000fea0003800000 */
.L_x_695:
        /* <DEDUP_REMOVED lines=35> */
.L_x_698:
[----:B------:R-:W-:Y:S05]  /*98f0*/  BSYNC B0 ;  /* 0x0000000000007941 */ /* 0x000fea0003800000 */
.L_x_697:
        /* <DEDUP_REMOVED lines=35> */
.L_x_700:
[----:B------:R-:W-:Y:S05]  /*9b30*/  BSYNC B0 ;  /* 0x0000000000007941 */ /* 0x000fea0003800000 */
.L_x_699:
[----:B------:R-:W-:Y:S05]  /*9b40*/  @!P2 BRA `(.L_x_642) ;  /* 0x000000040018a947 */ /* 0x000fea0003800000 */
[C---:B------:R-:W-:Y:S01]  /*9b50*/  VIADD R0, R3.reuse, UR35 ;  /* 0x0000002303007c36 */ /* 0x040fe20008000000 */
[----:B------:R-:W-:Y:S04]  /*9b60*/  BAR.SYNC.DEFER_BLOCKING 0x0 ;  /* 0x0000000000007b1d */ /* 0x000fe80000010000 */
[----:B------:R-:W-:Y:S02]  /*9b70*/  ISETP.GE.U32.AND P1, PT, R0, UR7, PT ;  /* 0x0000000700007c0c */ /* 0x000fe4000bf26070 */
[----:B------:R-:W-:Y:S02]  /*9b80*/  BSSY B0, `(.L_x_701) ;  /* 0x000001d000007945 */ /* 0x000fe40003800000 */
        /* <DEDUP_REMOVED lines=28> */
.L_x_702:
[----:B------:R-:W-:Y:S05]  /*9d50*/  BSYNC B0 ;  /* 0x0000000000007941 */ /* 0x000fea0003800000 */
.L_x_701:
        /* <DEDUP_REMOVED lines=12> */
[C---:B0-234-:R-:W-:Y:S01]  /*9e20*/  IMAD R5, R3.reuse, 0x4, R9 ;  /* 0x0000000403057824 */ /* 0x05dfe200078e0209 */
[----:B------:R-:W-:-:S03]  /*9e30*/  LEA R15, R3, R6, 0x2 ;  /* 0x00000006030f7211 */ /* 0x000fc600078e10ff */
[----:B------:R0:W2:Y:S04]  /*9e40*/  LDS R0, [R8] ;  /* 0x0000000008007984 */ /* 0x0000a80000000800 */
[----:B------:R-:W1:Y:S04]  /*9e50*/  LDS R5, [R5] ;  /* 0x0000000005057984 */ /* 0x000e680000000800 */
[----:B------:R-:W3:Y:S01]  /*9e60*/  LDS R15, [R15] ;  /* 0x000000000f0f7984 */ /* 0x000ee20000000800 */
[----:B0-----:R-:W-:Y:S02]  /*9e70*/  I2FP.F32.S32 R8, R29 ;  /* 0x0000001d00087245 */ /* 0x001fe40000201400 */
[----:B--2---:R-:W-:-:S02]  /*9e80*/  IADD3 R3, R29, R0, RZ ;  /* 0x000000001d037210 */ /* 0x004fc40007ffe0ff */
[----:B------:R-:W-:Y:S02]  /*9e90*/  I2FP.F32.S32 R0, R0 ;  /* 0x0000000000007245 */ /* 0x000fe40000201400 */
[----:B------:R-:W-:Y:S01]  /*9ea0*/  VIMNMX R2, R3, 0x1, !PT ;  /* 0x0000000103027848 */ /* 0x000fe20007fe0100 */
[C---:B-1----:R-:W-:Y:S01]  /*9eb0*/  FADD.FTZ R7, R4.reuse, -R5 ;  /* 0x8000000504077221 */ /* 0x042fe20000010000 */
[----:B------:R-:W-:Y:S01]  /*9ec0*/  MOV R29, R3 ;  /* 0x00000003001d7202 */ /* 0x000fe20000000f00 */
[----:B------:R-:W-:Y:S01]  /*9ed0*/  FMUL.FTZ R5, R5, R0 ;  /* 0x0000000005057220 */ /* 0x000fe20000410000 */
[----:B------:R-:W-:Y:S01]  /*9ee0*/  I2FP.F32.S32 R2, R2 ;  /* 0x0000000200027245 */ /* 0x000fe20000201400 */
[----:B------:R-:W-:Y:S02]  /*9ef0*/  FMUL.FTZ R7, R7, R7 ;  /* 0x0000000707077220 */ /* 0x000fe40000410000 */
[----:B------:R-:W-:Y:S02]  /*9f00*/  FFMA.FTZ R5, R4, R8, R5 ;  /* 0x0000000804057223 */ /* 0x000fe40000010005 */
[----:B------:R-:W-:Y:S01]  /*9f10*/  FMUL.FTZ R7, R0, R7 ;  /* 0x0000000700077220 */ /* 0x000fe20000410000 */
[----:B------:R-:W3:Y:S03]  /*9f20*/  MUFU.RCP R2, R2 ;  /* 0x0000000200027308 */ /* 0x000ee60000001000 */
[----:B------:R-:W-:-:S04]  /*9f30*/  FMUL.FTZ R7, R8, R7 ;  /* 0x0000000708077220 */ /* 0x000fc80000410000 */
[C---:B---3--:R-:W-:Y:S01]  /*9f40*/  FFMA.FTZ R0, R2.reuse, R7, R15 ;  /* 0x0000000702007223 */ /* 0x048fe2000001000f */
[----:B------:R-:W-:-:S03]  /*9f50*/  FMUL.FTZ R4, R2, R5 ;  /* 0x0000000502047220 */ /* 0x000fc60000410000 */
[----:B------:R-:W-:Y:S02]  /*9f60*/  FADD.FTZ R21, R21, R0 ;  /* 0x0000000015157221 */ /* 0x000fe40000010000 */
[----:B------:R0:W-:Y:S04]  /*9f70*/  STS [R9], R4 ;  /* 0x0000000409007388 */ /* 0x0001e80000000800 */
[----:B------:R0:W-:Y:S04]  /*9f80*/  STS [R6], R21 ;  /* 0x0000001506007388 */ /* 0x0001e80000000800 */
[----:B------:R0:W-:Y:S02]  /*9f90*/  STS [R18], R3 ;  /* 0x0000000312007388 */ /* 0x0001e40000000800 */
.L_x_703:
[----:B------:R-:W-:Y:S05]  /*9fa0*/  BSYNC B0 ;  /* 0x0000000000007941 */ /* 0x000fea0003800000 */
.L_x_642:
[----:B------:R-:W-:Y:S05]  /*9fb0*/  @!P0 EXIT ;  /* 0x000000000000894d */ /* 0x000fea0003800000 */
[----:B------:R-:W-:Y:S01]  /*9fc0*/  I2FP.F32.S32 R29, R29 ;  /* 0x0000001d001d7245 */ /* 0x000fe20000201400 */
[----:B------:R-:W-:Y:S03]  /*9fd0*/  STG.E desc[UR8][R10.64], R4 ;  /* 0x000000040a007986 */ /* 0x000fe6000c101908 */
[----:B------:R-:W0:Y:S02]  /*9fe0*/  MUFU.RCP R0, R29 ;  /* 0x0000001d00007308 */ /* 0x000e240000001000 */
[----:B0-234-:R-:W-:-:S05]  /*9ff0*/  FMUL.FTZ R21, R0, R21 ;  /* 0x0000001500157220 */ /* 0x01dfca0000410000 */
[----:B------:R-:W-:Y:S01]  /*a000*/  STG.E desc[UR8][R12.64], R21 ;  /* 0x000000150c007986 */ /* 0x000fe2000c101908 */
[----:B------:R-:W-:Y:S05]  /*a010*/  EXIT ;  /* 0x000000000000794d */ /* 0x000fea0003800000 */
.L_x_704:
        /* <DEDUP_REMOVED lines=14> */
.L_x_1063:


//--------------------- .text._Z21welford_kernel_c_lastIfffLi4EEvPKT_PT1_S4_PVT0_Piii --------------------------
	.section	.text._Z21welford_kernel_c_lastIfffLi4EEvPKT_PT1_S4_PVT0_Piii,"ax",@progbits
	.align	128
        .global         _Z21welford_kernel_c_lastIfffLi4EEvPKT_PT1_S4_PVT0_Piii
        .type           _Z21welford_kernel_c_lastIfffLi4EEvPKT_PT1_S4_PVT0_Piii,@function
        .size           _Z21welford_kernel_c_lastIfffLi4EEvPKT_PT1_S4_PVT0_Piii,(.L_x_1064 - _Z21welford_kernel_c_lastIfffLi4EEvPKT_PT1_S4_PVT0_Piii)
        .other          _Z21welford_kernel_c_lastIfffLi4EEvPKT_PT1_S4_PVT0_Piii,@"STO_CUDA_ENTRY STV_DEFAULT"
_Z21welford_kernel_c_lastIfffLi4EEvPKT_PT1_S4_PVT0_Piii:
.text._Z21welford_kernel_c_lastIfffLi4EEvPKT_PT1_S4_PVT0_Piii:
[----:B------:R-:W-:Y:S01]  /*0000*/  LDC R1, c[0x0][0x28] ;  /* 0x00000a00ff017b82 */ /* 0x000fe20000000800 */
[----:B------:R-:W-:-:S07]  /*0010*/  ULDC UR7, c[0x0][0x4] ;  /* 0x0000010000077ab9 */ /* 0x000fce0000000800 */
[----:B------:R-:W0:Y:S01]  /*0020*/  LDC R2, c[0x0][0x10] ;  /* 0x00000400ff027b82 */ /* 0x000e220000000800 */
[----:B------:R-:W1:Y:S01]  /*0030*/  S2R R18, SR_TID.X ;  /* 0x0000000000127919 */ /* 0x000e620000002100 */
[----:B------:R-:W-:Y:S01]  /*0040*/  ULDC.64 UR8, c[0x0][0x208] ;  /* 0x0000820000087ab9 */ /* 0x000fe20000000a00 */
[----:B------:R-:W-:Y:S01]  /*0050*/  HFMA2.MMA R19, -RZ, RZ, 0, 0 ;  /* 0x00000000ff137435 */ /* 0x000fe200000001ff */
[----:B------:R-:W-:Y:S01]  /*0060*/  IMAD.MOV.U32 R24, RZ, RZ, RZ ;  /* 0x000000ffff187224 */ /* 0x000fe200078e00ff */
[----:B------:R-:W-:Y:S01]  /*0070*/  MOV R21, RZ ;  /* 0x000000ff00157202 */ /* 0x000fe20000000f00 */
[----:B------:R-:W-:Y:S01]  /*0080*/  IMAD.MOV.U32 R23, RZ, RZ, RZ ;  /* 0x000000ffff177224 */ /* 0x000fe200078e00ff */
[----:B------:R-:W-:Y:S01]  /*0090*/  CS2R R12, SRZ ;  /* 0x00000000000c7805 */ /* 0x000fe2000001ff00 */
[----:B------:R-:W2:Y:S08]  /*00a0*/  LDC R3, c[0x0][0x238] ;  /* 0x00008e00ff037b82 */ /* 0x000eb00000000800 */
[----:B------:R-:W1:Y:S01]  /*00b0*/  S2UR UR4, SR_CTAID.X ;  /* 0x00000000000479c3 */ /* 0x000e620000002500 */
[----:B0-----:R-:W-:-:S05]  /*00c0*/  IMAD R20, R2, UR7, RZ ;  /* 0x0000000702147c24 */ /* 0x001fca000f8e02ff */
[----:B------:R-:W-:Y:S02]  /*00d0*/  SHF.L.U32 R0, R20, 0x2, RZ ;  /* 0x0000000214007819 */ /* 0x000fe400000006ff */
[----:B--2---:R-:W-:Y:S02]  /*00e0*/  IADD3 R3, R3, -0x1, RZ ;  /* 0xffffffff03037810 */ /* 0x004fe40007ffe0ff */
[-C--:B------:R-:W-:Y:S02]  /*00f0*/  IABS R8, R0.reuse ;  /* 0x0000000000087213 */ /* 0x080fe40000000000 */
[----:B------:R-:W-:Y:S02]  /*0100*/  IABS R9, R3 ;  /* 0x0000000300097213 */ /* 0x000fe40000000000 */
[----:B------:R-:W0:Y:S01]  /*0110*/  I2F.RP R6, R8 ;  /* 0x0000000800067306 */ /* 0x000e220000209400 */
[-C--:B------:R-:W-:Y:S02]  /*0120*/  IABS R10, R0.reuse ;  /* 0x00000000000a7213 */ /* 0x080fe40000000000 */
[----:B------:R-:W-:-:S04]  /*0130*/  LOP3.LUT R3, R3, R0, RZ, 0x3c, !PT ;  /* 0x0000000003037212 */ /* 0x000fc800078e3cff */
[----:B------:R-:W-:Y:S02]  /*0140*/  ISETP.GE.AND P2, PT, R3, RZ, PT ;  /* 0x000000ff0300720c */ /* 0x000fe40003f46270 */
[----:B------:R-:W1:Y:S01]  /*0150*/  LDC R3, c[0x0][RZ] ;  /* 0x00000000ff037b82 */ /* 0x000e620000000800 */
[----:B0-----:R-:W0:Y:S02]  /*0160*/  MUFU.RCP R6, R6 ;  /* 0x0000000600067308 */ /* 0x001e240000001000 */
[----:B0-----:R-:W-:Y:S01]  /*0170*/  IADD3 R4, R6, 0xffffffe, RZ ;  /* 0x0ffffffe06047810 */ /* 0x001fe20007ffe0ff */
[----:B------:R-:W-:Y:S02]  /*0180*/  IMAD.MOV R6, RZ, RZ, -R10 ;  /* 0x000000ffff067224 */ /* 0x000fe400078e0a0a */
[----:B------:R-:W0:Y:S03]  /*0190*/  S2R R10, SR_TID.Y ;  /* 0x00000000000a7919 */ /* 0x000e260000002200 */
[----:B------:R2:W3:Y:S01]  /*01a0*/  F2I.FTZ.U32.TRUNC.NTZ R5, R4 ;  /* 0x0000000400057305 */ /* 0x0004e2000021f000 */
[----:B-1----:R-:W-:Y:S01]  /*01b0*/  IMAD R18, R3, UR4, R18 ;  /* 0x0000000403127c24 */ /* 0x002fe2000f8e0212 */
[----:B--2---:R-:W-:Y:S01]  /*01c0*/  HFMA2.MMA R4, -RZ, RZ, 0, 0 ;  /* 0x00000000ff047435 */ /* 0x004fe200000001ff */
[----:B---3--:R-:W-:-:S04]  /*01d0*/  IMAD.MOV R7, RZ, RZ, -R5 ;  /* 0x000000ffff077224 */ /* 0x008fc800078e0a05 */
[----:B------:R-:W-:-:S05]  /*01e0*/  IMAD R7, R7, R8, RZ ;  /* 0x0000000807077224 */ /* 0x000fca00078e02ff */
[----:B------:R-:W-:-:S06]  /*01f0*/  IMAD.HI.U32 R5, R5, R7, R4 ;  /* 0x0000000705057227 */ /* 0x000fcc00078e0004 */
[----:B------:R-:W-:-:S04]  /*0200*/  IMAD.HI.U32 R4, R5, R9, RZ ;  /* 0x0000000905047227 */ /* 0x000fc800078e00ff */
[----:B------:R-:W-:Y:S01]  /*0210*/  IMAD R5, R4, R6, R9 ;  /* 0x0000000604057224 */ /* 0x000fe200078e0209 */
[----:B------:R-:W-:-:S04]  /*0220*/  CS2R R6, SRZ ;  /* 0x0000000000067805 */ /* 0x000fc8000001ff00 */
[----:B------:R-:W-:-:S13]  /*0230*/  ISETP.GT.U32.AND P1, PT, R8, R5, PT ;  /* 0x000000050800720c */ /* 0x000fda0003f24070 */
[-C--:B------:R-:W-:Y:S02]  /*0240*/  @!P1 IADD3 R5, R5, -R8.reuse, RZ ;  /* 0x8000000805059210 */ /* 0x080fe40007ffe0ff */
[----:B------:R-:W-:Y:S02]  /*0250*/  @!P1 IADD3 R4, R4, 0x1, RZ ;  /* 0x0000000104049810 */ /* 0x000fe40007ffe0ff */
[----:B------:R-:W-:Y:S02]  /*0260*/  ISETP.GE.U32.AND P0, PT, R5, R8, PT ;  /* 0x000000080500720c */ /* 0x000fe40003f06070 */
[----:B------:R-:W-:Y:S02]  /*0270*/  CS2R R8, SRZ ;  /* 0x0000000000087805 */ /* 0x000fe4000001ff00 */
[----:B------:R-:W-:Y:S02]  /*0280*/  ISETP.NE.AND P1, PT, R0, RZ, PT ;  /* 0x000000ff0000720c */ /* 0x000fe40003f25270 */
[----:B------:R-:W-:-:S07]  /*0290*/  MOV R5, RZ ;  /* 0x000000ff00057202 */ /* 0x000fce0000000f00 */
[----:B------:R-:W-:-:S05]  /*02a0*/  @P0 VIADD R4, R4, 0x1 ;  /* 0x0000000104040836 */ /* 0x000fca0000000000 */
[----:B------:R-:W-:Y:S02]  /*02b0*/  @!P2 IADD3 R4, -R4, RZ, RZ ;  /* 0x000000ff0404a210 */ /* 0x000fe40007ffe1ff */
[----:B------:R-:W-:Y:S01]  /*02c0*/  @!P1 LOP3.LUT R4, RZ, R0, RZ, 0x33, !PT ;  /* 0x00000000ff049212 */ /* 0x000fe200078e33ff */
[----:B------:R-:W-:-:S03]  /*02d0*/  HFMA2.MMA R0, -RZ, RZ, 0, 0 ;  /* 0x00000000ff007435 */ /* 0x000fc600000001ff */
[----:B------:R-:W-:-:S13]  /*02e0*/  ISETP.GE.AND P0, PT, R4, RZ, PT ;  /* 0x000000ff0400720c */ /* 0x000fda0003f06270 */
[----:B0-----:R-:W-:Y:S05]  /*02f0*/  @!P0 BRA `(.L_x_705) ;  /* 0x0000000400748947 */ /* 0x001fea0003800000 */
[----:B------:R-:W0:Y:S01]  /*0300*/  S2R R17, SR_CTAID.Y ;  /* 0x0000000000117919 */ /* 0x000e220000002600 */
[----:B------:R-:W-:Y:S01]  /*0310*/  ULDC UR5, c[0x0][0x23c] ;  /* 0x00008f0000057ab9 */ /* 0x000fe20000000800 */
[----:B------:R-:W-:Y:S01]  /*0320*/  MOV R5, RZ ;  /* 0x000000ff00057202 */ /* 0x000fe20000000f00 */
[----:B------:R-:W-:Y:S01]  /*0330*/  IMAD.MOV.U32 R24, RZ, RZ, RZ ;  /* 0x000000ffff187224 */ /* 0x000fe200078e00ff */
[----:B------:R-:W-:Y:S02]  /*0340*/  CS2R R6, SRZ ;  /* 0x0000000000067805 */ /* 0x000fe4000001ff00 */
[----:B------:R-:W-:Y:S02]  /*0350*/  CS2R R8, SRZ ;  /* 0x0000000000087805 */ /* 0x000fe4000001ff00 */
[----:B------:R-:W-:Y:S01]  /*0360*/  MOV R19, RZ ;  /* 0x000000ff00137202 */ /* 0x000fe20000000f00 */
[----:B------:R-:W-:Y:S01]  /*0370*/  IMAD.MOV.U32 R23, RZ, RZ, RZ ;  /* 0x000000ffff177224 */ /* 0x000fe200078e00ff */
[----:B------:R-:W-:Y:S01]  /*0380*/  MOV R21, RZ ;  /* 0x000000ff00157202 */ /* 0x000fe20000000f00 */
[----:B------:R-:W-:Y:S01]  /*0390*/  IMAD R20, R20, UR5, RZ ;  /* 0x0000000514147c24 */ /* 0x000fe2000f8e02ff */
[----:B------:R-:W-:Y:S01]  /*03a0*/  ISETP.GE.AND P0, PT, R18, UR5, PT ;  /* 0x0000000512007c0c */ /* 0x000fe2000bf06270 */
[----:B------:R-:W-:Y:S01]  /*03b0*/  UMOV UR4, URZ ;  /* 0x0000003f00047c82 */ /* 0x000fe20008000000 */
[----:B------:R-:W-:Y:S01]  /*03c0*/  ULDC UR6, c[0x0][0x23c] ;  /* 0x00008f0000067ab9 */ /* 0x000fe20000000800 */
[----:B0-----:R-:W-:-:S04]  /*03d0*/  IMAD R17, R17, UR7, R10 ;  /* 0x0000000711117c24 */ /* 0x001fc8000f8e020a */
[----:B------:R-:W-:Y:S01]  /*03e0*/  IMAD R11, R17, UR5, R18 ;  /* 0x00000005110b7c24 */ /* 0x000fe2000f8e0212 */
[----:B------:R-:W-:-:S06]  /*03f0*/  ULDC UR5, c[0x0][0x238] ;  /* 0x00008e0000057ab9 */ /* 0x000fcc0000000800 */
.L_x_706:
[----:B------:R-:W-:Y:S02]  /*0400*/  ISETP.GE.OR P3, PT, R17, UR5, P0 ;  /* 0x0000000511007c0c */ /* 0x000fe40008766670 */
[----:B------:R-:W-:-:S11]  /*0410*/  MOV R10, RZ ;  /* 0x000000ff000a7202 */ /* 0x000fd60000000f00 */
[----:B------:R-:W0:Y:S01]  /*0420*/  @!P3 LDC.64 R14, c[0x0][0x210] ;  /* 0x00008400ff0ebb82 */ /* 0x000e220000000a00 */
[----:B------:R-:W-:-:S05]  /*0430*/  IMAD R28, R2, UR7, RZ ;  /* 0x00000007021c7c24 */ /* 0x000fca000f8e02ff */
[----:B------:R-:W-:Y:S01]  /*0440*/  IADD3 R22, R28, R17, RZ ;  /* 0x000000111c167210 */ /* 0x000fe20007ffe0ff */
[----:B0-----:R-:W-:-:S04]  /*0450*/  @!P3 IMAD.WIDE R26, R11, 0x4, R14 ;  /* 0x000000040b1ab825 */ /* 0x001fc800078e020e */
[C---:B------:R-:W-:Y:S01]  /*0460*/  IMAD.IADD R15, R28.reuse, 0x1, R22 ;  /* 0x000000011c0f7824 */ /* 0x040fe200078e0216 */
[----:B------:R0:W2:Y:S01]  /*0470*/  @!P3 LDG.E.CONSTANT R10, desc[UR8][R26.64] ;  /* 0x000000081a0ab981 */ /* 0x0000a2000c1e9900 */
[----:B------:R-:W-:Y:S01]  /*0480*/  IMAD R11, R28, UR6, R11 ;  /* 0x000000061c0b7c24 */ /* 0x000fe2000f8e020b */
[----:B------:R-:W-:Y:S01]  /*0490*/  ISETP.GE.OR P1, PT, R22, UR5, P0 ;  /* 0x0000000516007c0c */ /* 0x000fe20008726670 */
[----:B------:R-:W-:Y:S01]  /*04a0*/  IMAD R14, R2, UR7, R15 ;  /* 0x00000007020e7c24 */ /* 0x000fe2000f8e020f */
[----:B------:R-:W-:-:S04]  /*04b0*/  ISETP.GE.OR P4, PT, R15, UR5, P0 ;  /* 0x000000050f007c0c */ /* 0x000fc80008786670 */
[----:B------:R-:W-:-:S09]  /*04c0*/  ISETP.GE.OR P2, PT, R14, UR5, P0 ;  /* 0x000000050e007c0c */ /* 0x000fd20008746670 */
[----:B------:R-:W1:Y:S04]  /*04d0*/  @!P4 LDC.64 R16, c[0x0][0x210] ;  /* 0x00008400ff10cb82 */ /* 0x000e680000000a00 */
[----:B------:R-:W-:-:S04]  /*04e0*/  @!P2 IMAD R25, R28, UR6, R11 ;  /* 0x000000061c19ac24 */ /* 0x000fc8000f8e020b */
[----:B------:R-:W3:Y:S01]  /*04f0*/  @!P2 LDC.64 R14, c[0x0][0x210] ;  /* 0x00008400ff0eab82 */ /* 0x000ee20000000a00 */
[C---:B0-----:R-:W-:Y:S02]  /*0500*/  @!P2 IMAD R27, R28.reuse, UR6, R25 ;  /* 0x000000061c1bac24 */ /* 0x041fe4000f8e0219 */
[----:B------:R-:W-:Y:S01]  /*0510*/  @!P4 IMAD R25, R28, UR6, R11 ;  /* 0x000000061c19cc24 */ /* 0x000fe2000f8e020b */
[----:B------:R-:W-:-:S03]  /*0520*/  HFMA2.MMA R28, -RZ, RZ, 0, 0 ;  /* 0x00000000ff1c7435 */ /* 0x000fc600000001ff */
[----:B-1----:R-:W-:-:S07]  /*0530*/  @!P4 IMAD.WIDE R16, R25, 0x4, R16 ;  /* 0x000000041910c825 */ /* 0x002fce00078e0210 */
[----:B------:R0:W4:Y:S01]  /*0540*/  @!P4 LDG.E.CONSTANT R28, desc[UR8][R16.64] ;  /* 0x00000008101cc981 */ /* 0x000122000c1e9900 */
[----:B------:R-:W-:Y:S01]  /*0550*/  MOV R25, RZ ;  /* 0x000000ff00197202 */ /* 0x000fe20000000f00 */
[----:B------:R-:W-:Y:S02]  /*0560*/  @!P3 VIADD R0, R0, 0x1 ;  /* 0x000000010000b836 */ /* 0x000fe40000000000 */
[----:B---3--:R-:W-:Y:S02]  /*0570*/  @!P2 IMAD.WIDE R26, R27, 0x4, R14 ;  /* 0x000000041b1aa825 */ /* 0x008fe400078e020e */
[----:B------:R-:W1:Y:S03]  /*0580*/  @!P1 LDC.64 R14, c[0x0][0x210] ;  /* 0x00008400ff0e9b82 */ /* 0x000e660000000a00 */
[----:B------:R3:W5:Y:S01]  /*0590*/  @!P2 LDG.E.CONSTANT R25, desc[UR8][R26.64] ;  /* 0x000000081a19a981 */ /* 0x000762000c1e9900 */
[----:B0-----:R-:W-:-:S02]  /*05a0*/  CS2R R16, SRZ ;  /* 0x0000000000107805 */ /* 0x001fc4000001ff00 */
[----:B---3--:R-:W-:-:S04]  /*05b0*/  @!P3 I2FP.F32.S32 R26, R0 ;  /* 0x00000000001ab245 */ /* 0x008fc80000201400 */
[----:B------:R-:W0:Y:S01]  /*05c0*/  @!P3 MUFU.RCP R16, R26 ;  /* 0x0000001a0010b308 */ /* 0x000e220000001000 */
[----:B-1----:R-:W-:-:S05]  /*05d0*/  @!P1 IMAD.WIDE R14, R11, 0x4, R14 ;  /* 0x000000040b0e9825 */ /* 0x002fca00078e020e */
[----:B------:R1:W3:Y:S01]  /*05e0*/  @!P1 LDG.E.CONSTANT R17, desc[UR8][R14.64] ;  /* 0x000000080e119981 */ /* 0x0002e2000c1e9900 */
[----:B------:R-:W-:-:S04]  /*05f0*/  @!P4 IADD3 R12, R12, 0x1, RZ ;  /* 0x000000010c0cc810 */ /* 0x000fc80007ffe0ff */
[----:B------:R-:W-:Y:S02]  /*0600*/  @!P4 I2FP.F32.S32 R27, R12 ;  /* 0x0000000c001bc245 */ /* 0x000fe40000201400 */
[----:B------:R-:W-:Y:S02]  /*0610*/  @!P1 IADD3 R13, R13, 0x1, RZ ;  /* 0x000000010d0d9810 */ /* 0x000fe40007ffe0ff */
[----:B------:R-:W-:Y:S01]  /*0620*/  @!P2 IADD3 R5, R5, 0x1, RZ ;  /* 0x000000010505a810 */ /* 0x000fe20007ffe0ff */
[----:B-1----:R-:W-:-:S03]  /*0630*/  IMAD.MOV.U32 R15, RZ, RZ, RZ ;  /* 0x000000ffff0f7224 */ /* 0x002fc600078e00ff */
[----:B------:R-:W-:Y:S01]  /*0640*/  @!P2 I2FP.F32.S32 R14, R5 ;  /* 0x00000005000ea245 */ /* 0x000fe20000201400 */
[----:B------:R-:W-:Y:S02]  /*0650*/  IMAD R11, R20, 0x3, R11 ;  /* 0x00000003140b7824 */ /* 0x000fe400078e020b */
[----:B--2---:R-:W-:-:S04]  /*0660*/  FADD.FTZ R29, R10, -R9 ;  /* 0x800000090a1d7221 */ /* 0x004fc80000010000 */
[----:B0-----:R-:W-:Y:S01]  /*0670*/  FFMA.FTZ R9, R29, R16, R9 ;  /* 0x000000101d097223 */ /* 0x001fe20000010009 */
[----:B------:R-:W-:-:S03]  /*0680*/  HFMA2.MMA R16, -RZ, RZ, 0, 0 ;  /* 0x00000000ff107435 */ /* 0x000fc600000001ff */
[----:B------:R-:W-:-:S04]  /*0690*/  FADD.FTZ R10, -R9, R10 ;  /* 0x0000000a090a7221 */ /* 0x000fc80000010100 */
[----:B------:R-:W-:Y:S01]  /*06a0*/  FMUL.FTZ R29, R29, R10 ;  /* 0x0000000a1d1d7220 */ /* 0x000fe20000410000 */
[----:B------:R-:W-:Y:S01]  /*06b0*/  IMAD.MOV.U32 R10, RZ, RZ, RZ ;  /* 0x000000ffff0a7224 */ /* 0x000fe200078e00ff */
[----:B------:R-:W-:Y:S01]  /*06c0*/  @!P3 MOV R10, 0x3f800000 ;  /* 0x3f800000000ab802 */ /* 0x000fe20000000f00 */
[----:B------:R-:W0:Y:S04]  /*06d0*/  @!P4 MUFU.RCP R16, R27 ;  /* 0x0000001b0010c308 */ /* 0x000e280000001000 */
[----:B------:R-:W-:Y:S01]  /*06e0*/  FFMA.FTZ R23, R29, R10, R23 ;  /* 0x0000000a1d177223 */ /* 0x000fe20000010017 */
[----:B------:R-:W-:Y:S01]  /*06f0*/  HFMA2.MMA R29, -RZ, RZ, 0, 0 ;  /* 0x00000000ff1d7435 */ /* 0x000fe200000001ff */
[----:B------:R-:W-:-:S04]  /*0700*/  @!P1 I2FP.F32.S32 R10, R13 ;  /* 0x0000000d000a9245 */ /* 0x000fc80000201400 */
[----:B------:R1:W-:Y:S08]  /*0710*/  @!P1 MUFU.RCP R15, R10 ;  /* 0x0000000a000f9308 */ /* 0x0003f00000001000 */
[----:B------:R-:W2:Y:S01]  /*0720*/  @!P2 MUFU.RCP R29, R14 ;  /* 0x0000000e001da308 */ /* 0x000ea20000001000 */
[----:B-1----:R-:W-:Y:S02]  /*0730*/  IMAD.MOV.U32 R10, RZ, RZ, RZ ;  /* 0x000000ffff0a7224 */ /* 0x002fe400078e00ff */
[----:B----4-:R-:W-:-:S04]  /*0740*/  FADD.FTZ R26, R28, -R7 ;  /* 0x800000071c1a7221 */ /* 0x010fc80000010000 */
[----:B0-----:R-:W-:-:S04]  /*0750*/  FFMA.FTZ R7, R26, R16, R7 ;  /* 0x000000101a077223 */ /* 0x001fc80000010007 */
[----:B------:R-:W-:Y:S01]  /*0760*/  FADD.FTZ R27, -R7, R28 ;  /* 0x0000001c071b7221 */ /* 0x000fe20000010100 */
[----:B------:R-:W-:Y:S01]  /*0770*/  @!P4 MOV R10, 0x3f800000 ;  /* 0x3f800000000ac802 */ /* 0x000fe20000000f00 */
[--C-:B-----5:R-:W-:Y:S02]  /*0780*/  FADD.FTZ R28, R25, -R24.reuse ;  /* 0x80000018191c7221 */ /* 0x120fe40000010000 */
[----:B------:R-:W-:Y:S01]  /*0790*/  FMUL.FTZ R26, R26, R27 ;  /* 0x0000001b1a1a7220 */ /* 0x000fe20000410000 */
[----:B------:R-:W-:Y:S01]  /*07a0*/  ISETP.LE.AND P3, PT, R4, UR4, PT ;  /* 0x0000000404007c0c */ /* 0x000fe2000bf63270 */
[----:B--2---:R-:W-:Y:S02]  /*07b0*/  FFMA.FTZ R24, R28, R29, R24 ;  /* 0x0000001d1c187223 */ /* 0x004fe40000010018 */
[----:B------:R-:W-:Y:S01]  /*07c0*/  FFMA.FTZ R21, R26, R10, R21 ;  /* 0x0000000a1a157223 */ /* 0x000fe20000010015 */
[----:B------:R-:W-:Y:S01]  /*07d0*/  HFMA2.MMA R10, -RZ, RZ, 0, 0 ;  /* 0x00000000ff0a7435 */ /* 0x000fe200000001ff */
[----:B------:R-:W-:Y:S01]  /*07e0*/  FADD.FTZ R25, -R24, R25 ;  /* 0x0000001918197221 */ /* 0x000fe20000010100 */
[----:B------:R-:W-:-:S03]  /*07f0*/  UIADD3 UR4, UR4, 0x1, URZ ;  /* 0x0000000104047890 */ /* 0x000fc6000fffe03f */
[----:B------:R-:W-:Y:S01]  /*0800*/  FMUL.FTZ R28, R28, R25 ;  /* 0x000000191c1c7220 */ /* 0x000fe20000410000 */
[----:B------:R-:W-:Y:S01]  /*0810*/  @!P2 MOV R10, 0x3f800000 ;  /* 0x3f800000000aa802 */ /* 0x000fe20000000f00 */
[----:B---3--:R-:W-:-:S04]  /*0820*/  FADD.FTZ R27, R17, -R6 ;  /* 0x80000006111b7221 */ /* 0x008fc80000010000 */
[----:B------:R-:W-:Y:S01]  /*0830*/  FFMA.FTZ R6, R27, R15, R6 ;  /* 0x0000000f1b067223 */ /* 0x000fe20000010006 */
[----:B------:R-:W-:-:S03]  /*0840*/  IMAD.MOV.U32 R15, RZ, RZ, RZ ;  /* 0x000000ffff0f7224 */ /* 0x000fc600078e00ff */
[----:B------:R-:W-:Y:S01]  /*0850*/  FADD.FTZ R16, -R6, R17 ;  /* 0x0000001106107221 */ /* 0x000fe20000010100 */
[----:B------:R-:W-:Y:S01]  /*0860*/  @!P1 MOV R15, 0x3f800000 ;  /* 0x3f800000000f9802 */ /* 0x000fe20000000f00 */
[----:B------:R-:W-:Y:S02]  /*0870*/  IMAD R17, R2, UR7, RZ ;  /* 0x0000000702117c24 */ /* 0x000fe4000f8e02ff */
[----:B------:R-:W-:Y:S01]  /*0880*/  FMUL.FTZ R27, R27, R16 ;  /* 0x000000101b1b7220 */ /* 0x000fe20000410000 */
[----:B------:R-:W-:Y:S01]  /*0890*/  FFMA.FTZ R19, R28, R10, R19 ;  /* 0x0000000a1c137223 */ /* 0x000fe20000010013 */
[----:B------:R-:W-:Y:S02]  /*08a0*/  IMAD R17, R17, 0x3, R22 ;  /* 0x0000000311117824 */ /* 0x000fe400078e0216 */
[----:B------:R-:W-:Y:S01]  /*08b0*/  FFMA.FTZ R8, R27, R15, R8 ;  /* 0x0000000f1b087223 */ /* 0x000fe20000010008 */
[----:B------:R-:W-:Y:S06]  /*08c0*/  @!P3 BRA `(.L_x_706) ;  /* 0xfffffff800ccb947 */ /* 0x000fec000383ffff */
.L_x_705:
[----:B------:R-:W-:Y:S01]  /*08d0*/  IMAD.IADD R17, R0, 0x1, R13 ;  /* 0x0000000100117824 */ /* 0x000fe200078e020d */
[----:B------:R-:W-:Y:S01]  /*08e0*/  I2FP.F32.S32 R14, R0 ;  /* 0x00000000000e7245 */ /* 0x000fe20000201400 */
[----:B------:R-:W-:Y:S01]  /*08f0*/  FADD.FTZ R20, -R6, R9 ;  /* 0x0000000906147221 */ /* 0x000fe20000010100 */
[----:B------:R-:W-:Y:S01]  /*0900*/  I2FP.F32.S32 R15, R13 ;  /* 0x0000000d000f7245 */ /* 0x000fe20000201400 */
[----:B------:R-:W0:Y:S01]  /*0910*/  S2UR UR6, SR_CgaCtaId ;  /* 0x00000000000679c3 */ /* 0x000e220000008800 */
[C---:B------:R-:W-:Y:S01]  /*0920*/  VIMNMX R4, R17.reuse, 0x1, !PT ;  /* 0x0000000111047848 */ /* 0x040fe20007fe0100 */
[----:B------:R-:W-:Y:S01]  /*0930*/  FMUL.FTZ R0, R14, R9 ;  /* 0x000000090e007220 */ /* 0x000fe20000410000 */
[----:B------:R-:W-:Y:S01]  /*0940*/  IADD3 R10, R17, R12, RZ ;  /* 0x0000000c110a7210 */ /* 0x000fe20007ffe0ff */
[----:B------:R-:W1:Y:S01]  /*0950*/  S2R R9, SR_TID.X ;  /* 0x0000000000097919 */ /* 0x000e620000002100 */
[----:B------:R-:W-:Y:S01]  /*0960*/  I2FP.F32.S32 R4, R4 ;  /* 0x0000000400047245 */ /* 0x000fe20000201400 */
[----:B------:R-:W-:Y:S01]  /*0970*/  FMUL.FTZ R20, R20, R20 ;  /* 0x0000001414147220 */ /* 0x000fe20000410000 */
[C---:B------:R-:W-:Y:S01]  /*0980*/  VIMNMX R16, R10.reuse, 0x1, !PT ;  /* 0x000000010a107848 */ /* 0x040fe20007fe0100 */
[----:B------:R-:W-:Y:S01]  /*0990*/  UMOV UR4, 0x400 ;  /* 0x0000040000047882 */ /* 0x000fe20000000000 */
[----:B------:R2:W3:Y:S01]  /*09a0*/  MUFU.RCP R11, R4 ;  /* 0x00000004000b7308 */ /* 0x0004e20000001000 */
[----:B------:R-:W-:Y:S01]  /*09b0*/  I2FP.F32.S32 R13, R17 ;  /* 0x00000011000d7245 */ /* 0x000fe20000201400 */
[----:B------:R-:W-:Y:S01]  /*09c0*/  UIADD3 UR5, UR4, 0x800, URZ ;  /* 0x0000080004057890 */ /* 0x000fe2000fffe03f */
[----:B------:R-:W-:Y:S01]  /*09d0*/  I2FP.F32.S32 R22, R16 ;  /* 0x0000001000167245 */ /* 0x000fe20000201400 */
[C---:B------:R-:W-:Y:S01]  /*09e0*/  FFMA.FTZ R16, R15.reuse, R6, R0 ;  /* 0x000000060f107223 */ /* 0x040fe20000010000 */
[----:B------:R-:W-:Y:S01]  /*09f0*/  I2FP.F32.S32 R12, R12 ;  /* 0x0000000c000c7245 */ /* 0x000fe20000201400 */
[----:B------:R-:W1:Y:S01]  /*0a00*/  S2R R0, SR_TID.Y ;  /* 0x0000000000007919 */ /* 0x000e620000002200 */
[----:B------:R-:W-:Y:S01]  /*0a10*/  FMUL.FTZ R15, R15, R20 ;  /* 0x000000140f0f7220 */ /* 0x000fe20000410000 */
[----:B------:R-:W4:Y:S01]  /*0a20*/  MUFU.RCP R6, R22 ;  /* 0x0000001600067308 */ /* 0x000f220000001000 */
[----:B--2---:R-:W-:-:S02]  /*0a30*/  IADD3 R4, R10, R5, RZ ;  /* 0x000000050a047210 */ /* 0x004fc40007ffe0ff */
[----:B------:R-:W-:Y:S01]  /*0a40*/  FMUL.FTZ R15, R14, R15 ;  /* 0x0000000f0e0f7220 */ /* 0x000fe20000410000 */
[----:B------:R-:W-:Y:S02]  /*0a50*/  I2FP.F32.S32 R10, R10 ;  /* 0x0000000a000a7245 */ /* 0x000fe40000201400 */
[----:B------:R-:W-:Y:S01]  /*0a60*/  VIMNMX R20, R4, 0x1, !PT ;  /* 0x0000000104147848 */ /* 0x000fe20007fe0100 */
[----:B0-----:R-:W-:Y:S01]  /*0a70*/  ULEA UR10, UR6, UR4, 0x18 ;  /* 0x00000004060a7291 */ /* 0x001fe2000f8ec03f */
[----:B------:R-:W-:Y:S01]  /*0a80*/  I2FP.F32.S32 R5, R5 ;  /* 0x0000000500057245 */ /* 0x000fe20000201400 */
[C---:B---3--:R-:W-:Y:S01]  /*0a90*/  FMUL.FTZ R16, R11.reuse, R16 ;  /* 0x000000100b107220 */ /* 0x048fe20000410000 */
[----:B------:R-:W-:Y:S01]  /*0aa0*/  I2FP.F32.S32 R20, R20 ;  /* 0x0000001400147245 */ /* 0x000fe20000201400 */
[----:B------:R-:W-:Y:S01]  /*0ab0*/  FFMA.FTZ R14, R11, R15, R8 ;  /* 0x0000000f0b0e7223 */ /* 0x000fe20000010008 */
[----:B------:R-:W-:Y:S01]  /*0ac0*/  UIADD3 UR4, UR4, 0x1000, URZ ;  /* 0x0000100004047890 */ /* 0x000fe2000fffe03f */
[C---:B------:R-:W-:Y:S01]  /*0ad0*/  FMUL.FTZ R17, R16.reuse, R13 ;  /* 0x0000000d10117220 */ /* 0x040fe20000410000 */
[----:B------:R-:W-:Y:S01]  /*0ae0*/  FADD.FTZ R16, R16, -R7 ;  /* 0x8000000710107221 */ /* 0x000fe20000010000 */
[----:B------:R-:W0:Y:S01]  /*0af0*/  MUFU.RCP R8, R20 ;  /* 0x0000001400087308 */ /* 0x000e220000001000 */
[----:B------:R-:W-:Y:S01]  /*0b00*/  FADD.FTZ R14, R14, R23 ;  /* 0x000000170e0e7221 */ /* 0x000fe20000010000 */
[----:B------:R-:W-:Y:S01]  /*0b10*/  FFMA.FTZ R7, R12, R7, R17 ;  /* 0x000000070c077223 */ /* 0x000fe20000010011 */
[----:B------:R-:W-:Y:S01]  /*0b20*/  FMUL.FTZ R17, R16, R16 ;  /* 0x0000001010117220 */ /* 0x000fe20000410000 */
[----:B------:R-:W-:-:S02]  /*0b30*/  ULEA UR5, UR6, UR5, 0x18 ;  /* 0x0000000506057291 */ /* 0x000fc4000f8ec03f */
[----:B----4-:R-:W-:Y:S01]  /*0b40*/  FMUL.FTZ R7, R6, R7 ;  /* 0x0000000706077220 */ /* 0x010fe20000410000 */
[----:B------:R-:W-:Y:S01]  /*0b50*/  FMUL.FTZ R12, R12, R17 ;  /* 0x000000110c0c7220 */ /* 0x000fe20000410000 */
[----:B------:R-:W-:Y:S02]  /*0b60*/  ULEA UR4, UR6, UR4, 0x18 ;  /* 0x0000000406047291 */ /* 0x000fe4000f8ec03f */
[C---:B------:R-:W-:Y:S01]  /*0b70*/  FADD.FTZ R11, R7.reuse, -R24 ;  /* 0x80000018070b7221 */ /* 0x040fe20000010000 */
[----:B------:R-:W-:Y:S01]  /*0b80*/  FMUL.FTZ R16, R7, R10 ;  /* 0x0000000a07107220 */ /* 0x000fe20000410000 */
[----:B------:R-:W-:Y:S02]  /*0b90*/  FMUL.FTZ R12, R13, R12 ;  /* 0x0000000c0d0c7220 */ /* 0x000fe40000410000 */
[----:B------:R-:W-:Y:S02]  /*0ba0*/  FMUL.FTZ R22, R11, R11 ;  /* 0x0000000b0b167220 */ /* 0x000fe40000410000 */
[----:B------:R-:W-:-:S02]  /*0bb0*/  FFMA.FTZ R21, R6, R12, R21 ;  /* 0x0000000c06157223 */ /* 0x000fc40000010015 */
[C---:B------:R-:W-:Y:S01]  /*0bc0*/  FMUL.FTZ R7, R5.reuse, R22 ;  /* 0x0000001605077220 */ /* 0x040fe20000410000 */
[----:B------:R-:W-:Y:S01]  /*0bd0*/  FFMA.FTZ R5, R5, R24, R16 ;  /* 0x0000001805057223 */ /* 0x000fe20000010010 */
[----:B------:R-:W-:Y:S02]  /*0be0*/  FADD.FTZ R14, R14, R21 ;  /* 0x000000150e0e7221 */ /* 0x000fe40000010000 */
[----:B------:R-:W-:Y:S01]  /*0bf0*/  FMUL.FTZ R7, R10, R7 ;  /* 0x000000070a077220 */ /* 0x000fe20000410000 */
[----:B0-----:R-:W-:-:S03]  /*0c00*/  FMUL.FTZ R5, R8, R5 ;  /* 0x0000000508057220 */ /* 0x001fc60000410000 */
[----:B------:R-:W-:Y:S01]  /*0c10*/  FFMA.FTZ R7, R8, R7, R19 ;  /* 0x0000000708077223 */ /* 0x000fe20000010013 */
[----:B-1----:R-:W-:-:S03]  /*0c20*/  IMAD R19, R0, R3, R9 ;  /* 0x0000000300137224 */ /* 0x002fc600078e0209 */
[----:B------:R-:W-:Y:S02]  /*0c30*/  FADD.FTZ R6, R14, R7 ;  /* 0x000000070e067221 */ /* 0x000fe40000010000 */
[C---:B------:R-:W-:Y:S02]  /*0c40*/  LEA R8, R19.reuse, UR10, 0x2 ;  /* 0x0000000a13087c11 */ /* 0x040fe4000f8e10ff */
[C---:B------:R-:W-:Y:S02]  /*0c50*/  LEA R7, R19.reuse, UR5, 0x2 ;  /* 0x0000000513077c11 */ /* 0x040fe4000f8e10ff */
[----:B------:R-:W-:Y:S01]  /*0c60*/  LEA R19, R19, UR4, 0x2 ;  /* 0x0000000413137c11 */ /* 0x000fe2000f8e10ff */
[----:B------:R0:W-:Y:S01]  /*0c70*/  STS [R8], R5 ;  /* 0x0000000508007388 */ /* 0x0001e20000000800 */
[----:B------:R-:W-:-:S03]  /*0c80*/  USHF.R.U32.HI UR4, URZ, 0x1, UR7 ;  /* 0x000000013f047899 */ /* 0x000fc60008011607 */
[----:B------:R0:W-:Y:S03]  /*0c90*/  STS [R7], R6 ;  /* 0x0000000607007388 */ /* 0x0001e60000000800 */
[----:B------:R-:W-:Y:S01]  /*0ca0*/  ISETP.NE.AND P0, PT, RZ, UR4, PT ;  /* 0x00000004ff007c0c */ /* 0x000fe2000bf05270 */
[----:B------:R0:W-:Y:S01]  /*0cb0*/  STS [R19], R4 ;  /* 0x0000000413007388 */ /* 0x0001e20000000800 */
[----:B------:R-:W-:-:S04]  /*0cc0*/  IMAD R24, R3, UR4, RZ ;  /* 0x0000000403187c24 */ /* 0x000fc8000f8e02ff */
[C---:B------:R-:W-:Y:S01]  /*0cd0*/  IMAD R22, R24.reuse, 0x4, R19 ;  /* 0x0000000418167824 */ /* 0x040fe200078e0213 */
[C---:B------:R-:W-:Y:S02]  /*0ce0*/  LEA R23, R24.reuse, R8, 0x2 ;  /* 0x0000000818177211 */ /* 0x040fe400078e10ff */
[----:B------:R-:W-:-:S04]  /*0cf0*/  LEA R24, R24, R7, 0x2 ;  /* 0x0000000718187211 */ /* 0x000fc800078e10ff */
        /* <DEDUP_REMOVED lines=15> */
[----:B-1----:R-:W-:Y:S01]  /*0df0*/  FADD.FTZ R13, R5, -R14 ;  /* 0x8000000e050d7221 */ /* 0x002fe20000010000 */
[----:B------:R-:W-:Y:S01]  /*0e00*/  I2FP.F32.S32 R4, R4 ;  /* 0x0000000400047245 */ /* 0x000fe20000201400 */
[----:B------:R-:W-:Y:S01]  /*0e10*/  FMUL.FTZ R14, R14, R11 ;  /* 0x0000000b0e0e7220 */ /* 0x000fe20000410000 */
[----:B------:R-:W-:Y:S01]  /*0e20*/  I2FP.F32.S32 R12, R12 ;  /* 0x0000000c000c7245 */ /* 0x000fe20000201400 */
[----:B------:R-:W-:Y:S02]  /*0e30*/  FMUL.FTZ R16, R13, R13 ;  /* 0x0000000d0d107220 */ /* 0x000fe40000410000 */
[----:B------:R-:W-:Y:S02]  /*0e40*/  FFMA.FTZ R5, R5, R4, R14 ;  /* 0x0000000405057223 */ /* 0x000fe4000001000e */
[----:B------:R-:W-:Y:S01]  /*0e50*/  FMUL.FTZ R13, R11, R16 ;  /* 0x000000100b0d7220 */ /* 0x000fe20000410000 */
[----:B------:R-:W2:Y:S03]  /*0e60*/  MUFU.RCP R12, R12 ;  /* 0x0000000c000c7308 */ /* 0x000ea60000001000 */
        /* <DEDUP_REMOVED lines=8> */
.L_x_709:
[----:B------:R-:W-:Y:S05]  /*0ef0*/  BSYNC B0 ;  /* 0x0000000000007941 */ /* 0x000fea0003800000 */
.L_x_708:
[----:B------:R-:W-:Y:S05]  /*0f00*/  @!P1 BRA `(.L_x_707) ;  /* 0x0000004000d89947 */ /* 0x000fea0003800000 */
[----:B0-----:R-:W-:Y:S01]  /*0f10*/  VIADD R10, R0, UR5 ;  /* 0x00000005000a7c36 */ /* 0x001fe20008000000 */
        /* <DEDUP_REMOVED lines=9> */
[C---:B------:R-:W-:Y:S02]  /*0fb0*/  LEA R11, R10.reuse, R19, 0x2 ;  /* 0x000000130a0b7211 */ /* 0x040fe400078e10ff */
[----:B------:R-:W-:-:S03]  /*0fc0*/  LEA R12, R10, R8, 0x2 ;  /* 0x000000080a0c7211 */ /* 0x000fc600078e10ff */
[----:B------:R-:W-:Y:S04]  /*0fd0*/  LDS R13, [R13] ;  /* 0x000000000d0d7984 */ /* 0x000fe80000000800 */
[----:B------:R-:W0:Y:S04]  /*0fe0*/  LDS R11, [R11] ;  /* 0x000000000b0b7984 */ /* 0x000e280000000800 */
[----:B------:R-:W1:Y:S01]  /*0ff0*/  LDS R12, [R12] ;  /* 0x000000000c0c7984 */ /* 0x000e620000000800 */
        /* <DEDUP_REMOVED lines=10> */
[----:B------:R-:W0:Y:S01]  /*10a0*/  MUFU.RCP R14, R14 ;  /* 0x0000000e000e7308 */ /* 0x000e220000001000 */
[----:B------:R-:W-:-:S02]  /*10b0*/  FFMA.FTZ R5, R5, R15, R12 ;  /* 0x0000000f05057223 */ /* 0x000fc4000001000c */
[----:B------:R-:W-:-:S04]  /*10c0*/  FMUL.FTZ R11, R15, R16 ;  /* 0x000000100f0b7220 */ /* 0x000fc80000410000 */
[C---:B0-----:R-:W-:Y:S01]  /*10d0*/  FFMA.FTZ R11, R14.reuse, R11, R13 ;  /* 0x0000000b0e0b7223 */ /* 0x041fe2000001000d */
[----:B------:R-:W-:-:S03]  /*10e0*/  FMUL.FTZ R5, R14, R5 ;  /* 0x000000050e057220 */ /* 0x000fc60000410000 */
[----:B------:R-:W-:Y:S02]  /*10f0*/  FADD.FTZ R6, R6, R11 ;  /* 0x0000000b06067221 */ /* 0x000fe40000010000 */
[----:B------:R0:W-:Y:S04]  /*1100*/  STS [R8], R5 ;  /* 0x0000000508007388 */ /* 0x0001e80000000800 */
[----:B------:R0:W-:Y:S04]  /*1110*/  STS [R7], R6 ;  /* 0x0000000607007388 */ /* 0x0001e80000000800 */
[----:B------:R0:W-:Y:S02]  /*1120*/  STS [R19], R10 ;  /* 0x0000000a13007388 */ /* 0x0001e40000000800 */
.L_x_711:
[----:B------:R-:W-:Y:S05]  /*1130*/  BSYNC B0 ;  /* 0x0000000000007941 */ /* 0x000fea0003800000 */
.L_x_710:
        /* <DEDUP_REMOVED lines=35> */
.L_x_713:
[----:B------:R-:W-:Y:S05]  /*1370*/  BSYNC B0 ;  /* 0x0000000000007941 */ /* 0x000fea0003800000 */
.L_x_712:
        /* <DEDUP_REMOVED lines=35> */
.L_x_715:
[----:B------:R-:W-:Y:S05]  /*15b0*/  BSYNC B0 ;  /* 0x0000000000007941 */ /* 0x000fea0003800000 */
.L_x_714:
        /* <DEDUP_REMOVED lines=35> */
.L_x_717:
[----:B------:R-:W-:Y:S05]  /*17f0*/  BSYNC B0 ;  /* 0x0000000000007941 */ /* 0x000fea0003800000 */
.L_x_716:
        /* <DEDUP_REMOVED lines=35> */
.L_x_719:
[----:B------:R-:W-:Y:S05]  /*1a30*/  BSYNC B0 ;  /* 0x0000000000007941 */ /* 0x000fea0003800000 */
.L_x_718:
        /* <DEDUP_REMOVED lines=35> */
.L_x_721:
[----:B------:R-:W-:Y:S05]  /*1c70*/  BSYNC B0 ;  /* 0x0000000000007941 */ /* 0x000fea0003800000 */
.L_x_720:
        /* <DEDUP_REMOVED lines=35> */
.L_x_723:
[----:B------:R-:W-:Y:S05]  /*1eb0*/  BSYNC B0 ;  /* 0x0000000000007941 */ /* 0x000fea0003800000 */
.L_x_722:
        /* <DEDUP_REMOVED lines=35> */
.L_x_725:
[----:B------:R-:W-:Y:S05]  /*20f0*/  BSYNC B0 ;  /* 0x0000000000007941 */ /* 0x000fea0003800000 */
.L_x_724:
        /* <DEDUP_REMOVED lines=35> */
.L_x_727:
[----:B------:R-:W-:Y:S05]  /*2330*/  BSYNC B0 ;  /* 0x0000000000007941 */ /* 0x000fea0003800000 */
.L_x_726:
        /* <DEDUP_REMOVED lines=11> */
[C---:B------:R-:W-:Y:S02]  /*23f0*/  LEA R12, R10.reuse, R8, 0x2 ;  /* 0x000000080a0c7211 */ /* 0x040fe400078e10ff */
[----:B------:R-:W-:Y:S02]  /*2400*/  LEA R13, R10, R7, 0x2 ;  /* 0x000000070a0d7211 */ /* 0x000fe400078e10ff */
[----:B------:R-:W0:Y:S04]  /*2410*/  LDS R11, [R11] ;  /* 0x000000000b0b7984 */ /* 0x000e280000000800 */
[----:B------:R-:W1:Y:S04]  /*2420*/  LDS R12, [R12] ;  /* 0x000000000c0c7984 */ /* 0x000e680000000800 */
[----:B------:R-:W2:Y:S01]  /*2430*/  LDS R13, [R13] ;  /* 0x000000000d0d7984 */ /* 0x000ea20000000800 */
[----:B0-----:R-:W-:Y:S01]  /*2440*/  IMAD.IADD R10, R4, 0x1, R11 ;  /* 0x00000001040a7824 */ /* 0x001fe200078e020b */
[----:B------:R-:W-:Y:S01]  /*2450*/  I2FP.F32.S32 R17, R11 ;  /* 0x0000000b00117245 */ /* 0x000fe20000201400 */
[----:B-1----:R-:W-:-:S03]  /*2460*/  FADD.FTZ R15, R5, -R12 ;  /* 0x8000000c050f7221 */ /* 0x002fc60000010000 */
[----:B------:R-:W-:Y:S01]  /*2470*/  VIMNMX R14, R10, 0x1, !PT ;  /* 0x000000010a0e7848 */ /* 0x000fe20007fe0100 */
[----:B------:R-:W-:Y:S01]  /*2480*/  FMUL.FTZ R12, R12, R17 ;  /* 0x000000110c0c7220 */ /* 0x000fe20000410000 */
[----:B------:R-:W-:Y:S02]  /*2490*/  FMUL.FTZ R16, R15, R15 ;  /* 0x0000000f0f107220 */ /* 0x000fe40000410000 */
[----:B------:R-:W-:Y:S02]  /*24a0*/  I2FP.F32.S32 R14, R14 ;  /* 0x0000000e000e7245 */ /* 0x000fe40000201400 */
[----:B------:R-:W-:Y:S01]  /*24b0*/  I2FP.F32.S32 R15, R4 ;  /* 0x00000004000f7245 */ /* 0x000fe20000201400 */
[----:B------:R-:W-:Y:S01]  /*24c0*/  FMUL.FTZ R16, R17, R16 ;  /* 0x0000001011107220 */ /* 0x000fe20000410000 */
[----:B------:R-:W-:Y:S02]  /*24d0*/  MOV R4, R10 ;  /* 0x0000000a00047202 */ /* 0x000fe40000000f00 */
[----:B------:R-:W2:Y:S01]  /*24e0*/  MUFU.RCP R14, R14 ;  /* 0x0000000e000e7308 */ /* 0x000ea20000001000 */
[----:B------:R-:W-:Y:S01]  /*24f0*/  FMUL.FTZ R11, R15, R16 ;  /* 0x000000100f0b7220 */ /* 0x000fe20000410000 */
[----:B------:R-:W-:-:S03]  /*2500*/  FFMA.FTZ R5, R5, R15, R12 ;  /* 0x0000000f05057223 */ /* 0x000fc6000001000c */
[C---:B--2---:R-:W-:Y:S01]  /*2510*/  FFMA.FTZ R11, R14.reuse, R11, R13 ;  /* 0x0000000b0e0b7223 */ /* 0x044fe2000001000d */
[----:B------:R-:W-:-:S03]  /*2520*/  FMUL.FTZ R5, R14, R5 ;  /* 0x000000050e057220 */ /* 0x000fc60000410000 */
[----:B------:R-:W-:Y:S02]  /*2530*/  FADD.FTZ R6, R6, R11 ;  /* 0x0000000b06067221 */ /* 0x000fe40000010000 */
[----:B------:R0:W-:Y:S04]  /*2540*/  STS [R8], R5 ;  /* 0x0000000508007388 */ /* 0x0001e80000000800 */
[----:B------:R0:W-:Y:S04]  /*2550*/  STS [R7], R6 ;  /* 0x0000000607007388 */ /* 0x0001e80000000800 */
[----:B------:R0:W-:Y:S02]  /*2560*/  STS [R19], R10 ;  /* 0x0000000a13007388 */ /* 0x0001e40000000800 */
.L_x_729:
[----:B------:R-:W-:Y:S05]  /*2570*/  BSYNC B0 ;  /* 0x0000000000007941 */ /* 0x000fea0003800000 */
.L_x_728:
[----:B------:R-:W-:Y:S05]  /*2580*/  @!P1 BRA `(.L_x_707) ;  /* 0x0000002c00389947 */ /* 0x000fea0003800000 */
[----:B0-----:R-:W-:Y:S01]  /*2590*/  IADD3 R10, R0, UR5, RZ ;  /* 0x00000005000a7c10 */ /* 0x001fe2000fffe0ff */
        /* <DEDUP_REMOVED lines=33> */
.L_x_731:
[----:B------:R-:W-:Y:S05]  /*27b0*/  BSYNC B0 ;  /* 0x0000000000007941 */ /* 0x000fea0003800000 */
.L_x_730:
        /* <DEDUP_REMOVED lines=35> */
.L_x_733:
[----:B------:R-:W-:Y:S05]  /*29f0*/  BSYNC B0 ;  /* 0x0000000000007941 */ /* 0x000fea0003800000 */
.L_x_732:
        /* <DEDUP_REMOVED lines=35> */
.L_x_735:
[----:B------:R-:W-:Y:S05]  /*2c30*/  BSYNC B0 ;  /* 0x0000000000007941 */ /* 0x000fea0003800000 */
.L_x_734:
        /* <DEDUP_REMOVED lines=35> */
.L_x_737:
[----:B------:R-:W-:Y:S05]  /*2e70*/  BSYNC B0 ;  /* 0x0000000000007941 */ /* 0x000fea0003800000 */
.L_x_736:
        /* <DEDUP_REMOVED lines=35> */
.L_x_739:
[----:B------:R-:W-:Y:S05]  /*30b0*/  BSYNC B0 ;  /* 0x0000000000007941 */ /* 0x000fea0003800000 */
.L_x_738:
        /* <DEDUP_REMOVED lines=35> */
.L_x_741:
[----:B------:R-:W-:Y:S05]  /*32f0*/  BSYNC B0 ;  /* 0x0000000000007941 */ /* 0x000fea0003800000 */
.L_x_740:
        /* <DEDUP_REMOVED lines=35> */
.L_x_743:
[----:B------:R-:W-:Y:S05]  /*3530*/  BSYNC B0 ;  /* 0x0000000000007941 */ /* 0x000fea0003800000 */
.L_x_742:
        /* <DEDUP_REMOVED lines=35> */
.L_x_745:
[----:B------:R-:W-:Y:S05]  /*3770*/  BSYNC B0 ;  /* 0x0000000000007941 */ /* 0x000fea0003800000 */
.L_x_744:
        /* <DEDUP_REMOVED lines=35> */
.L_x_747:
[----:B------:R-:W-:Y:S05]  /*39b0*/  BSYNC B0 ;  /* 0x0000000000007941 */ /* 0x000fea0003800000 */
.L_x_746:
        /* <DEDUP_REMOVED lines=35> */
.L_x_749:
[----:B------:R-:W-:Y:S05]  /*3bf0*/  BSYNC B0 ;  /* 0x0000000000007941 */ /* 0x000fea0003800000 */
.L_x_748:
        /* <DEDUP_REMOVED lines=35> */
.L_x_751:
[----:B------:R-:W-:Y:S05]  /*3e30*/  BSYNC B0 ;  /* 0x0000000000007941 */ /* 0x000fea0003800000 */
.L_x_750:
        /* <DEDUP_REMOVED lines=35> */
.L_x_753:
[----:B------:R-:W-:Y:S05]  /*4070*/  BSYNC B0 ;  /* 0x0000000000007941 */ /* 0x000fea0003800000 */
.L_x_752:
        /* <DEDUP_REMOVED lines=35> */
.L_x_755:
[----:B------:R-:W-:Y:S05]  /*42b0*/  BSYNC B0 ;  /* 0x0000000000007941 */ /* 0x000fea0003800000 */
.L_x_754:
        /* <DEDUP_REMOVED lines=35> */
.L_x_757:
[----:B------:R-:W-:Y:S05]  /*44f0*/  BSYNC B0 ;  /* 0x0000000000007941 */ /* 0x000fea0003800000 */
.L_x_756:
        /* <DEDUP_REMOVED lines=35> */
.L_x_759:
[----:B------:R-:W-:Y:S05]  /*4730*/  BSYNC B0 ;  /* 0x0000000000007941 */ /* 0x000fea0003800000 */
.L_x_758:
        /* <DEDUP_REMOVED lines=35> */
.L_x_761:
[----:B------:R-:W-:Y:S05]  /*4970*/  BSYNC B0 ;  /* 0x0000000000007941 */ /* 0x000fea0003800000 */
.L_x_760:
        /* <DEDUP_REMOVED lines=35> */
.L_x_763:
[----:B------:R-:W-:Y:S05]  /*4bb0*/  BSYNC B0 ;  /* 0x0000000000007941 */ /* 0x000fea0003800000 */
.L_x_762:
        /* <DEDUP_REMOVED lines=35> */
.L_x_765:
[----:B------:R-:W-:Y:S05]  /*4df0*/  BSYNC B0 ;  /* 0x0000000000007941 */ /* 0x000fea0003800000 */
.L_x_764:
[----:B------:R-:W-:Y:S05]  /*4e00*/  @!P1 BRA `(.L_x_707) ;  /* 0x0000000400189947 */ /* 0x000fea0003800000 */
[----:B0-----:R-:W-:Y:S01]  /*4e10*/  IADD3 R10, R0, UR5, RZ ;  /* 0x00000005000a7c10 */ /* 0x001fe2000fffe0ff */
[----:B------:R-:W-:Y:S03]  /*4e20*/  BAR.SYNC.DEFER_BLOCKING 0x0 ;  /* 0x0000000000007b1d */ /* 0x000fe60000010000 */
[----:B------:R-:W-:-:S03]  /*4e30*/  ISETP.GE.U32.AND P0, PT, R10, UR7, PT ;  /* 0x000000070a007c0c */ /* 0x000fc6000bf06070 */
        /* <DEDUP_REMOVED lines=29> */
.L_x_767:
[----:B------:R-:W-:Y:S05]  /*5010*/  BSYNC B0 ;  /* 0x0000000000007941 */ /* 0x000fea0003800000 */
.L_x_766:
[----:B------:R-:W-:-:S06]  /*5020*/  USHF.R.U32.HI UR4, URZ, 0x1f, UR7 ;  /* 0x0000001f3f047899 */ /* 0x000fcc0008011607 */
[----:B------:R-:W-:-:S13]  /*5030*/  ISETP.NE.AND P0, PT, RZ, UR4, PT ;  /* 0x00000004ff007c0c */ /* 0x000fda000bf05270 */
[----:B------:R-:W-:Y:S05]  /*5040*/  @!P0 BRA `(.L_x_707) ;  /* 0x0000000000888947 */ /* 0x000fea0003800000 */
[----:B0-----:R-:W-:Y:S01]  /*5050*/  VIADD R10, R0, UR4 ;  /* 0x00000004000a7c36 */ /* 0x001fe20008000000 */
        /* <DEDUP_REMOVED lines=32> */
.L_x_768:
[----:B------:R-:W-:Y:S05]  /*5260*/  BSYNC B0 ;  /* 0x0000000000007941 */ /* 0x000fea0003800000 */
.L_x_707:
[----:B0-----:R-:W0:Y:S01]  /*5270*/  LDC.64 R10, c[0x0][0x218] ;  /* 0x00008600ff0a7b82 */ /* 0x001e220000000a00 */
        /* <DEDUP_REMOVED lines=16> */
.L_x_769:
        /* <DEDUP_REMOVED lines=20> */
.L_x_771:
[----:B------:R-:W-:Y:S05]  /*54c0*/  BSYNC B0 ;  /* 0x0000000000007941 */ /* 0x000fea0003800000 */
.L_x_770:
        /* <DEDUP_REMOVED lines=25> */
.L_x_773:
[----:B------:R-:W-:Y:S05]  /*5660*/  BSYNC B0 ;  /* 0x0000000000007941 */ /* 0x000fea0003800000 */
.L_x_772:
        /* <DEDUP_REMOVED lines=15> */
.L_x_776:
[----:B------:R-:W0:Y:S08]  /*5760*/  @!P1 LDC R16, c[0x0][0x23c] ;  /* 0x00008f00ff109b82 */ /* 0x000e300000000800 */
[----:B------:R-:W1:Y:S08]  /*5770*/  @!P1 LDC.64 R4, c[0x0][0x228] ;  /* 0x00008a00ff049b82 */ /* 0x000e700000000a00 */
[----:B------:R-:W2:Y:S01]  /*5780*/  @!P1 LDC.64 R14, c[0x0][0x228] ;  /* 0x00008a00ff0e9b82 */ /* 0x000ea20000000a00 */
[----:B0-----:R-:W-:-:S05]  /*5790*/  @!P1 IMAD R16, R25, R16, R18 ;  /* 0x0000001019109224 */ /* 0x001fca00078e0212 */
[----:B------:R-:W-:Y:S02]  /*57a0*/  @!P1 SHF.R.S32.HI R26, RZ, 0x1f, R16 ;  /* 0x0000001fff1a9819 */ /* 0x000fe40000011410 */
[----:B------:R-:W-:-:S04]  /*57b0*/  @!P1 LEA R17, P2, R9, R16, 0x1 ;  /* 0x0000001009119211 */ /* 0x000fc800078408ff */
[----:B------:R-:W-:Y:S02]  /*57c0*/  @!P1 LEA.HI.X R26, R9, R26, RZ, 0x1, P2 ;  /* 0x0000001a091a9211 */ /* 0x000fe400010f0cff */
[----:B-1----:R-:W-:-:S04]  /*57d0*/  @!P1 LEA R4, P2, R17, R4, 0x2 ;  /* 0x0000000411049211 */ /* 0x002fc800078410ff */
[----:B------:R-:W-:Y:S02]  /*57e0*/  @!P1 LEA.HI.X R5, R17, R5, R26, 0x2, P2 ;  /* 0x0000000511059211 */ /* 0x000fe400010f141a */
[----:B------:R-:W-:-:S06]  /*57f0*/  CS2R R26, SRZ ;  /* 0x00000000001a7805 */ /* 0x000fcc000001ff00 */
[----:B------:R-:W3:Y:S01]  /*5800*/  @!P1 LDG.E.STRONG.SYS R26, desc[UR8][R4.64] ;  /* 0x00000008041a9981 */ /* 0x000ee2000c1f5900 */
[----:B--2---:R-:W-:-:S05]  /*5810*/  @!P1 IMAD.WIDE R14, R16, 0x4, R14 ;  /* 0x00000004100e9825 */ /* 0x004fca00078e020e */
[----:B------:R0:W2:Y:S01]  /*5820*/  @!P1 LDG.E.STRONG.SYS R27, desc[UR8][R14.64] ;  /* 0x000000080e1b9981 */ /* 0x0000a2000c1f5900 */
[----:B------:R-:W-:Y:S01]  /*5830*/  @!P1 LEA R16, P2, R9, R14, 0x2 ;  /* 0x0000000e09109211 */ /* 0x000fe200078410ff */
[----:B------:R-:W-:-:S03]  /*5840*/  IMAD.MOV.U32 R28, RZ, RZ, RZ ;  /* 0x000000ffff1c7224 */ /* 0x000fc600078e00ff */
[----:B------:R-:W-:-:S05]  /*5850*/  @!P1 LEA.HI.X R17, R9, R15, RZ, 0x2, P2 ;  /* 0x0000000f09119211 */ /* 0x000fca00010f14ff */
[----:B------:R-:W4:Y:S01]  /*5860*/  @!P1 LDG.E.STRONG.SYS R28, desc[UR8][R16.64] ;  /* 0x00000008101c9981 */ /* 0x000f22000c1f5900 */
[----:B------:R-:W-:Y:S02]  /*5870*/  IADD3 R25, R25, UR7, RZ ;  /* 0x0000000719197c10 */ /* 0x000fe4000fffe0ff */
[-C--:B0-----:R-:W-:Y:S02]  /*5880*/  I2FP.F32.S32 R14, R21.reuse ;  /* 0x00000015000e7245 */ /* 0x081fe40000201400 */
[----:B------:R-:W-:Y:S02]  /*5890*/  ISETP.GE.U32.AND P2, PT, R25, R2, PT ;  /* 0x000000021900720c */ /* 0x000fe40003f46070 */
[----:B---3--:R-:W-:Y:S02]  /*58a0*/  IADD3 R29, R26, R21, RZ ;  /* 0x000000151a1d7210 */ /* 0x008fe40007ffe0ff */
[----:B------:R-:W-:Y:S02]  /*58b0*/  I2FP.F32.S32 R26, R26 ;  /* 0x0000001a001a7245 */ /* 0x000fe40000201400 */
[----:B------:R-:W-:-:S02]  /*58c0*/  VIMNMX R4, R29, 0x1, !PT ;  /* 0x000000011d047848 */ /* 0x000fc40007fe0100 */
[----:B------:R-:W-:Y:S02]  /*58d0*/  MOV R21, R29 ;  /* 0x0000001d00157202 */ /* 0x000fe40000000f00 */
[----:B------:R-:W-:-:S04]  /*58e0*/  I2FP.F32.S32 R4, R4 ;  /* 0x0000000400047245 */ /* 0x000fc80000201400 */
[----:B------:R2:W4:Y:S02]  /*58f0*/  MUFU.RCP R5, R4 ;  /* 0x0000000400057308 */ /* 0x0005240000001000 */
[----:B--2---:R-:W-:Y:S01]  /*5900*/  FADD.FTZ R4, -R27, R6 ;  /* 0x000000061b047221 */ /* 0x004fe20000010100 */
[----:B------:R-:W-:-:S03]  /*5910*/  FMUL.FTZ R27, R26, R27 ;  /* 0x0000001b1a1b7220 */ /* 0x000fc60000410000 */
[----:B------:R-:W-:Y:S01]  /*5920*/  FMUL.FTZ R15, R4, R4 ;  /* 0x00000004040f7220 */ /* 0x000fe20000410000 */
[----:B------:R-:W-:-:S03]  /*5930*/  FFMA.FTZ R6, R14, R6, R27 ;  /* 0x000000060e067223 */ /* 0x000fc6000001001b */
[----:B------:R-:W-:-:S04]  /*5940*/  FMUL.FTZ R15, R26, R15 ;  /* 0x0000000f1a0f7220 */ /* 0x000fc80000410000 */
[----:B------:R-:W-:-:S04]  /*5950*/  FMUL.FTZ R15, R14, R15 ;  /* 0x0000000f0e0f7220 */ /* 0x000fc80000410000 */
[C---:B----4-:R-:W-:Y:S01]  /*5960*/  FFMA.FTZ R15, R5.reuse, R15, R28 ;  /* 0x0000000f050f7223 */ /* 0x050fe2000001001c */
[----:B------:R-:W-:-:S03]  /*5970*/  FMUL.FTZ R5, R5, R6 ;  /* 0x0000000605057220 */ /* 0x000fc60000410000 */
[----:B------:R-:W-:Y:S01]  /*5980*/  FADD.FTZ R20, R15, R20 ;  /* 0x000000140f147221 */ /* 0x000fe20000010000 */
[----:B------:R-:W-:Y:S01]  /*5990*/  IMAD.MOV.U32 R6, RZ, RZ, R5 ;  /* 0x000000ffff067224 */ /* 0x000fe200078e0005 */
[----:B------:R-:W-:Y:S06]  /*59a0*/  @!P2 BRA `(.L_x_776) ;  /* 0xfffffffc006ca947 */ /* 0x000fec000383ffff */
[----:B------:R-:W-:Y:S05]  /*59b0*/  BSYNC B1 ;  /* 0x0000000000017941 */ /* 0x000fea0003800000 */
.L_x_775:
[----:B------:R-:W-:Y:S05]  /*59c0*/  BSYNC B0 ;  /* 0x0000000000007941 */ /* 0x000fea0003800000 */
.L_x_774:
        /* <DEDUP_REMOVED lines=15> */
[----:B-1----:R-:W1:Y:S04]  /*5ac0*/  LDS R6, [R23] ;  /* 0x0000000017067984 */ /* 0x002e680000000800 */
        /* <DEDUP_REMOVED lines=20> */
.L_x_779:
[----:B------:R-:W-:Y:S05]  /*5c10*/  BSYNC B0 ;  /* 0x0000000000007941 */ /* 0x000fea0003800000 */
.L_x_778:
        /* <DEDUP_REMOVED lines=9> */
[----:B------:R-:W-:Y:S01]  /*5cb0*/  IMAD R4, R3, UR5, RZ ;  /* 0x0000000503047c24 */ /* 0x000fe2000f8e02ff */
[----:B------:R-:W-:-:S04]  /*5cc0*/  I2FP.F32.S32 R21, R29 ;  /* 0x0000001d00157245 */ /* 0x000fc80000201400 */
[C---:B------:R-:W-:Y:S02]  /*5cd0*/  LEA R2, R4.reuse, R19, 0x2 ;  /* 0x0000001304027211 */ /* 0x040fe400078e10ff */
[C---:B------:R-:W-:Y:S02]  /*5ce0*/  LEA R14, R4.reuse, R8, 0x2 ;  /* 0x00000008040e7211 */ /* 0x040fe400078e10ff */
[----:B------:R-:W-:Y:S02]  /*5cf0*/  LEA R17, R4, R7, 0x2 ;  /* 0x0000000704117211 */ /* 0x000fe400078e10ff */
        /* <DEDUP_REMOVED lines=8> */
[----:B------:R-:W-:Y:S01]  /*5d80*/  MOV R29, R4 ;  /* 0x00000004001d7202 */ /* 0x000fe20000000f00 */
[----:B------:R-:W-:Y:S01]  /*5d90*/  FMUL.FTZ R2, R9, R9 ;  /* 0x0000000909027220 */ /* 0x000fe20000410000 */
[----:B------:R-:W-:Y:S01]  /*5da0*/  I2FP.F32.S32 R6, R6 ;  /* 0x0000000600067245 */ /* 0x000fe20000201400 */
[----:B------:R-:W-:Y:S02]  /*5db0*/  FFMA.FTZ R5, R5, R21, R14 ;  /* 0x0000001505057223 */ /* 0x000fe4000001000e */
[----:B------:R-:W-:-:S03]  /*5dc0*/  FMUL.FTZ R2, R15, R2 ;  /* 0x000000020f027220 */ /* 0x000fc60000410000 */
[----:B------:R-:W3:Y:S01]  /*5dd0*/  MUFU.RCP R6, R6 ;  /* 0x0000000600067308 */ /* 0x000ee20000001000 */
[----:B------:R-:W-:-:S04]  /*5de0*/  FMUL.FTZ R9, R21, R2 ;  /* 0x0000000215097220 */ /* 0x000fc80000410000 */
[C---:B---3--:R-:W-:Y:S01]  /*5df0*/  FFMA.FTZ R9, R6.reuse, R9, R17 ;  /* 0x0000000906097223 */ /* 0x048fe20000010011 */
[----:B------:R-:W-:-:S03]  /*5e00*/  FMUL.FTZ R5, R6, R5 ;  /* 0x0000000506057220 */ /* 0x000fc60000410000 */
[----:B------:R-:W-:Y:S02]  /*5e10*/  FADD.FTZ R20, R20, R9 ;  /* 0x0000000914147221 */ /* 0x000fe40000010000 */
[----:B------:R0:W-:Y:S04]  /*5e20*/  STS [R8], R5 ;  /* 0x0000000508007388 */ /* 0x0001e80000000800 */
[----:B------:R0:W-:Y:S04]  /*5e30*/  STS [R7], R20 ;  /* 0x0000001407007388 */ /* 0x0001e80000000800 */
[----:B------:R0:W-:Y:S02]  /*5e40*/  STS [R19], R4 ;  /* 0x0000000413007388 */ /* 0x0001e40000000800 */
.L_x_781:
[----:B------:R-:W-:Y:S05]  /*5e50*/  BSYNC B0 ;  /* 0x0000000000007941 */ /* 0x000fea0003800000 */
.L_x_780:
        /* <DEDUP_REMOVED lines=9> */
[----:B0-----:R-:W-:Y:S01]  /*5ef0*/  IMAD R4, R3, UR4, RZ ;  /* 0x0000000403047c24 */ /* 0x001fe2000f8e02ff */
[----:B------:R-:W-:-:S03]  /*5f00*/  I2FP.F32.S32 R21, R29 ;  /* 0x0000001d00157245 */ /* 0x000fc60000201400 */
[C---:B------:R-:W-:Y:S01]  /*5f10*/  IMAD R14, R4.reuse, 0x4, R8 ;  /* 0x00000004040e7824 */ /* 0x040fe200078e0208 */
[C---:B------:R-:W-:Y:S02]  /*5f20*/  LEA R2, R4.reuse, R19, 0x2 ;  /* 0x0000001304027211 */ /* 0x040fe400078e10ff */
[----:B------:R-:W-:-:S03]  /*5f30*/  LEA R17, R4, R7, 0x2 ;  /* 0x0000000704117211 */ /* 0x000fc600078e10ff */
[----:B------:R-:W0:Y:S04]  /*5f40*/  LDS R14, [R14] ;  /* 0x000000000e0e7984 */ /* 0x000e280000000800 */
[----:B------:R-:W2:Y:S04]  /*5f50*/  LDS R2, [R2] ;  /* 0x0000000002027984 */ /* 0x000ea80000000800 */
[----:B------:R-:W3:Y:S01]  /*5f60*/  LDS R17, [R17] ;  /* 0x0000000011117984 */ /* 0x000ee20000000800 */
[----:B0-----:R-:W-:Y:S01]  /*5f70*/  FADD.FTZ R9, R5, -R14 ;  /* 0x8000000e05097221 */ /* 0x001fe20000010000 */
[----:B--2---:R-:W-:-:S02]  /*5f80*/  IADD3 R4, R29, R2, RZ ;  /* 0x000000021d047210 */ /* 0x004fc40007ffe0ff */
[----:B------:R-:W-:Y:S01]  /*5f90*/  I2FP.F32.S32 R15, R2 ;  /* 0x00000002000f7245 */ /* 0x000fe20000201400 */
[----:B------:R-:W-:Y:S01]  /*5fa0*/  FMUL.FTZ R2, R9, R9 ;  /* 0x0000000909027220 */ /* 0x000fe20000410000 */
[----:B-1----:R-:W-:Y:S02]  /*5fb0*/  VIMNMX R6, R4, 0x1, !PT ;  /* 0x0000000104067848 */ /* 0x002fe40007fe0100 */
[----:B------:R-:W-:Y:S01]  /*5fc0*/  MOV R29, R4 ;  /* 0x00000004001d7202 */ /* 0x000fe20000000f00 */
[----:B------:R-:W-:Y:S01]  /*5fd0*/  FMUL.FTZ R2, R15, R2 ;  /* 0x000000020f027220 */ /* 0x000fe20000410000 */
[----:B------:R-:W-:Y:S01]  /*5fe0*/  I2FP.F32.S32 R6, R6 ;  /* 0x0000000600067245 */ /* 0x000fe20000201400 */
[----:B------:R-:W-:Y:S02]  /*5ff0*/  FMUL.FTZ R14, R14, R15 ;  /* 0x0000000f0e0e7220 */ /* 0x000fe40000410000 */
[----:B------:R-:W-:Y:S02]  /*6000*/  FMUL.FTZ R9, R21, R2 ;  /* 0x0000000215097220 */ /* 0x000fe40000410000 */
[----:B------:R-:W-:Y:S01]  /*6010*/  FFMA.FTZ R5, R5, R21, R14 ;  /* 0x0000001505057223 */ /* 0x000fe2000001000e */
[----:B------:R-:W3:Y:S02]  /*6020*/  MUFU.RCP R6, R6 ;  /* 0x0000000600067308 */ /* 0x000ee40000001000 */
[C---:B---3--:R-:W-:Y:S01]  /*6030*/  FFMA.FTZ R9, R6.reuse, R9, R17 ;  /* 0x0000000906097223 */ /* 0x048fe20000010011 */
[----:B------:R-:W-:-:S03]  /*6040*/  FMUL.FTZ R5, R6, R5 ;  /* 0x0000000506057220 */ /* 0x000fc60000410000 */
[----:B------:R-:W-:Y:S02]  /*6050*/  FADD.FTZ R20, R20, R9 ;  /* 0x0000000914147221 */ /* 0x000fe40000010000 */
[----:B------:R2:W-:Y:S04]  /*6060*/  STS [R8], R5 ;  /* 0x0000000508007388 */ /* 0x0005e80000000800 */
[----:B------:R2:W-:Y:S04]  /*6070*/  STS [R7], R20 ;  /* 0x0000001407007388 */ /* 0x0005e80000000800 */
[----:B------:R2:W-:Y:S02]  /*6080*/  STS [R19], R4 ;  /* 0x0000000413007388 */ /* 0x0005e40000000800 */
.L_x_783:
[----:B------:R-:W-:Y:S05]  /*6090*/  BSYNC B0 ;  /* 0x0000000000007941 */ /* 0x000fea0003800000 */
.L_x_782:
        /* <DEDUP_REMOVED lines=9> */
[----:B0-2---:R-:W-:Y:S01]  /*6130*/  IMAD R4, R3, UR6, RZ ;  /* 0x0000000603047c24 */ /* 0x005fe2000f8e02ff */
        /* <DEDUP_REMOVED lines=25> */
.L_x_785:
[----:B------:R-:W-:Y:S05]  /*62d0*/  BSYNC B0 ;  /* 0x0000000000007941 */ /* 0x000fea0003800000 */
.L_x_784:
        /* <DEDUP_REMOVED lines=9> */
[----:B0-23--:R-:W-:Y:S01]  /*6370*/  IMAD R4, R3, UR10, RZ ;  /* 0x0000000a03047c24 */ /* 0x00dfe2000f8e02ff */
        /* <DEDUP_REMOVED lines=25> */
.L_x_787:
[----:B------:R-:W-:Y:S05]  /*6510*/  BSYNC B0 ;  /* 0x0000000000007941 */ /* 0x000fea0003800000 */
.L_x_786:
        /* <DEDUP_REMOVED lines=9> */
[----:B0-234-:R-:W-:Y:S01]  /*65b0*/  IMAD R4, R3, UR11, RZ ;  /* 0x0000000b03047c24 */ /* 0x01dfe2000f8e02ff */
        /* <DEDUP_REMOVED lines=25> */
.L_x_789:
[----:B------:R-:W-:Y:S05]  /*6750*/  BSYNC B0 ;  /* 0x0000000000007941 */ /* 0x000fea0003800000 */
.L_x_788:
        /* <DEDUP_REMOVED lines=9> */
[----:B0-234-:R-:W-:Y:S01]  /*67f0*/  IMAD R4, R3, UR12, RZ ;  /* 0x0000000c03047c24 */ /* 0x01dfe2000f8e02ff */
        /* <DEDUP_REMOVED lines=25> */
.L_x_791:
[----:B------:R-:W-:Y:S05]  /*6990*/  BSYNC B0 ;  /* 0x0000000000007941 */ /* 0x000fea0003800000 */
.L_x_790:
        /* <DEDUP_REMOVED lines=35> */
.L_x_793:
[----:B------:R-:W-:Y:S05]  /*6bd0*/  BSYNC B0 ;  /* 0x0000000000007941 */ /* 0x000fea0003800000 */
.L_x_792:
        /* <DEDUP_REMOVED lines=35> */
.L_x_795:
[----:B------:R-:W-:Y:S05]  /*6e10*/  BSYNC B0 ;  /* 0x0000000000007941 */ /* 0x000fea0003800000 */
.L_x_794:
        /* <DEDUP_REMOVED lines=35> */
.L_x_797:
[----:B------:R-:W-:Y:S05]  /*7050*/  BSYNC B0 ;  /* 0x0000000000007941 */ /* 0x000fea0003800000 */
.L_x_796:
        /* <DEDUP_REMOVED lines=35> */
.L_x_799:
[----:B------:R-:W-:Y:S05]  /*7290*/  BSYNC B0 ;  /* 0x0000000000007941 */ /* 0x000fea0003800000 */
.L_x_798:
        /* <DEDUP_REMOVED lines=35> */
.L_x_801:
[----:B------:R-:W-:Y:S05]  /*74d0*/  BSYNC B0 ;  /* 0x0000000000007941 */ /* 0x000fea0003800000 */
.L_x_800:
        /* <DEDUP_REMOVED lines=35> */
.L_x_803:
[----:B------:R-:W-:Y:S05]  /*7710*/  BSYNC B0 ;  /* 0x0000000000007941 */ /* 0x000fea0003800000 */
.L_x_802:
        /* <DEDUP_REMOVED lines=35> */
.L_x_805:
[----:B------:R-:W-:Y:S05]  /*7950*/  BSYNC B0 ;  /* 0x0000000000007941 */ /* 0x000fea0003800000 */
.L_x_804:
        /* <DEDUP_REMOVED lines=35> */
.L_x_807:
[----:B------:R-:W-:Y:S05]  /*7b90*/  BSYNC B0 ;  /* 0x0000000000007941 */ /* 0x000fea0003800000 */
.L_x_806:
        /* <DEDUP_REMOVED lines=35> */
.L_x_809:
[----:B------:R-:W-:Y:S05]  /*7dd0*/  BSYNC B0 ;  /* 0x0000000000007941 */ /* 0x000fea0003800000 */
.L_x_808:
        /* <DEDUP_REMOVED lines=35> */
.L_x_811:
[----:B------:R-:W-:Y:S05]  /*8010*/  BSYNC B0 ;  /* 0x0000000000007941 */ /* 0x000fea0003800000 */
.L_x_810:
        /* <DEDUP_REMOVED lines=35> */
.L_x_813:
[----:B------:R-:W-:Y:S05]  /*8250*/  BSYNC B0 ;  /* 0x0000000000007941 */ /* 0x000fea0003800000 */
.L_x_812:
        /* <DEDUP_REMOVED lines=35> */
.L_x_815:
[----:B------:R-:W-:Y:S05]  /*8490*/  BSYNC B0 ;  /* 0x0000000000007941 */ /* 0x000fea0003800000 */
.L_x_814:
        /* <DEDUP_REMOVED lines=35> */
.L_x_817:
[----:B------:R-:W-:Y:S05]  /*86d0*/  BSYNC B0 ;  /* 0x0000000000007941 */ /* 0x000fea0003800000 */
.L_x_816:
        /* <DEDUP_REMOVED lines=35> */
.L_x_819:
[----:B------:R-:W-:Y:S05]  /*8910*/  BSYNC B0 ;  /* 0x0000000000007941 */ /* 0x000fea0003800000 */
.L_x_818:
        /* <DEDUP_REMOVED lines=35> */
.L_x_821:
[----:B------:R-:W-:Y:S05]  /*8b50*/  BSYNC B0 ;  /* 0x0000000000007941 */ /* 0x000fea0003800000 */
.L_x_820:
        /* <DEDUP_REMOVED lines=35> */
.L_x_823:
[----:B------:R-:W-:Y:S05]  /*8d90*/  BSYNC B0 ;  /* 0x0000000000007941 */ /* 0x000fea0003800000 */
.L_x_822:
        /* <DEDUP_REMOVED lines=35> */
.L_x_825:
[----:B------:R-:W-:Y:S05]  /*8fd0*/  BSYNC B0 ;  /* 0x0000000000007941 */ /* 0x000fea0003800000 */
.L_x_824:
        /* <DEDUP_REMOVED lines=35> */
.L_x_827:
[----:B------:R-:W-:Y:S05]  /*9210*/  BSYNC B0 ;  /* 0x0000000000007941 */ /* 0x000fea0003800000 */
.L_x_826:
        /* <DEDUP_REMOVED lines=35> */
.L_x_829:
[----:B------:R-:W-:Y:S05]  /*9450*/  BSYNC B0 ;  /* 0x0000000000007941 */ /* 0x000fea0003800000 */
.L_x_828:
        /* <DEDUP_REMOVED lines=35> */
.L_x_831:
[----:B------:R-:W-:Y:S05]  /*9690*/  BSYNC B0 ;  /* 0x0000000000007941 */ /* 0x000fea0003800000 */
.L_x_830:
        /* <DEDUP_REMOVED lines=35> */
.L_x_833:
[----:B------:R-:W-:Y:S05]  /*98d0*/  BSYNC B0 ;  /* 0x0000000000007941 */ /* 0x000fea0003800000 */
.L_x_832:
        /* <DEDUP_REMOVED lines=35> */
.L_x_835:
[----:B------:R-:W-:Y:S05]  /*9b10*/  BSYNC B0 ;  /* 0x0000000000007941 */ /* 0x000fea0003800000 */
.L_x_834:
[----:B------:R-:W-:Y:S05]  /*9b20*/  @!P2 BRA `(.L_x_777) ;  /* 0x000000040018a947 */ /* 0x000fea0003800000 */
[----:B------:R-:W-:Y:S01]  /*9b30*/  VIADD R2, R0, UR35 ;  /* 0x0000002300027c36 */ /* 0x000fe20008000000 */
[----:B------:R-:W-:Y:S04]  /*9b40*/  BAR.SYNC.DEFER_BLOCKING 0x0 ;  /* 0x0000000000007b1d */ /* 0x000fe80000010000 */
[----:B------:R-:W-:Y:S02]  /*9b50*/  ISETP.GE.U32.AND P1, PT, R2, UR7, PT ;  /* 0x0000000702007c0c */ /* 0x000fe4000bf26070 */
[----:B------:R-:W-:Y:S02]  /*9b60*/  BSSY B0, `(.L_x_836) ;  /* 0x000001d000007945 */ /* 0x000fe40003800000 */
        /* <DEDUP_REMOVED lines=28> */
.L_x_837:
[----:B------:R-:W-:Y:S05]  /*9d30*/  BSYNC B0 ;  /* 0x0000000000007941 */ /* 0x000fea0003800000 */
.L_x_836:
        /* <DEDUP_REMOVED lines=9> */
[----:B------:R-:W-:Y:S01]  /*9dd0*/  USHF.R.S32.HI UR36, URZ, 0x1f, UR7 ;  /* 0x0000001f3f247899 */ /* 0x000fe20008011407 */
[----:B------:R-:W-:-:S05]  /*9de0*/  I2FP.F32.S32 R15, R29 ;  /* 0x0000001d000f7245 */ /* 0x000fca0000201400 */
[----:B------:R-:W-:-:S04]  /*9df0*/  LOP3.LUT R2, R3, UR36, RZ, 0xc0, !PT ;  /* 0x0000002403027c12 */ /* 0x000fc8000f8ec0ff */
[C---:B------:R-:W-:Y:S01]  /*9e00*/  LEA R0, R2.reuse, R19, 0x2 ;  /* 0x0000001302007211 */ /* 0x040fe200078e10ff */
[C---:B0-234-:R-:W-:Y:S01]  /*9e10*/  IMAD R4, R2.reuse, 0x4, R8 ;  /* 0x0000000402047824 */ /* 0x05dfe200078e0208 */
[----:B------:R-:W-:-:S04]  /*9e20*/  LEA R14, R2, R7, 0x2 ;  /* 0x00000007020e7211 */ /* 0x000fc800078e10ff */
[----:B------:R-:W0:Y:S04]  /*9e30*/  LDS R0, [R0] ;  /* 0x0000000000007984 */ /* 0x000e280000000800 */
[----:B------:R-:W1:Y:S04]  /*9e40*/  LDS R4, [R4] ;  /* 0x0000000004047984 */ /* 0x000e680000000800 */
[----:B------:R-:W2:Y:S01]  /*9e50*/  LDS R14, [R14] ;  /* 0x000000000e0e7984 */ /* 0x000ea20000000800 */
[-C--:B0-----:R-:W-:Y:S02]  /*9e60*/  IADD3 R2, R29, R0.reuse, RZ ;  /* 0x000000001d027210 */ /* 0x081fe40007ffe0ff */
[----:B------:R-:W-:-:S02]  /*9e70*/  I2FP.F32.S32 R9, R0 ;  /* 0x0000000000097245 */ /* 0x000fc40000201400 */
        /* <DEDUP_REMOVED lines=8> */
[----:B------:R-:W2:Y:S03]  /*9f00*/  MUFU.RCP R3, R3 ;  /* 0x0000000300037308 */ /* 0x000ea60000001000 */
[----:B------:R-:W-:-:S04]  /*9f10*/  FMUL.FTZ R6, R15, R6 ;  /* 0x000000060f067220 */ /* 0x000fc80000410000 */
[C---:B--2---:R-:W-:Y:S01]  /*9f20*/  FFMA.FTZ R9, R3.reuse, R6, R14 ;  /* 0x0000000603097223 */ /* 0x044fe2000001000e */
[----:B------:R-:W-:-:S03]  /*9f30*/  FMUL.FTZ R5, R3, R4 ;  /* 0x0000000403057220 */ /* 0x000fc60000410000 */
[----:B------:R-:W-:Y:S02]  /*9f40*/  FADD.FTZ R20, R20, R9 ;  /* 0x0000000914147221 */ /* 0x000fe40000010000 */
[----:B------:R0:W-:Y:S04]  /*9f50*/  STS [R8], R5 ;  /* 0x0000000508007388 */ /* 0x0001e80000000800 */
[----:B------:R0:W-:Y:S04]  /*9f60*/  STS [R7], R20 ;  /* 0x0000001407007388 */ /* 0x0001e80000000800 */
[----:B------:R0:W-:Y:S02]  /*9f70*/  STS [R19], R2 ;  /* 0x0000000213007388 */ /* 0x0001e40000000800 */
.L_x_838:
[----:B------:R-:W-:Y:S05]  /*9f80*/  BSYNC B0 ;  /* 0x0000000000007941 */ /* 0x000fea0003800000 */
.L_x_777:
[----:B------:R-:W-:Y:S05]  /*9f90*/  @!P0 EXIT ;  /* 0x000000000000894d */ /* 0x000fea0003800000 */
[----:B------:R-:W-:Y:S01]  /*9fa0*/  I2FP.F32.S32 R29, R29 ;  /* 0x0000001d001d7245 */ /* 0x000fe20000201400 */
[----:B------:R-:W-:Y:S03]  /*9fb0*/  STG.E desc[UR8][R10.64], R5 ;  /* 0x000000050a007986 */ /* 0x000fe6000c101908 */
[----:B------:R-:W5:Y:S02]  /*9fc0*/  MUFU.RCP R3, R29 ;  /* 0x0000001d00037308 */ /* 0x000f640000001000 */
[----:B-----5:R-:W-:-:S05]  /*9fd0*/  FMUL.FTZ R3, R3, R20 ;  /* 0x0000001403037220 */ /* 0x020fca0000410000 */
[----:B------:R-:W-:Y:S01]  /*9fe0*/  STG.E desc[UR8][R12.64], R3 ;  /* 0x000000030c007986 */ /* 0x000fe2000c101908 */
[----:B------:R-:W-:Y:S05]  /*9ff0*/  EXIT ;  /* 0x000000000000794d */ /* 0x000fea0003800000 */
.L_x_839:
        /* <DEDUP_REMOVED lines=16> */
.L_x_1064:


//--------------------- .text._Z23welford_kernel_parallelIN3c104HalfEEvPKT_S4_PKiPS2_S7_S7_iif --------------------------
	.section	.text._Z23welford_kernel_parallelIN3c104HalfEEvPKT_S4_PKiPS2_S7_S7_iif,"ax",@progbits
	.align	128
        .global         _Z23welford_kernel_parallelIN3c104HalfEEvPKT_S4_PKiPS2_S7_S7_iif
        .type           _Z23welford_kernel_parallelIN3c104HalfEEvPKT_S4_PKiPS2_S7_S7_iif,@function
        .size           _Z23welford_kernel_parallelIN3c104HalfEEvPKT_S4_PKiPS2_S7_S7_iif,(.L_x_1065 - _Z23welford_kernel_parallelIN3c104HalfEEvPKT_S4_PKiPS2_S7_S7_iif)
        .other          _Z23welford_kernel_parallelIN3c104HalfEEvPKT_S4_PKiPS2_S7_S7_iif,@"STO_CUDA_ENTRY STV_DEFAULT"
_Z23welford_kernel_parallelIN3c104HalfEEvPKT_S4_PKiPS2_S7_S7_iif:
.text._Z23welford_kernel_parallelIN3c104HalfEEvPKT_S4_PKiPS2_S7_S7_iif:
[----:B------:R-:W-:Y:S01]  /*0000*/  LDC R1, c[0x0][0x28] ;  /* 0x00000a00ff017b82 */ /* 0x000fe20000000800 */
[----:B------:R-:W0:Y:S01]  /*0010*/  S2R R0, SR_CTAID.X ;  /* 0x0000000000007919 */ /* 0x000e220000002500 */
[----:B------:R-:W-:Y:S01]  /*0020*/  ULDC UR4, c[0x0][0x0] ;  /* 0x0000000000047ab9 */ /* 0x000fe20000000800 */
[----:B------:R-:W-:Y:S01]  /*0030*/  ULDC UR8, c[0x0][0x244] ;  /* 0x0000910000087ab9 */ /* 0x000fe20000000800 */
[----:B------:R-:W0:Y:S02]  /*0040*/  S2R R3, SR_TID.X ;  /* 0x0000000000037919 */ /* 0x000e240000002100 */
[----:B0-----:R-:W-:-:S05]  /*0050*/  IMAD R0, R0, UR4, R3 ;  /* 0x0000000400007c24 */ /* 0x001fca000f8e0203 */
[----:B------:R-:W-:-:S13]  /*0060*/  ISETP.GE.AND P0, PT, R0, UR8, PT ;  /* 0x0000000800007c0c */ /* 0x000fda000bf06270 */
[----:B------:R-:W-:Y:S05]  /*0070*/  @P0 EXIT ;  /* 0x000000000000094d */ /* 0x000fea0003800000 */
[----:B------:R-:W0:Y:S01]  /*0080*/  LDC R9, c[0x0][0x240] ;  /* 0x00009000ff097b82 */ /* 0x000e220000000800 */
[----:B------:R-:W-:Y:S01]  /*0090*/  ULDC UR5, c[0x0][0xc] ;  /* 0x0000030000057ab9 */ /* 0x000fe20000000800 */
[----:B------:R-:W-:Y:S01]  /*00a0*/  ULDC.64 UR6, c[0x0][0x208] ;  /* 0x0000820000067ab9 */ /* 0x000fe20000000a00 */
[----:B------:R-:W-:Y:S01]  /*00b0*/  UIMAD UR4, UR4, UR5, URZ ;  /* 0x00000005040472a4 */ /* 0x000fe2000f8e023f */
[----:B0-----:R-:W-:-:S13]  /*00c0*/  ISETP.GT.AND P0, PT, R9, RZ, PT ;  /* 0x000000ff0900720c */ /* 0x001fda0003f04270 */
[----:B------:R-:W-:Y:S05]  /*00d0*/  @P0 BRA `(.L_x_840) ;  /* 0x00000000005c0947 */ /* 0x000fea0003800000 */
[----:B------:R-:W-:Y:S01]  /*00e0*/  FMUL R2, RZ, +INF ;  /* 0x7f800000ff027820 */ /* 0x000fe20000400000 */
[----:B------:R-:W-:Y:S01]  /*00f0*/  ULDC UR5, c[0x0][0x248] ;  /* 0x0000920000057ab9 */ /* 0x000fe20000000800 */
[----:B------:R-:W0:Y:S01]  /*0100*/  LDC.64 R8, c[0x0][0x228] ;  /* 0x00008a00ff087b82 */ /* 0x000e220000000a00 */
[----:B------:R-:W-:Y:S02]  /*0110*/  HFMA2.MMA R15, -RZ, RZ, 0, -0.0 ;  /* 0x00008000ff0f7435 */ /* 0x000fe400000001ff */
[----:B------:R-:W-:-:S05]  /*0120*/  F2FP.F16.F32.PACK_AB R2, RZ, R2 ;  /* 0x00000002ff02723e */ /* 0x000fca00000000ff */
[----:B------:R-:W-:Y:S01]  /*0130*/  HADD2.F32 R2, -RZ, R2.H0_H0 ;  /* 0x20000002ff027230 */ /* 0x000fe20000004100 */
[----:B------:R-:W1:Y:S04]  /*0140*/  LDC.64 R10, c[0x0][0x230] ;  /* 0x00008c00ff0a7b82 */ /* 0x000e680000000a00 */
[----:B------:R-:W-:-:S04]  /*0150*/  FADD.FTZ R2, R2, UR5 ;  /* 0x0000000502027e21 */ /* 0x000fc80008010000 */
[----:B------:R-:W2:Y:S02]  /*0160*/  LDC.64 R12, c[0x0][0x238] ;  /* 0x00008e00ff0c7b82 */ /* 0x000ea40000000a00 */
[----:B------:R-:W3:Y:S08]  /*0170*/  MUFU.SQRT R2, R2 ;  /* 0x0000000200027308 */ /* 0x000ef00000002000 */
[----:B---3--:R-:W3:Y:S02]  /*0180*/  MUFU.RCP R3, R2 ;  /* 0x0000000200037308 */ /* 0x008ee40000001000 */
[----:B---3--:R-:W-:-:S05]  /*0190*/  FADD.FTZ R3, R3, -RZ ;  /* 0x800000ff03037221 */ /* 0x008fca0000010000 */
[----:B01----:R-:W-:-:S07]  /*01a0*/  F2FP.F16.F32.PACK_AB R14, RZ, R3 ;  /* 0x00000003ff0e723e */ /* 0x003fce00000000ff */
.L_x_841:
[----:B------:R-:W-:-:S04]  /*01b0*/  IMAD.WIDE R2, R0, 0x2, R8 ;  /* 0x0000000200027825 */ /* 0x000fc800078e0208 */
[C---:B------:R-:W-:Y:S01]  /*01c0*/  IMAD.WIDE R4, R0.reuse, 0x2, R10 ;  /* 0x0000000200047825 */ /* 0x040fe200078e020a */
[----:B------:R0:W-:Y:S03]  /*01d0*/  STG.E.U16 desc[UR6][R2.64], RZ ;  /* 0x000000ff02007986 */ /* 0x0001e6000c101506 */
[C---:B--2---:R-:W-:Y:S01]  /*01e0*/  IMAD.WIDE R6, R0.reuse, 0x2, R12 ;  /* 0x0000000200067825 */ /* 0x044fe200078e020c */
[----:B------:R0:W-:Y:S01]  /*01f0*/  STG.E.U16 desc[UR6][R4.64], R15 ;  /* 0x0000000f04007986 */ /* 0x0001e2000c101506 */
[----:B------:R-:W-:-:S03]  /*0200*/  IADD3 R0, R0, UR4, RZ ;  /* 0x0000000400007c10 */ /* 0x000fc6000fffe0ff */
[----:B------:R0:W-:Y:S01]  /*0210*/  STG.E.U16 desc[UR6][R6.64], R14 ;  /* 0x0000000e06007986 */ /* 0x0001e2000c101506 */
[----:B------:R-:W-:-:S13]  /*0220*/  ISETP.GE.AND P0, PT, R0, UR8, PT ;  /* 0x0000000800007c0c */ /* 0x000fda000bf06270 */
[----:B0-----:R-:W-:Y:S05]  /*0230*/  @!P0 BRA `(.L_x_841) ;  /* 0xfffffffc00dc8947 */ /* 0x001fea000383ffff */
[----:B------:R-:W-:Y:S05]  /*0240*/  EXIT ;  /* 0x000000000000794d */ /* 0x000fea0003800000 */
.L_x_840:
[C---:B------:R-:W-:Y:S02]  /*0250*/  IADD3 R2, R9.reuse, -0x1, RZ ;  /* 0xffffffff09027810 */ /* 0x040fe40007ffe0ff */
[----:B------:R-:W-:Y:S02]  /*0260*/  LOP3.LUT R8, R9, 0x3, RZ, 0xc0, !PT ;  /* 0x0000000309087812 */ /* 0x000fe400078ec0ff */
[----:B------:R-:W-:Y:S02]  /*0270*/  ISETP.GE.U32.AND P0, PT, R2, 0x3, PT ;  /* 0x000000030200780c */ /* 0x000fe40003f06070 */
[----:B------:R-:W-:-:S11]  /*0280*/  IADD3 R9, -R8, R9, RZ ;  /* 0x0000000908097210 */ /* 0x000fd60007ffe1ff */
.L_x_845:
[----:B------:R-:W-:Y:S01]  /*0290*/  HFMA2.MMA R20, -RZ, RZ, 0, 0 ;  /* 0x00000000ff147435 */ /* 0x000fe200000001ff */
[----:B------:R-:W-:Y:S02]  /*02a0*/  ISETP.NE.AND P2, PT, R8, RZ, PT ;  /* 0x000000ff0800720c */ /* 0x000fe40003f45270 */
[----:B0-----:R-:W-:Y:S02]  /*02b0*/  MOV R12, RZ ;  /* 0x000000ff000c7202 */ /* 0x001fe40000000f00 */
[----:B------:R-:W-:Y:S02]  /*02c0*/  MOV R10, R0 ;  /* 0x00000000000a7202 */ /* 0x000fe40000000f00 */
[----:B------:R-:W-:Y:S02]  /*02d0*/  PRMT R24, RZ, 0x7610, R24 ;  /* 0x00007610ff187816 */ /* 0x000fe40000000018 */
[----:B------:R-:W-:Y:S01]  /*02e0*/  PRMT R14, RZ, 0x7610, R14 ;  /* 0x00007610ff0e7816 */ /* 0x000fe2000000000e */
[----:B------:R-:W-:Y:S06]  /*02f0*/  @!P0 BRA `(.L_x_842) ;  /* 0x0000000c008c8947 */ /* 0x000fec0003800000 */
[----:B------:R-:W0:Y:S01]  /*0300*/  LDC R13, c[0x0][0x244] ;  /* 0x00009100ff0d7b82 */ /* 0x000e220000000800 */
[----:B------:R-:W-:Y:S02]  /*0310*/  MOV R12, RZ ;  /* 0x000000ff000c7202 */ /* 0x000fe40000000f00 */
[----:B------:R-:W-:Y:S02]  /*0320*/  MOV R10, R0 ;  /* 0x00000000000a7202 */ /* 0x000fe40000000f00 */
[----:B------:R-:W-:-:S07]  /*0330*/  MOV R11, R9 ;  /* 0x00000009000b7202 */ /* 0x000fce0000000f00 */
.L_x_843:
[----:B------:R-:W1:Y:S08]  /*0340*/  LDC.64 R2, c[0x0][0x220] ;  /* 0x00008800ff027b82 */ /* 0x000e700000000a00 */
[----:B------:R-:W2:Y:S08]  /*0350*/  LDC.64 R18, c[0x0][0x210] ;  /* 0x00008400ff127b82 */ /* 0x000eb00000000a00 */
[----:B------:R-:W3:Y:S01]  /*0360*/  LDC.64 R22, c[0x0][0x218] ;  /* 0x00008600ff167b82 */ /* 0x000ee20000000a00 */
[----:B-1----:R-:W-:-:S05]  /*0370*/  IMAD.WIDE R2, R12, 0x4, R2 ;  /* 0x000000040c027825 */ /* 0x002fca00078e0202 */
[----:B------:R-:W4:Y:S01]  /*0380*/  LDG.E.CONSTANT R25, desc[UR6][R2.64] ;  /* 0x0000000602197981 */ /* 0x000f22000c1e9900 */
[----:B--2---:R-:W-:-:S03]  /*0390*/  IMAD.WIDE R18, R10, 0x2, R18 ;  /* 0x000000020a127825 */ /* 0x004fc600078e0212 */
[----:B------:R-:W2:Y:S04]  /*03a0*/  LDG.E.CONSTANT R15, desc[UR6][R2.64+0x4] ;  /* 0x00000406020f7981 */ /* 0x000ea8000c1e9900 */
[----:B------:R-:W5:Y:S01]  /*03b0*/  LDG.E.U16.CONSTANT R27, desc[UR6][R18.64] ;  /* 0x00000006121b7981 */ /* 0x000f62000c1e9500 */
[----:B---3--:R-:W-:-:S05]  /*03c0*/  IMAD.WIDE R22, R10, 0x2, R22 ;  /* 0x000000020a167825 */ /* 0x008fca00078e0216 */
[----:B------:R1:W3:Y:S01]  /*03d0*/  LDG.E.U16.CONSTANT R26, desc[UR6][R22.64] ;  /* 0x00000006161a7981 */ /* 0x0002e2000c1e9500 */
[----:B0-----:R-:W-:-:S04]  /*03e0*/  IMAD.WIDE R6, R13, 0x2, R22 ;  /* 0x000000020d067825 */ /* 0x001fc800078e0216 */
[C---:B------:R-:W-:Y:S01]  /*03f0*/  IMAD.WIDE R4, R13.reuse, 0x2, R18 ;  /* 0x000000020d047825 */ /* 0x040fe200078e0212 */
[----:B------:R0:W2:Y:S04]  /*0400*/  LDG.E.U16.CONSTANT R16, desc[UR6][R6.64] ;  /* 0x0000000606107981 */ /* 0x0000a8000c1e9500 */
[----:B------:R0:W2:Y:S01]  /*0410*/  LDG.E.U16.CONSTANT R17, desc[UR6][R4.64] ;  /* 0x0000000604117981 */ /* 0x0000a2000c1e9500 */
[----:B-1----:R-:W-:Y:S01]  /*0420*/  I2FP.F32.S32 R22, R20 ;  /* 0x0000001400167245 */ /* 0x002fe20000201400 */
[----:B0-----:R-:W-:-:S04]  /*0430*/  IMAD.WIDE R6, R13, 0x2, R6 ;  /* 0x000000020d067825 */ /* 0x001fc800078e0206 */
[----:B------:R-:W-:-:S04]  /*0440*/  IMAD.WIDE R4, R13, 0x2, R4 ;  /* 0x000000020d047825 */ /* 0x000fc800078e0204 */
[----:B------:R-:W-:Y:S01]  /*0450*/  HADD2.F32 R14, -RZ, R14.H0_H0 ;  /* 0x2000000eff0e7230 */ /* 0x000fe20000004100 */
[----:B----4-:R-:W-:-:S04]  /*0460*/  I2FP.F32.S32 R21, R25 ;  /* 0x0000001900157245 */ /* 0x010fc80000201400 */
[----:B------:R-:W-:Y:S01]  /*0470*/  F2FP.F16.F32.PACK_AB R21, RZ, R21 ;  /* 0x00000015ff15723e */ /* 0x000fe200000000ff */
[----:B-----5:R-:W-:-:S04]  /*0480*/  HADD2.F32 R28, -RZ, R27.H0_H0 ;  /* 0x2000001bff1c7230 */ /* 0x020fc80000004100 */
[----:B------:R-:W-:Y:S01]  /*0490*/  HADD2.F32 R21, -RZ, R21.H0_H0 ;  /* 0x20000015ff157230 */ /* 0x000fe20000004100 */
[----:B------:R-:W-:-:S04]  /*04a0*/  IADD3 R18, R25, R20, RZ ;  /* 0x0000001419127210 */ /* 0x000fc80007ffe0ff */
[----:B------:R-:W-:Y:S01]  /*04b0*/  FMUL.FTZ R19, R21, R28 ;  /* 0x0000001c15137220 */ /* 0x000fe20000410000 */
[----:B---3--:R-:W-:-:S04]  /*04c0*/  HADD2.F32 R26, -RZ, R26.H0_H0 ;  /* 0x2000001aff1a7230 */ /* 0x008fc80000004100 */
[----:B------:R-:W-:Y:S02]  /*04d0*/  F2FP.F16.F32.PACK_AB R23, R22, R19 ;  /* 0x000000131617723e */ /* 0x000fe400000000ff */
[----:B------:R-:W-:Y:S01]  /*04e0*/  VIMNMX R19, R18, 0x1, !PT ;  /* 0x0000000112137848 */ /* 0x000fe20007fe0100 */
[----:B------:R-:W-:-:S03]  /*04f0*/  FMUL.FTZ R20, R26, R21 ;  /* 0x000000151a147220 */ /* 0x000fc60000410000 */
[----:B------:R-:W-:Y:S01]  /*0500*/  I2FP.F32.S32 R19, R19 ;  /* 0x0000001300137245 */ /* 0x000fe20000201400 */
[----:B------:R-:W-:Y:S02]  /*0510*/  HADD2.F32 R25, -RZ, R24.H0_H0 ;  /* 0x20000018ff197230 */ /* 0x000fe40000004100 */
[--C-:B------:R-:W-:Y:S01]  /*0520*/  HADD2.F32 R22, -RZ, R23.reuse.H1_H1 ;  /* 0x30000017ff167230 */ /* 0x100fe20000004100 */
[----:B------:R-:W-:Y:S02]  /*0530*/  F2FP.F16.F32.PACK_AB R20, R19, R20 ;  /* 0x000000141314723e */ /* 0x000fe400000000ff */
[----:B------:R-:W3:Y:S02]  /*0540*/  LDG.E.CONSTANT R19, desc[UR6][R2.64+0x8] ;  /* 0x0000080602137981 */ /* 0x000ee4000c1e9900 */
[----:B------:R-:W-:Y:S01]  /*0550*/  FMUL.FTZ R24, R25, R22 ;  /* 0x0000001619187220 */ /* 0x000fe20000410000 */
[----:B------:R-:W-:Y:S02]  /*0560*/  HADD2.F32 R26, -RZ, R23.H0_H0 ;  /* 0x20000017ff1a7230 */ /* 0x000fe40000004100 */
[----:B------:R0:W4:Y:S02]  /*0570*/  LDG.E.U16.CONSTANT R23, desc[UR6][R6.64] ;  /* 0x0000000606177981 */ /* 0x000124000c1e9500 */
[----:B------:R-:W-:-:S02]  /*0580*/  F2FP.F16.F32.PACK_AB R24, RZ, R24 ;  /* 0x00000018ff18723e */ /* 0x000fc400000000ff */
[----:B------:R-:W5:Y:S03]  /*0590*/  LDG.E.CONSTANT R2, desc[UR6][R2.64+0xc] ;  /* 0x00000c0602027981 */ /* 0x000f66000c1e9900 */
[----:B------:R-:W-:Y:S02]  /*05a0*/  HADD2.F32 R27, -RZ, R24.H0_H0 ;  /* 0x20000018ff1b7230 */ /* 0x000fe40000004100 */
[----:B------:R1:W5:Y:S03]  /*05b0*/  LDG.E.U16.CONSTANT R24, desc[UR6][R4.64] ;  /* 0x0000000604187981 */ /* 0x000366000c1e9500 */
[----:B------:R-:W-:Y:S01]  /*05c0*/  FADD.FTZ R26, R26, R27 ;  /* 0x0000001b1a1a7221 */ /* 0x000fe20000010000 */
[----:B------:R-:W-:-:S06]  /*05d0*/  HADD2.F32 R27, -RZ, R20.H1_H1 ;  /* 0x30000014ff1b7230 */ /* 0x000fcc0000004100 */
[----:B------:R-:W2:Y:S01]  /*05e0*/  MUFU.RCP R27, R27 ;  /* 0x0000001b001b7308 */ /* 0x000ea20000001000 */
[----:B------:R-:W-:Y:S01]  /*05f0*/  FADD.FTZ R25, R25, -R28 ;  /* 0x8000001c19197221 */ /* 0x000fe20000010000 */
[----:B--2---:R-:W-:-:S05]  /*0600*/  FADD.FTZ R28, R27, -RZ ;  /* 0x800000ff1b1c7221 */ /* 0x004fca0000010000 */
[----:B------:R-:W-:Y:S02]  /*0610*/  F2FP.F16.F32.PACK_AB R25, R25, R28 ;  /* 0x0000001c1919723e */ /* 0x000fe400000000ff */
[----:B------:R-:W-:-:S03]  /*0620*/  F2FP.F16.F32.PACK_AB R28, RZ, R26 ;  /* 0x0000001aff1c723e */ /* 0x000fc600000000ff */
[--C-:B------:R-:W-:Y:S02]  /*0630*/  HADD2.F32 R26, -RZ, R25.reuse.H0_H0 ;  /* 0x20000019ff1a7230 */ /* 0x100fe40000004100 */
[----:B------:R-:W-:Y:S02]  /*0640*/  HADD2.F32 R29, -RZ, R25.H1_H1 ;  /* 0x30000019ff1d7230 */ /* 0x000fe40000004100 */
[----:B------:R-:W-:-:S03]  /*0650*/  HADD2.F32 R25, -RZ, R28.H0_H0 ;  /* 0x2000001cff197230 */ /* 0x000fc60000004100 */
[----:B------:R-:W-:Y:S02]  /*0660*/  FMUL.FTZ R28, R29, R29 ;  /* 0x0000001d1d1c7220 */ /* 0x000fe40000410000 */
[----:B------:R-:W-:-:S05]  /*0670*/  FMUL.FTZ R25, R25, R26 ;  /* 0x0000001a19197220 */ /* 0x000fca0000410000 */
[----:B------:R-:W-:-:S05]  /*0680*/  F2FP.F16.F32.PACK_AB R25, R28, R25 ;  /* 0x000000191c19723e */ /* 0x000fca00000000ff */
[----:B------:R-:W-:-:S05]  /*0690*/  HADD2.F32 R28, -RZ, R25.H1_H1 ;  /* 0x30000019ff1c7230 */ /* 0x000fca0000004100 */
[----:B------:R-:W-:-:S05]  /*06a0*/  FMUL.FTZ R28, R21, R28 ;  /* 0x0000001c151c7220 */ /* 0x000fca0000410000 */
[----:B------:R-:W-:-:S05]  /*06b0*/  F2FP.F16.F32.PACK_AB R28, RZ, R28 ;  /* 0x0000001cff1c723e */ /* 0x000fca00000000ff */
[----:B------:R-:W-:-:S05]  /*06c0*/  HADD2.F32 R21, -RZ, R28.H0_H0 ;  /* 0x2000001cff157230 */ /* 0x000fca0000004100 */
[----:B------:R-:W-:-:S05]  /*06d0*/  FMUL.FTZ R21, R22, R21 ;  /* 0x0000001516157220 */ /* 0x000fca0000410000 */
[----:B------:R-:W-:-:S05]  /*06e0*/  F2FP.F16.F32.PACK_AB R21, RZ, R21 ;  /* 0x00000015ff15723e */ /* 0x000fca00000000ff */
[----:B------:R-:W-:-:S05]  /*06f0*/  HADD2.F32 R21, -RZ, R21.H0_H0 ;  /* 0x20000015ff157230 */ /* 0x000fca0000004100 */
[----:B------:R-:W-:-:S05]  /*0700*/  FMUL.FTZ R21, R26, R21 ;  /* 0x000000151a157220 */ /* 0x000fca0000410000 */
[----:B------:R-:W-:Y:S01]  /*0710*/  F2FP.F16.F32.PACK_AB R21, RZ, R21 ;  /* 0x00000015ff15723e */ /* 0x000fe200000000ff */
[----:B------:R-:W-:Y:S02]  /*0720*/  HADD2.F32 R20, -RZ, R20.H0_H0 ;  /* 0x20000014ff147230 */ /* 0x000fe40000004100 */
[----:B0-----:R-:W-:-:S04]  /*0730*/  IMAD.WIDE R6, R13, 0x2, R6 ;  /* 0x000000020d067825 */ /* 0x001fc800078e0206 */
[----:B------:R-:W-:Y:S02]  /*0740*/  HADD2.F32 R21, -RZ, R21.H0_H0 ;  /* 0x20000015ff157230 */ /* 0x000fe40000004100 */
[----:B-1----:R-:W-:Y:S01]  /*0750*/  IMAD.WIDE R4, R13, 0x2, R4 ;  /* 0x000000020d047825 */ /* 0x002fe200078e0204 */
[----:B------:R0:W2:Y:S03]  /*0760*/  LDG.E.U16.CONSTANT R6, desc[UR6][R6.64] ;  /* 0x0000000606067981 */ /* 0x0000a6000c1e9500 */
[----:B------:R-:W-:Y:S02]  /*0770*/  FADD.FTZ R20, R20, R21 ;  /* 0x0000001514147221 */ /* 0x000fe40000010000 */
[----:B------:R1:W2:Y:S03]  /*0780*/  LDG.E.U16.CONSTANT R4, desc[UR6][R4.64] ;  /* 0x0000000604047981 */ /* 0x0002a6000c1e9500 */
[----:B------:R-:W-:-:S05]  /*0790*/  F2FP.F16.F32.PACK_AB R20, RZ, R20 ;  /* 0x00000014ff14723e */ /* 0x000fca00000000ff */
[----:B------:R-:W-:-:S05]  /*07a0*/  HADD2.F32 R21, -RZ, R20.H0_H0 ;  /* 0x20000014ff157230 */ /* 0x000fca0000004100 */
[----:B------:R-:W-:Y:S01]  /*07b0*/  FADD.FTZ R3, R14, R21 ;  /* 0x000000150e037221 */ /* 0x000fe20000010000 */
[----:B------:R-:W-:-:S04]  /*07c0*/  I2FP.F32.S32 R14, R15 ;  /* 0x0000000f000e7245 */ /* 0x000fc80000201400 */
[----:B------:R-:W-:Y:S02]  /*07d0*/  F2FP.F16.F32.PACK_AB R3, R14, R3 ;  /* 0x000000030e03723e */ /* 0x000fe400000000ff */
[----:B------:R-:W-:Y:S01]  /*07e0*/  IADD3 R14, R18, R15, RZ ;  /* 0x0000000f120e7210 */ /* 0x000fe20007ffe0ff */
[----:B------:R-:W-:Y:S02]  /*07f0*/  HADD2.F32 R20, -RZ, R16.H0_H0 ;  /* 0x20000010ff147230 */ /* 0x000fe40000004100 */
[----:B0-----:R-:W-:Y:S01]  /*0800*/  HADD2.F32 R7, -RZ, R3.H1_H1 ;  /* 0x30000003ff077230 */ /* 0x001fe20000004100 */
[----:B------:R-:W-:Y:S01]  /*0810*/  VIMNMX R15, R14, 0x1, !PT ;  /* 0x000000010e0f7848 */ /* 0x000fe20007fe0100 */
[----:B------:R-:W-:-:S03]  /*0820*/  HADD2.F32 R16, -RZ, R17.H0_H0 ;  /* 0x20000011ff107230 */ /* 0x000fc60000004100 */
[----:B-1----:R-:W-:Y:S01]  /*0830*/  FMUL.FTZ R5, R20, R7 ;  /* 0x0000000714057220 */ /* 0x002fe20000410000 */
[----:B------:R-:W-:Y:S01]  /*0840*/  I2FP.F32.S32 R20, R15 ;  /* 0x0000000f00147245 */ /* 0x000fe20000201400 */
[----:B------:R-:W-:Y:S01]  /*0850*/  FMUL.FTZ R15, R7, R16 ;  /* 0x00000010070f7220 */ /* 0x000fe20000410000 */
[----:B------:R-:W-:Y:S02]  /*0860*/  I2FP.F32.S32 R18, R18 ;  /* 0x0000001200127245 */ /* 0x000fe40000201400 */
[----:B------:R-:W-:Y:S02]  /*0870*/  F2FP.F16.F32.PACK_AB R5, R20, R5 ;  /* 0x000000051405723e */ /* 0x000fe400000000ff */
[----:B------:R-:W-:-:S03]  /*0880*/  F2FP.F16.F32.PACK_AB R18, R18, R15 ;  /* 0x0000000f1212723e */ /* 0x000fc600000000ff */
[----:B------:R-:W-:Y:S02]  /*0890*/  HADD2.F32 R17, -RZ, R5.H1_H1 ;  /* 0x30000005ff117230 */ /* 0x000fe40000004100 */
[----:B------:R-:W-:Y:S02]  /*08a0*/  HADD2.F32 R25, -RZ, R25.H0_H0 ;  /* 0x20000019ff197230 */ /* 0x000fe40000004100 */
[----:B------:R-:W-:Y:S02]  /*08b0*/  HADD2.F32 R15, -RZ, R18.H1_H1 ;  /* 0x30000012ff0f7230 */ /* 0x000fe40000004100 */
[----:B------:R-:W0:Y:S03]  /*08c0*/  MUFU.RCP R17, R17 ;  /* 0x0000001100117308 */ /* 0x000e260000001000 */
[----:B------:R-:W-:-:S05]  /*08d0*/  FMUL.FTZ R20, R25, R15 ;  /* 0x0000000f19147220 */ /* 0x000fca0000410000 */
[----:B------:R-:W-:Y:S01]  /*08e0*/  F2FP.F16.F32.PACK_AB R20, RZ, R20 ;  /* 0x00000014ff14723e */ /* 0x000fe200000000ff */
[----:B------:R-:W-:Y:S02]  /*08f0*/  HADD2.F32 R18, -RZ, R18.H0_H0 ;  /* 0x20000012ff127230 */ /* 0x000fe40000004100 */
[----:B------:R-:W-:Y:S02]  /*0900*/  FADD.FTZ R25, R25, -R16 ;  /* 0x8000001019197221 */ /* 0x000fe40000010000 */
[----:B------:R-:W-:Y:S02]  /*0910*/  HADD2.F32 R21, -RZ, R20.H0_H0 ;  /* 0x20000014ff157230 */ /* 0x000fe40000004100 */
[----:B0-----:R-:W-:-:S03]  /*0920*/  FADD.FTZ R16, R17, -RZ ;  /* 0x800000ff11107221 */ /* 0x001fc60000010000 */
[----:B------:R-:W-:Y:S02]  /*0930*/  FADD.FTZ R21, R18, R21 ;  /* 0x0000001512157221 */ /* 0x000fe40000010000 */
[----:B------:R-:W-:-:S03]  /*0940*/  F2FP.F16.F32.PACK_AB R18, R25, R16 ;  /* 0x000000101912723e */ /* 0x000fc600000000ff */
[----:B------:R-:W-:Y:S02]  /*0950*/  F2FP.F16.F32.PACK_AB R21, RZ, R21 ;  /* 0x00000015ff15723e */ /* 0x000fe400000000ff */
        /* <DEDUP_REMOVED lines=15> */
[----:B------:R-:W-:-:S04]  /*0a50*/  HADD2.F32 R5, -RZ, R5.H0_H0 ;  /* 0x20000005ff057230 */ /* 0x000fc80000004100 */
[----:B------:R-:W-:-:S05]  /*0a60*/  HADD2.F32 R16, -RZ, R7.H0_H0 ;  /* 0x20000007ff107230 */ /* 0x000fca0000004100 */
[----:B------:R-:W-:-:S05]  /*0a70*/  FADD.FTZ R5, R5, R16 ;  /* 0x0000001005057221 */ /* 0x000fca0000010000 */
[----:B------:R-:W-:Y:S01]  /*0a80*/  F2FP.F16.F32.PACK_AB R5, RZ, R5 ;  /* 0x00000005ff05723e */ /* 0x000fe200000000ff */
[----:B------:R-:W-:-:S04]  /*0a90*/  HADD2.F32 R3, -RZ, R3.H0_H0 ;  /* 0x20000003ff037230 */ /* 0x000fc80000004100 */
[----:B------:R-:W-:-:S05]  /*0aa0*/  HADD2.F32 R16, -RZ, R5.H0_H0 ;  /* 0x20000005ff107230 */ /* 0x000fca0000004100 */
[----:B------:R-:W-:Y:S01]  /*0ab0*/  FADD.FTZ R3, R3, R16 ;  /* 0x0000001003037221 */ /* 0x000fe20000010000 */
[----:B---3--:R-:W-:-:S04]  /*0ac0*/  I2FP.F32.S32 R16, R19 ;  /* 0x0000001300107245 */ /* 0x008fc80000201400 */
[----:B------:R-:W-:Y:S02]  /*0ad0*/  F2FP.F16.F32.PACK_AB R3, R16, R3 ;  /* 0x000000031003723e */ /* 0x000fe400000000ff */
[----:B------:R-:W-:Y:S01]  /*0ae0*/  IADD3 R19, R14, R19, RZ ;  /* 0x000000130e137210 */ /* 0x000fe20007ffe0ff */
[----:B----4-:R-:W-:Y:S02]  /*0af0*/  HADD2.F32 R16, -RZ, R23.H0_H0 ;  /* 0x20000017ff107230 */ /* 0x010fe40000004100 */
[----:B------:R-:W-:Y:S01]  /*0b00*/  HADD2.F32 R5, -RZ, R3.H1_H1 ;  /* 0x30000003ff057230 */ /* 0x000fe20000004100 */
[----:B------:R-:W-:Y:S01]  /*0b10*/  VIMNMX R15, R19, 0x1, !PT ;  /* 0x00000001130f7848 */ /* 0x000fe20007fe0100 */
[----:B-----5:R-:W-:-:S03]  /*0b20*/  HADD2.F32 R24, -RZ, R24.H0_H0 ;  /* 0x20000018ff187230 */ /* 0x020fc60000004100 */
[----:B------:R-:W-:Y:S01]  /*0b30*/  FMUL.FTZ R7, R16, R5 ;  /* 0x0000000510077220 */ /* 0x000fe20000410000 */
[----:B------:R-:W-:Y:S02]  /*0b40*/  I2FP.F32.S32 R16, R15 ;  /* 0x0000000f00107245 */ /* 0x000fe40000201400 */
[----:B------:R-:W-:Y:S01]  /*0b50*/  I2FP.F32.S32 R14, R14 ;  /* 0x0000000e000e7245 */ /* 0x000fe20000201400 */
[----:B------:R-:W-:Y:S01]  /*0b60*/  FMUL.FTZ R15, R5, R24 ;  /* 0x00000018050f7220 */ /* 0x000fe20000410000 */
[----:B------:R-:W-:-:S04]  /*0b70*/  F2FP.F16.F32.PACK_AB R7, R16, R7 ;  /* 0x000000071007723e */ /* 0x000fc800000000ff */
[----:B------:R-:W-:Y:S01]  /*0b80*/  F2FP.F16.F32.PACK_AB R15, R14, R15 ;  /* 0x0000000f0e0f723e */ /* 0x000fe200000000ff */
[----:B------:R-:W-:Y:S02]  /*0b90*/  HADD2.F32 R16, -RZ, R7.H1_H1 ;  /* 0x30000007ff107230 */ /* 0x000fe40000004100 */
[----:B------:R-:W-:Y:S02]  /*0ba0*/  HADD2.F32 R17, -RZ, R17.H0_H0 ;  /* 0x20000011ff117230 */ /* 0x000fe40000004100 */
[----:B------:R-:W-:Y:S02]  /*0bb0*/  HADD2.F32 R14, -RZ, R15.H1_H1 ;  /* 0x3000000fff0e7230 */ /* 0x000fe40000004100 */
[----:B------:R-:W0:Y:S03]  /*0bc0*/  MUFU.RCP R16, R16 ;  /* 0x0000001000107308 */ /* 0x000e260000001000 */
[----:B------:R-:W-:-:S05]  /*0bd0*/  FMUL.FTZ R18, R17, R14 ;  /* 0x0000000e11127220 */ /* 0x000fca0000410000 */
[----:B------:R-:W-:Y:S01]  /*0be0*/  F2FP.F16.F32.PACK_AB R18, RZ, R18 ;  /* 0x00000012ff12723e */ /* 0x000fe200000000ff */
[----:B------:R-:W-:-:S04]  /*0bf0*/  HADD2.F32 R20, -RZ, R15.H0_H0 ;  /* 0x2000000fff147230 */ /* 0x000fc80000004100 */
[----:B------:R-:W-:Y:S02]  /*0c00*/  HADD2.F32 R21, -RZ, R18.H0_H0 ;  /* 0x20000012ff157230 */ /* 0x000fe40000004100 */
[----:B------:R-:W-:Y:S01]  /*0c10*/  FADD.FTZ R24, R17, -R24 ;  /* 0x8000001811187221 */ /* 0x000fe20000010000 */
[----:B0-----:R-:W-:Y:S02]  /*0c20*/  FADD.FTZ R15, R16, -RZ ;  /* 0x800000ff100f7221 */ /* 0x001fe40000010000 */
[----:B------:R-:W-:-:S03]  /*0c30*/  FADD.FTZ R20, R20, R21 ;  /* 0x0000001514147221 */ /* 0x000fc60000010000 */
        /* <DEDUP_REMOVED lines=24> */
[----:B------:R-:W-:-:S04]  /*0dc0*/  I2FP.F32.S32 R14, R2 ;  /* 0x00000002000e7245 */ /* 0x000fc80000201400 */
[----:B------:R-:W-:Y:S02]  /*0dd0*/  F2FP.F16.F32.PACK_AB R3, R14, R3 ;  /* 0x000000030e03723e */ /* 0x000fe400000000ff */
[----:B------:R-:W-:Y:S01]  /*0de0*/  IADD3 R20, R19, R2, RZ ;  /* 0x0000000213147210 */ /* 0x000fe20007ffe0ff */
[----:B--2---:R-:W-:Y:S02]  /*0df0*/  HADD2.F32 R5, -RZ, R6.H0_H0 ;  /* 0x20000006ff057230 */ /* 0x004fe40000004100 */
[----:B------:R-:W-:Y:S01]  /*0e00*/  HADD2.F32 R2, -RZ, R3.H1_H1 ;  /* 0x30000003ff027230 */ /* 0x000fe20000004100 */
[----:B------:R-:W-:Y:S01]  /*0e10*/  VIMNMX R6, R20, 0x1, !PT ;  /* 0x0000000114067848 */ /* 0x000fe20007fe0100 */
[----:B------:R-:W-:-:S03]  /*0e20*/  HADD2.F32 R7, -RZ, R4.H0_H0 ;  /* 0x20000004ff077230 */ /* 0x000fc60000004100 */
[----:B------:R-:W-:Y:S01]  /*0e30*/  FMUL.FTZ R4, R5, R2 ;  /* 0x0000000205047220 */ /* 0x000fe20000410000 */
        /* <DEDUP_REMOVED lines=34> */
[----:B------:R-:W-:Y:S01]  /*1060*/  HADD2.F32 R5, -RZ, R2.H0_H0 ;  /* 0x20000002ff057230 */ /* 0x000fe20000004100 */
[----:B------:R-:W-:-:S04]  /*1070*/  IADD3 R11, R11, -0x4, RZ ;  /* 0xfffffffc0b0b7810 */ /* 0x000fc80007ffe0ff */
[----:B------:R-:W-:Y:S01]  /*1080*/  FADD.FTZ R4, R4, R5 ;  /* 0x0000000504047221 */ /* 0x000fe20000010000 */
[----:B------:R-:W-:-:S04]  /*1090*/  ISETP.NE.AND P1, PT, R11, RZ, PT ;  /* 0x000000ff0b00720c */ /* 0x000fc80003f25270 */
[----:B------:R-:W-:Y:S01]  /*10a0*/  F2FP.F16.F32.PACK_AB R4, RZ, R4 ;  /* 0x00000004ff04723e */ /* 0x000fe200000000ff */
[----:B------:R-:W-:-:S04]  /*10b0*/  HADD2.F32 R3, -RZ, R3.H0_H0 ;  /* 0x20000003ff037230 */ /* 0x000fc80000004100 */
[----:B------:R-:W-:Y:S01]  /*10c0*/  HADD2.F32 R4, -RZ, R4.H0_H0 ;  /* 0x20000004ff047230 */ /* 0x000fe20000004100 */
[----:B------:R-:W-:-:S04]  /*10d0*/  LEA R10, R13, R10, 0x1 ;  /* 0x0000000a0d0a7211 */ /* 0x000fc800078e08ff */
[----:B------:R-:W-:Y:S01]  /*10e0*/  FADD.FTZ R3, R3, R4 ;  /* 0x0000000403037221 */ /* 0x000fe20000010000 */
[----:B------:R-:W-:Y:S02]  /*10f0*/  IADD3 R12, R12, 0x4, RZ ;  /* 0x000000040c0c7810 */ /* 0x000fe40007ffe0ff */
[----:B------:R-:W-:Y:S02]  /*1100*/  LEA R10, R13, R10, 0x1 ;  /* 0x0000000a0d0a7211 */ /* 0x000fe400078e08ff */
[----:B------:R-:W-:Y:S01]  /*1110*/  F2FP.F16.F32.PACK_AB R14, RZ, R3 ;  /* 0x00000003ff0e723e */ /* 0x000fe200000000ff */
[----:B------:R-:W-:Y:S06]  /*1120*/  @P1 BRA `(.L_x_843) ;  /* 0xfffffff000841947 */ /* 0x000fec000383ffff */
.L_x_842:
[----:B------:R-:W-:Y:S05]  /*1130*/  @!P2 BRA `(.L_x_844) ;  /* 0x0000000800c8a947 */ /* 0x000fea0003800000 */
[----:B------:R-:W0:Y:S08]  /*1140*/  LDC.64 R2, c[0x0][0x220] ;  /* 0x00008800ff027b82 */ /* 0x000e300000000a00 */
[----:B------:R-:W1:Y:S08]  /*1150*/  LDC.64 R4, c[0x0][0x218] ;  /* 0x00008600ff047b82 */ /* 0x000e700000000a00 */
[----:B------:R-:W2:Y:S01]  /*1160*/  LDC.64 R6, c[0x0][0x210] ;  /* 0x00008400ff067b82 */ /* 0x000ea20000000a00 */
[----:B0-----:R-:W-:-:S05]  /*1170*/  IMAD.WIDE R12, R12, 0x4, R2 ;  /* 0x000000040c0c7825 */ /* 0x001fca00078e0202 */
[----:B------:R-:W3:Y:S01]  /*1180*/  LDG.E.CONSTANT R11, desc[UR6][R12.64] ;  /* 0x000000060c0b7981 */ /* 0x000ee2000c1e9900 */
[----:B-1----:R-:W-:-:S04]  /*1190*/  IMAD.WIDE R4, R10, 0x2, R4 ;  /* 0x000000020a047825 */ /* 0x002fc800078e0204 */
[----:B--2---:R-:W-:Y:S02]  /*11a0*/  IMAD.WIDE R2, R10, 0x2, R6 ;  /* 0x000000020a027825 */ /* 0x004fe400078e0206 */
[----:B------:R-:W2:Y:S04]  /*11b0*/  LDG.E.U16.CONSTANT R10, desc[UR6][R4.64] ;  /* 0x00000006040a7981 */ /* 0x000ea8000c1e9500 */
[----:B------:R-:W4:Y:S01]  /*11c0*/  LDG.E.U16.CONSTANT R17, desc[UR6][R2.64] ;  /* 0x0000000602117981 */ /* 0x000f22000c1e9500 */
[----:B------:R-:W-:Y:S01]  /*11d0*/  I2FP.F32.S32 R18, R20 ;  /* 0x0000001400127245 */ /* 0x000fe20000201400 */
[----:B------:R-:W-:Y:S01]  /*11e0*/  HADD2.F32 R24, -RZ, R24.H0_H0 ;  /* 0x20000018ff187230 */ /* 0x000fe20000004100 */
[----:B------:R-:W-:Y:S01]  /*11f0*/  ISETP.NE.AND P1, PT, R8, 0x1, PT ;  /* 0x000000010800780c */ /* 0x000fe20003f25270 */
[----:B------:R-:W-:Y:S01]  /*1200*/  HADD2.F32 R14, -RZ, R14.H0_H0 ;  /* 0x2000000eff0e7230 */ /* 0x000fe20000004100 */
[----:B---3--:R-:W-:-:S04]  /*1210*/  I2FP.F32.S32 R6, R11 ;  /* 0x0000000b00067245 */ /* 0x008fc80000201400 */
[----:B------:R-:W-:Y:S02]  /*1220*/  F2FP.F16.F32.PACK_AB R7, RZ, R6 ;  /* 0x00000006ff07723e */ /* 0x000fe400000000ff */
[----:B------:R-:W-:-:S03]  /*1230*/  IADD3 R6, R20, R11, RZ ;  /* 0x0000000b14067210 */ /* 0x000fc60007ffe0ff */
[----:B------:R-:W-:Y:S01]  /*1240*/  HADD2.F32 R7, -RZ, R7.H0_H0 ;  /* 0x20000007ff077230 */ /* 0x000fe20000004100 */
[----:B------:R-:W-:Y:S02]  /*1250*/  VIMNMX R15, R6, 0x1, !PT ;  /* 0x00000001060f7848 */ /* 0x000fe40007fe0100 */
[----:B------:R-:W-:Y:S01]  /*1260*/  MOV R20, R6 ;  /* 0x0000000600147202 */ /* 0x000fe20000000f00 */
[----:B--2---:R-:W-:Y:S02]  /*1270*/  HADD2.F32 R16, -RZ, R10.H0_H0 ;  /* 0x2000000aff107230 */ /* 0x004fe40000004100 */
[----:B----4-:R-:W-:-:S03]  /*1280*/  HADD2.F32 R10, -RZ, R17.H0_H0 ;  /* 0x20000011ff0a7230 */ /* 0x010fc60000004100 */
[----:B------:R-:W-:Y:S01]  /*1290*/  FMUL.FTZ R11, R16, R7 ;  /* 0x00000007100b7220 */ /* 0x000fe20000410000 */
[----:B------:R-:W-:Y:S01]  /*12a0*/  I2FP.F32.S32 R16, R15 ;  /* 0x0000000f00107245 */ /* 0x000fe20000201400 */
[----:B------:R-:W-:-:S03]  /*12b0*/  FMUL.FTZ R15, R7, R10 ;  /* 0x0000000a070f7220 */ /* 0x000fc60000410000 */
[----:B------:R-:W-:Y:S02]  /*12c0*/  F2FP.F16.F32.PACK_AB R11, R16, R11 ;  /* 0x0000000b100b723e */ /* 0x000fe400000000ff */
[----:B------:R-:W-:-:S03]  /*12d0*/  F2FP.F16.F32.PACK_AB R17, R18, R15 ;  /* 0x0000000f1211723e */ /* 0x000fc600000000ff */
[--C-:B------:R-:W-:Y:S02]  /*12e0*/  HADD2.F32 R16, -RZ, R11.reuse.H1_H1 ;  /* 0x3000000bff107230 */ /* 0x100fe40000004100 */
[----:B------:R-:W-:Y:S02]  /*12f0*/  HADD2.F32 R11, -RZ, R11.H0_H0 ;  /* 0x2000000bff0b7230 */ /* 0x000fe40000004100 */
[--C-:B------:R-:W-:Y:S02]  /*1300*/  HADD2.F32 R15, -RZ, R17.reuse.H1_H1 ;  /* 0x30000011ff0f7230 */ /* 0x100fe40000004100 */
[----:B------:R-:W0:Y:S01]  /*1310*/  MUFU.RCP R16, R16 ;  /* 0x0000001000107308 */ /* 0x000e220000001000 */
[----:B------:R-:W-:Y:S02]  /*1320*/  HADD2.F32 R19, -RZ, R17.H0_H0 ;  /* 0x20000011ff137230 */ /* 0x000fe40000004100 */
[C---:B------:R-:W-:Y:S01]  /*1330*/  FADD.FTZ R17, R24.reuse, -R10 ;  /* 0x8000000a18117221 */ /* 0x040fe20000010000 */
[----:B------:R-:W-:-:S05]  /*1340*/  FMUL.FTZ R18, R24, R15 ;  /* 0x0000000f18127220 */ /* 0x000fca0000410000 */
[----:B------:R-:W-:-:S05]  /*1350*/  F2FP.F16.F32.PACK_AB R18, RZ, R18 ;  /* 0x00000012ff12723e */ /* 0x000fca00000000ff */
        /* <DEDUP_REMOVED lines=19> */
[----:B------:R-:W-:-:S05]  /*1490*/  F2FP.F16.F32.PACK_AB R10, RZ, R10 ;  /* 0x0000000aff0a723e */ /* 0x000fca00000000ff */
[----:B------:R-:W-:-:S05]  /*14a0*/  HADD2.F32 R10, -RZ, R10.H0_H0 ;  /* 0x2000000aff0a7230 */ /* 0x000fca0000004100 */
[----:B------:R-:W-:-:S05]  /*14b0*/  FADD.FTZ R10, R11, R10 ;  /* 0x0000000a0b0a7221 */ /* 0x000fca0000010000 */
[----:B------:R-:W-:-:S05]  /*14c0*/  F2FP.F16.F32.PACK_AB R10, RZ, R10 ;  /* 0x0000000aff0a723e */ /* 0x000fca00000000ff */
[----:B------:R-:W-:-:S05]  /*14d0*/  HADD2.F32 R7, -RZ, R10.H0_H0 ;  /* 0x2000000aff077230 */ /* 0x000fca0000004100 */
[----:B------:R-:W-:-:S05]  /*14e0*/  FADD.FTZ R14, R14, R7 ;  /* 0x000000070e0e7221 */ /* 0x000fca0000010000 */
[----:B------:R-:W-:Y:S01]  /*14f0*/  F2FP.F16.F32.PACK_AB R14, RZ, R14 ;  /* 0x0000000eff0e723e */ /* 0x000fe200000000ff */
[----:B------:R-:W-:Y:S06]  /*1500*/  @!P1 BRA `(.L_x_844) ;  /* 0x0000000400d49947 */ /* 0x000fec0003800000 */
[----:B------:R-:W0:Y:S01]  /*1510*/  LDC R7, c[0x0][0x244] ;  /* 0x00009100ff077b82 */ /* 0x000e220000000800 */
[----:B------:R-:W2:Y:S01]  /*1520*/  LDG.E.CONSTANT R15, desc[UR6][R12.64+0x4] ;  /* 0x000004060c0f7981 */ /* 0x000ea2000c1e9900 */
[----:B0-----:R-:W-:-:S04]  /*1530*/  IMAD.WIDE R4, R7, 0x2, R4 ;  /* 0x0000000207047825 */ /* 0x001fc800078e0204 */
[----:B------:R-:W-:Y:S01]  /*1540*/  IMAD.WIDE R2, R7, 0x2, R2 ;  /* 0x0000000207027825 */ /* 0x000fe200078e0202 */
[----:B------:R-:W3:Y:S04]  /*1550*/  LDG.E.U16.CONSTANT R11, desc[UR6][R4.64] ;  /* 0x00000006040b7981 */ /* 0x000ee8000c1e9500 */
[----:B------:R-:W4:Y:S01]  /*1560*/  LDG.E.U16.CONSTANT R17, desc[UR6][R2.64] ;  /* 0x0000000602117981 */ /* 0x000f22000c1e9500 */
[----:B------:R-:W-:Y:S01]  /*1570*/  I2FP.F32.S32 R18, R6 ;  /* 0x0000000600127245 */ /* 0x000fe20000201400 */
[----:B------:R-:W-:Y:S01]  /*1580*/  HADD2.F32 R24, -RZ, R24.H0_H0 ;  /* 0x20000018ff187230 */ /* 0x000fe20000004100 */
[----:B------:R-:W-:Y:S02]  /*1590*/  ISETP.NE.AND P1, PT, R8, 0x2, PT ;  /* 0x000000020800780c */ /* 0x000fe40003f25270 */
[----:B--2---:R-:W-:-:S02]  /*15a0*/  I2FP.F32.S32 R10, R15 ;  /* 0x0000000f000a7245 */ /* 0x004fc40000201400 */
[----:B------:R-:W-:Y:S02]  /*15b0*/  IADD3 R20, R6, R15, RZ ;  /* 0x0000000f06147210 */ /* 0x000fe40007ffe0ff */
[----:B------:R-:W-:Y:S02]  /*15c0*/  F2FP.F16.F32.PACK_AB R10, RZ, R10 ;  /* 0x0000000aff0a723e */ /* 0x000fe400000000ff */
[----:B------:R-:W-:-:S03]  /*15d0*/  VIMNMX R16, R20, 0x1, !PT ;  /* 0x0000000114107848 */ /* 0x000fc60007fe0100 */
[----:B------:R-:W-:Y:S01]  /*15e0*/  HADD2.F32 R10, -RZ, R10.H0_H0 ;  /* 0x2000000aff0a7230 */ /* 0x000fe20000004100 */
[----:B------:R-:W-:Y:S01]  /*15f0*/  I2FP.F32.S32 R16, R16 ;  /* 0x0000001000107245 */ /* 0x000fe20000201400 */
[----:B---3--:R-:W-:Y:S02]  /*1600*/  HADD2.F32 R15, -RZ, R11.H0_H0 ;  /* 0x2000000bff0f7230 */ /* 0x008fe40000004100 */
[----:B----4-:R-:W-:-:S03]  /*1610*/  HADD2.F32 R11, -RZ, R17.H0_H0 ;  /* 0x20000011ff0b7230 */ /* 0x010fc60000004100 */
[----:B------:R-:W-:Y:S02]  /*1620*/  FMUL.FTZ R15, R15, R10 ;  /* 0x0000000a0f0f7220 */ /* 0x000fe40000410000 */
        /* <DEDUP_REMOVED lines=8> */
[----:B------:R-:W-:-:S05]  /*16b0*/  FMUL.FTZ R18, R24, R15 ;  /* 0x0000000f18127220 */ /* 0x000fca0000410000 */
[----:B------:R-:W-:-:S05]  /*16c0*/  F2FP.F16.F32.PACK_AB R18, RZ, R18 ;  /* 0x00000012ff12723e */ /* 0x000fca00000000ff */
        /* <DEDUP_REMOVED lines=22> */
[----:B------:R-:W-:Y:S01]  /*1830*/  FADD.FTZ R6, R6, R11 ;  /* 0x0000000b06067221 */ /* 0x000fe20000010000 */
[----:B------:R-:W-:-:S04]  /*1840*/  HADD2.F32 R11, -RZ, R14.H0_H0 ;  /* 0x2000000eff0b7230 */ /* 0x000fc80000004100 */
[----:B------:R-:W-:-:S05]  /*1850*/  F2FP.F16.F32.PACK_AB R6, RZ, R6 ;  /* 0x00000006ff06723e */ /* 0x000fca00000000ff */
[----:B------:R-:W-:-:S05]  /*1860*/  HADD2.F32 R6, -RZ, R6.H0_H0 ;  /* 0x20000006ff067230 */ /* 0x000fca0000004100 */
[----:B------:R-:W-:-:S05]  /*1870*/  FADD.FTZ R6, R11, R6 ;  /* 0x000000060b067221 */ /* 0x000fca0000010000 */
[----:B------:R-:W-:Y:S01]  /*1880*/  F2FP.F16.F32.PACK_AB R14, RZ, R6 ;  /* 0x00000006ff0e723e */ /* 0x000fe200000000ff */
[----:B------:R-:W-:Y:S06]  /*1890*/  @!P1 BRA `(.L_x_844) ;  /* 0x0000000000f09947 */ /* 0x000fec0003800000 */
[----:B------:R-:W-:Y:S01]  /*18a0*/  SHF.R.S32.HI R6, RZ, 0x1f, R7 ;  /* 0x0000001fff067819 */ /* 0x000fe20000011407 */
[----:B------:R-:W2:Y:S01]  /*18b0*/  LDG.E.CONSTANT R13, desc[UR6][R12.64+0x8] ;  /* 0x000008060c0d7981 */ /* 0x000ea2000c1e9900 */
[C---:B------:R-:W-:Y:S02]  /*18c0*/  SHF.L.U32 R11, R7.reuse, 0x1, RZ ;  /* 0x00000001070b7819 */ /* 0x040fe400000006ff */
[----:B------:R-:W-:Y:S02]  /*18d0*/  SHF.L.U64.HI R7, R7, 0x1, R6 ;  /* 0x0000000107077819 */ /* 0x000fe40000010206 */
[-C--:B------:R-:W-:Y:S02]  /*18e0*/  IADD3 R4, P1, R4, R11.reuse, RZ ;  /* 0x0000000b04047210 */ /* 0x080fe40007f3e0ff */
[----:B------:R-:W-:Y:S02]  /*18f0*/  IADD3 R6, P2, R2, R11, RZ ;  /* 0x0000000b02067210 */ /* 0x000fe40007f5e0ff */
[----:B------:R-:W-:-:S02]  /*1900*/  IADD3.X R5, R5, R7, RZ, P1, !PT ;  /* 0x0000000705057210 */ /* 0x000fc40000ffe4ff */
[----:B------:R-:W-:-:S03]  /*1910*/  IADD3.X R7, R3, R7, RZ, P2, !PT ;  /* 0x0000000703077210 */ /* 0x000fc600017fe4ff */
[----:B------:R-:W3:Y:S04]  /*1920*/  LDG.E.U16.CONSTANT R4, desc[UR6][R4.64] ;  /* 0x0000000604047981 */ /* 0x000ee8000c1e9500 */
[----:B------:R-:W4:Y:S01]  /*1930*/  LDG.E.U16.CONSTANT R6, desc[UR6][R6.64] ;  /* 0x0000000606067981 */ /* 0x000f22000c1e9500 */
[----:B------:R-:W-:Y:S02]  /*1940*/  HADD2.F32 R24, -RZ, R24.H0_H0 ;  /* 0x20000018ff187230 */ /* 0x000fe40000004100 */
[----:B------:R-:W-:Y:S01]  /*1950*/  HADD2.F32 R14, -RZ, R14.H0_H0 ;  /* 0x2000000eff0e7230 */ /* 0x000fe20000004100 */
[----:B--2---:R-:W-:-:S04]  /*1960*/  I2FP.F32.S32 R2, R13 ;  /* 0x0000000d00027245 */ /* 0x004fc80000201400 */
[----:B------:R-:W-:Y:S02]  /*1970*/  F2FP.F16.F32.PACK_AB R3, RZ, R2 ;  /* 0x00000002ff03723e */ /* 0x000fe400000000ff */
[----:B------:R-:W-:-:S03]  /*1980*/  IADD3 R2, R20, R13, RZ ;  /* 0x0000000d14027210 */ /* 0x000fc60007ffe0ff */
[----:B------:R-:W-:Y:S01]  /*1990*/  HADD2.F32 R3, -RZ, R3.H0_H0 ;  /* 0x20000003ff037230 */ /* 0x000fe20000004100 */
[----:B------:R-:W-:Y:S01]  /*19a0*/  VIMNMX R11, R2, 0x1, !PT ;  /* 0x00000001020b7848 */ /* 0x000fe20007fe0100 */
[----:B---3--:R-:W-:-:S03]  /*19b0*/  HADD2.F32 R10, -RZ, R4.H0_H0 ;  /* 0x20000004ff0a7230 */ /* 0x008fc60000004100 */
[----:B------:R-:W-:Y:S01]  /*19c0*/  I2FP.F32.S32 R11, R11 ;  /* 0x0000000b000b7245 */ /* 0x000fe20000201400 */
[----:B----4-:R-:W-:Y:S02]  /*19d0*/  HADD2.F32 R12, -RZ, R6.H0_H0 ;  /* 0x20000006ff0c7230 */ /* 0x010fe40000004100 */
[----:B------:R-:W-:Y:S01]  /*19e0*/  FMUL.FTZ R10, R10, R3 ;  /* 0x000000030a0a7220 */ /* 0x000fe20000410000 */
[----:B------:R-:W-:Y:S02]  /*19f0*/  I2FP.F32.S32 R6, R20 ;  /* 0x0000001400067245 */ /* 0x000fe40000201400 */
[----:B------:R-:W-:Y:S02]  /*1a00*/  FMUL.FTZ R5, R3, R12 ;  /* 0x0000000c03057220 */ /* 0x000fe40000410000 */
[----:B------:R-:W-:-:S03]  /*1a10*/  F2FP.F16.F32.PACK_AB R4, R11, R10 ;  /* 0x0000000a0b04723e */ /* 0x000fc600000000ff */
[----:B------:R-:W-:Y:S02]  /*1a20*/  F2FP.F16.F32.PACK_AB R7, R6, R5 ;  /* 0x000000050607723e */ /* 0x000fe400000000ff */
[----:B------:R-:W-:-:S03]  /*1a30*/  HADD2.F32 R6, -RZ, R4.H1_H1 ;  /* 0x30000004ff067230 */ /* 0x000fc60000004100 */
[----:B------:R-:W-:-:S03]  /*1a40*/  HADD2.F32 R5, -RZ, R7.H1_H1 ;  /* 0x30000007ff057230 */ /* 0x000fc60000004100 */
[----:B------:R-:W0:Y:S02]  /*1a50*/  MUFU.RCP R6, R6 ;  /* 0x0000000600067308 */ /* 0x000e240000001000 */
        /* <DEDUP_REMOVED lines=27> */
[----:B------:R-:W-:-:S05]  /*1c10*/  F2FP.F16.F32.PACK_AB R3, RZ, R3 ;  /* 0x00000003ff03723e */ /* 0x000fca00000000ff */
[----:B------:R-:W-:-:S05]  /*1c20*/  HADD2.F32 R3, -RZ, R3.H0_H0 ;  /* 0x20000003ff037230 */ /* 0x000fca0000004100 */
[----:B------:R-:W-:Y:S01]  /*1c30*/  FADD.FTZ R3, R14, R3 ;  /* 0x000000030e037221 */ /* 0x000fe20000010000 */
[----:B------:R-:W-:-:S04]  /*1c40*/  MOV R20, R2 ;  /* 0x0000000200147202 */ /* 0x000fc80000000f00 */
[----:B------:R-:W-:-:S07]  /*1c50*/  F2FP.F16.F32.PACK_AB R14, RZ, R3 ;  /* 0x00000003ff0e723e */ /* 0x000fce00000000ff */
.L_x_844:
[----:B------:R-:W-:Y:S01]  /*1c60*/  I2FP.F32.S32 R2, R20 ;  /* 0x0000001400027245 */ /* 0x000fe20000201400 */
[----:B------:R-:W-:Y:S01]  /*1c70*/  HADD2.F32 R13, -RZ, R14.H0_H0 ;  /* 0x2000000eff0d7230 */ /* 0x000fe20000004100 */
[----:B------:R-:W-:Y:S01]  /*1c80*/  ULDC UR5, c[0x0][0x248] ;  /* 0x0000920000057ab9 */ /* 0x000fe20000000800 */
[----:B------:R-:W-:Y:S01]  /*1c90*/  IADD3 R20, R20, -0x1, RZ ;  /* 0xffffffff14147810 */ /* 0x000fe20007ffe0ff */
[----:B------:R-:W0:Y:S01]  /*1ca0*/  LDC.64 R4, c[0x0][0x228] ;  /* 0x00008a00ff047b82 */ /* 0x000e220000000a00 */
[----:B------:R-:W-:Y:S02]  /*1cb0*/  F2FP.F16.F32.PACK_AB R2, RZ, R2 ;  /* 0x00000002ff02723e */ /* 0x000fe400000000ff */
[----:B------:R-:W-:-:S03]  /*1cc0*/  I2FP.F32.S32 R20, R20 ;  /* 0x0000001400147245 */ /* 0x000fc60000201400 */
[----:B------:R-:W-:Y:S01]  /*1cd0*/  HADD2.F32 R3, -RZ, R2.H0_H0 ;  /* 0x20000002ff037230 */ /* 0x000fe20000004100 */
[----:B------:R-:W-:Y:S01]  /*1ce0*/  F2FP.F16.F32.PACK_AB R20, RZ, R20 ;  /* 0x00000014ff14723e */ /* 0x000fe200000000ff */
[----:B------:R-:W1:Y:S02]  /*1cf0*/  LDC.64 R6, c[0x0][0x230] ;  /* 0x00008c00ff067b82 */ /* 0x000e640000000a00 */
[----:B------:R-:W2:Y:S02]  /*1d00*/  MUFU.RCP R2, R3 ;  /* 0x0000000300027308 */ /* 0x000ea40000001000 */
[----:B------:R-:W-:-:S06]  /*1d10*/  HADD2.F32 R20, -RZ, R20.H0_H0 ;  /* 0x20000014ff147230 */ /* 0x000fcc0000004100 */
[----:B------:R-:W3:Y:S01]  /*1d20*/  MUFU.RCP R10, R20 ;  /* 0x00000014000a7308 */ /* 0x000ee20000001000 */
[----:B0-----:R-:W-:-:S04]  /*1d30*/  IMAD.WIDE R4, R0, 0x2, R4 ;  /* 0x0000000200047825 */ /* 0x001fc800078e0204 */
[----:B--2---:R-:W-:Y:S01]  /*1d40*/  FMUL.FTZ R2, R13, R2 ;  /* 0x000000020d027220 */ /* 0x004fe20000410000 */
[----:B------:R0:W-:Y:S04]  /*1d50*/  STG.E.U16 desc[UR6][R4.64], R24 ;  /* 0x0000001804007986 */ /* 0x0001e8000c101506 */
[----:B------:R-:W-:Y:S01]  /*1d60*/  F2FP.F16.F32.PACK_AB R2, RZ, R2 ;  /* 0x00000002ff02723e */ /* 0x000fe200000000ff */
[----:B-1----:R-:W-:-:S04]  /*1d70*/  IMAD.WIDE R6, R0, 0x2, R6 ;  /* 0x0000000200067825 */ /* 0x002fc800078e0206 */
[----:B---3--:R-:W-:Y:S01]  /*1d80*/  FMUL.FTZ R10, R13, R10 ;  /* 0x0000000a0d0a7220 */ /* 0x008fe20000410000 */
[----:B------:R-:W-:-:S04]  /*1d90*/  HADD2.F32 R2, -RZ, R2.H0_H0 ;  /* 0x20000002ff027230 */ /* 0x000fc80000004100 */
[----:B------:R-:W-:Y:S01]  /*1da0*/  F2FP.F16.F32.PACK_AB R10, RZ, R10 ;  /* 0x0000000aff0a723e */ /* 0x000fe200000000ff */
[----:B------:R-:W-:Y:S01]  /*1db0*/  FADD.FTZ R11, R2, UR5 ;  /* 0x00000005020b7e21 */ /* 0x000fe20008010000 */
[----:B------:R-:W-:Y:S01]  /*1dc0*/  ULDC UR5, c[0x0][0x244] ;  /* 0x0000910000057ab9 */ /* 0x000fe20000000800 */
[----:B------:R-:W1:Y:S02]  /*1dd0*/  LDC.64 R2, c[0x0][0x238] ;  /* 0x00008e00ff027b82 */ /* 0x000e640000000a00 */
[----:B------:R0:W-:Y:S02]  /*1de0*/  STG.E.U16 desc[UR6][R6.64], R10 ;  /* 0x0000000a06007986 */ /* 0x0001e4000c101506 */
[----:B------:R-:W2:Y:S08]  /*1df0*/  MUFU.SQRT R11, R11 ;  /* 0x0000000b000b7308 */ /* 0x000eb00000002000 */
[----:B--2---:R-:W2:Y:S01]  /*1e00*/  MUFU.RCP R12, R11 ;  /* 0x0000000b000c7308 */ /* 0x004ea20000001000 */
[C---:B-1----:R-:W-:Y:S01]  /*1e10*/  IMAD.WIDE R2, R0.reuse, 0x2, R2 ;  /* 0x0000000200027825 */ /* 0x042fe200078e0202 */
[----:B------:R-:W-:-:S04]  /*1e20*/  IADD3 R0, R0, UR4, RZ ;  /* 0x0000000400007c10 */ /* 0x000fc8000fffe0ff */
[----:B------:R-:W-:Y:S01]  /*1e30*/  ISETP.GE.AND P1, PT, R0, UR5, PT ;  /* 0x0000000500007c0c */ /* 0x000fe2000bf26270 */
[----:B--2---:R-:W-:-:S05]  /*1e40*/  FADD.FTZ R12, R12, -RZ ;  /* 0x800000ff0c0c7221 */ /* 0x004fca0000010000 */
[----:B------:R-:W-:-:S05]  /*1e50*/  F2FP.F16.F32.PACK_AB R12, RZ, R12 ;  /* 0x0000000cff0c723e */ /* 0x000fca00000000ff */
[----:B------:R0:W-:Y:S02]  /*1e60*/  STG.E.U16 desc[UR6][R2.64], R12 ;  /* 0x0000000c02007986 */ /* 0x0001e4000c101506 */
[----:B------:R-:W-:Y:S05]  /*1e70*/  @!P1 BRA `(.L_x_845) ;  /* 0xffffffe400049947 */ /* 0x000fea000383ffff */
[----:B------:R-:W-:Y:S05]  /*1e80*/  EXIT ;  /* 0x000000000000794d */ /* 0x000fea0003800000 */
.L_x_846:
        /* <DEDUP_REMOVED lines=15> */
.L_x_1065:


//--------------------- .text._Z23welford_kernel_parallelIfEvPKT_S2_PKiPS0_S5_S5_iif --------------------------
	.section	.text._Z23welford_kernel_parallelIfEvPKT_S2_PKiPS0_S5_S5_iif,"ax",@progbits
	.align	128
        .global         _Z23welford_kernel_parallelIfEvPKT_S2_PKiPS0_S5_S5_iif
        .type           _Z23welford_kernel_parallelIfEvPKT_S2_PKiPS0_S5_S5_iif,@function
        .size           _Z23welford_kernel_parallelIfEvPKT_S2_PKiPS0_S5_S5_iif,(.L_x_1066 - _Z23welford_kernel_parallelIfEvPKT_S2_PKiPS0_S5_S5_iif)
        .other          _Z23welford_kernel_parallelIfEvPKT_S2_PKiPS0_S5_S5_iif,@"STO_CUDA_ENTRY STV_DEFAULT"
_Z23welford_kernel_parallelIfEvPKT_S2_PKiPS0_S5_S5_iif:
.text._Z23welford_kernel_parallelIfEvPKT_S2_PKiPS0_S5_S5_iif:
        /* <DEDUP_REMOVED lines=15> */
[----:B------:R-:W0:Y:S01]  /*00f0*/  LDC.64 R8, c[0x0][0x228] ;  /* 0x00008a00ff087b82 */ /* 0x000e220000000a00 */
[----:B------:R-:W-:Y:S01]  /*0100*/  ULDC UR5, c[0x0][0x248] ;  /* 0x0000920000057ab9 */ /* 0x000fe20000000800 */
[----:B------:R-:W-:Y:S01]  /*0110*/  HFMA2.MMA R17, -RZ, RZ, -0.0 , 0 ;  /* 0x80000000ff117435 */ /* 0x000fe200000001ff */
[----:B------:R-:W-:-:S04]  /*0120*/  FADD.FTZ R2, R2, UR5 ;  /* 0x0000000502027e21 */ /* 0x000fc80008010000 */
[----:B------:R1:W2:Y:S01]  /*0130*/  MUFU.RSQ R15, R2 ;  /* 0x00000002000f7308 */ /* 0x0002a20000001400 */
[----:B------:R-:W3:Y:S08]  /*0140*/  LDC.64 R10, c[0x0][0x230] ;  /* 0x00008c00ff0a7b82 */ /* 0x000ef00000000a00 */
[----:B-1----:R-:W4:Y:S02]  /*0150*/  LDC.64 R12, c[0x0][0x238] ;  /* 0x00008e00ff0c7b82 */ /* 0x002f240000000a00 */
.L_x_848:
[----:B0-----:R-:W-:-:S04]  /*0160*/  IMAD.WIDE R2, R0, 0x4, R8 ;  /* 0x0000000400027825 */ /* 0x001fc800078e0208 */
[C---:B---3--:R-:W-:Y:S01]  /*0170*/  IMAD.WIDE R4, R0.reuse, 0x4, R10 ;  /* 0x0000000400047825 */ /* 0x048fe200078e020a */
[----:B------:R1:W-:Y:S03]  /*0180*/  STG.E desc[UR6][R2.64], RZ ;  /* 0x000000ff02007986 */ /* 0x0003e6000c101906 */
[C---:B----4-:R-:W-:Y:S01]  /*0190*/  IMAD.WIDE R6, R0.reuse, 0x4, R12 ;  /* 0x0000000400067825 */ /* 0x050fe200078e020c */
[----:B------:R1:W-:Y:S01]  /*01a0*/  STG.E desc[UR6][R4.64], R17 ;  /* 0x0000001104007986 */ /* 0x0003e2000c101906 */
[----:B------:R-:W-:-:S03]  /*01b0*/  IADD3 R0, R0, UR4, RZ ;  /* 0x0000000400007c10 */ /* 0x000fc6000fffe0ff */
[----:B--2---:R1:W-:Y:S01]  /*01c0*/  STG.E desc[UR6][R6.64], R15 ;  /* 0x0000000f06007986 */ /* 0x0043e2000c101906 */
[----:B------:R-:W-:-:S13]  /*01d0*/  ISETP.GE.AND P0, PT, R0, UR8, PT ;  /* 0x0000000800007c0c */ /* 0x000fda000bf06270 */
[----:B-1----:R-:W-:Y:S05]  /*01e0*/  @!P0 BRA `(.L_x_848) ;  /* 0xfffffffc00dc8947 */ /* 0x002fea000383ffff */
[----:B------:R-:W-:Y:S05]  /*01f0*/  EXIT ;  /* 0x000000000000794d */ /* 0x000fea0003800000 */
.L_x_847:
[----:B------:R-:W-:-:S04]  /*0200*/  IADD3 R2, R3, -0x1, RZ ;  /* 0xffffffff03027810 */ /* 0x000fc80007ffe0ff */
[----:B------:R-:W-:Y:S02]  /*0210*/  ISETP.GE.U32.AND P0, PT, R2, 0x3, PT ;  /* 0x000000030200780c */ /* 0x000fe40003f06070 */
[----:B------:R-:W-:-:S04]  /*0220*/  LOP3.LUT R2, R3, 0x3, RZ, 0xc0, !PT ;  /* 0x0000000303027812 */ /* 0x000fc800078ec0ff */
[----:B------:R-:W-:-:S07]  /*0230*/  IADD3 R3, -R2, R3, RZ ;  /* 0x0000000302037210 */ /* 0x000fce0007ffe1ff */
.L_x_852:
[----:B------:R-:W-:Y:S01]  /*0240*/  HFMA2.MMA R7, -RZ, RZ, 0, 0 ;  /* 0x00000000ff077435 */ /* 0x000fe200000001ff */
[----:B------:R-:W-:Y:S02]  /*0250*/  ISETP.NE.AND P2, PT, R2, RZ, PT ;  /* 0x000000ff0200720c */ /* 0x000fe40003f45270 */
[----:B------:R-:W-:Y:S02]  /*0260*/  CS2R R10, SRZ ;  /* 0x00000000000a7805 */ /* 0x000fe4000001ff00 */
[----:B------:R-:W-:Y:S02]  /*0270*/  MOV R23, RZ ;  /* 0x000000ff00177202 */ /* 0x000fe40000000f00 */
[----:B------:R-:W-:Y:S01]  /*0280*/  MOV R4, R0 ;  /* 0x0000000000047202 */ /* 0x000fe20000000f00 */
[----:B------:R-:W-:Y:S06]  /*0290*/  @!P0 BRA `(.L_x_849) ;  /* 0x00000004008c8947 */ /* 0x000fec0003800000 */
[----:B------:R-:W0:Y:S01]  /*02a0*/  LDC R9, c[0x0][0x244] ;  /* 0x00009100ff097b82 */ /* 0x000e220000000800 */
[----:B------:R-:W-:Y:S02]  /*02b0*/  MOV R23, RZ ;  /* 0x000000ff00177202 */ /* 0x000fe40000000f00 */
[----:B------:R-:W-:Y:S02]  /*02c0*/  MOV R7, RZ ;  /* 0x000000ff00077202 */ /* 0x000fe40000000f00 */
[----:B------:R-:W-:Y:S02]  /*02d0*/  MOV R4, R0 ;  /* 0x0000000000047202 */ /* 0x000fe40000000f00 */
[----:B------:R-:W-:-:S07]  /*02e0*/  MOV R5, R3 ;  /* 0x0000000300057202 */ /* 0x000fce0000000f00 */
.L_x_850:
[----:B------:R-:W1:Y:S08]  /*02f0*/  LDC.64 R12, c[0x0][0x220] ;  /* 0x00008800ff0c7b82 */ /* 0x000e700000000a00 */
[----:B------:R-:W2:Y:S08]  /*0300*/  LDC.64 R14, c[0x0][0x210] ;  /* 0x00008400ff0e7b82 */ /* 0x000eb00000000a00 */
[----:B------:R-:W3:Y:S01]  /*0310*/  LDC.64 R16, c[0x0][0x218] ;  /* 0x00008600ff107b82 */ /* 0x000ee20000000a00 */
[----:B-1----:R-:W-:-:S05]  /*0320*/  IMAD.WIDE R12, R7, 0x4, R12 ;  /* 0x00000004070c7825 */ /* 0x002fca00078e020c */
[----:B------:R-:W4:Y:S01]  /*0330*/  LDG.E.CONSTANT R6, desc[UR6][R12.64] ;  /* 0x000000060c067981 */ /* 0x000f22000c1e9900 */
[----:B--2---:R-:W-:-:S03]  /*0340*/  IMAD.WIDE R14, R4, 0x4, R14 ;  /* 0x00000004040e7825 */ /* 0x004fc600078e020e */
[----:B------:R-:W2:Y:S04]  /*0350*/  LDG.E.CONSTANT R26, desc[UR6][R12.64+0x4] ;  /* 0x000004060c1a7981 */ /* 0x000ea8000c1e9900 */
[----:B------:R1:W5:Y:S01]  /*0360*/  LDG.E.CONSTANT R8, desc[UR6][R14.64] ;  /* 0x000000060e087981 */ /* 0x000362000c1e9900 */
[----:B---3--:R-:W-:-:S03]  /*0370*/  IMAD.WIDE R16, R4, 0x4, R16 ;  /* 0x0000000404107825 */ /* 0x008fc600078e0210 */
[----:B------:R-:W3:Y:S04]  /*0380*/  LDG.E.CONSTANT R28, desc[UR6][R12.64+0x8] ;  /* 0x000008060c1c7981 */ /* 0x000ee8000c1e9900 */
[----:B------:R1:W3:Y:S01]  /*0390*/  LDG.E.CONSTANT R22, desc[UR6][R16.64] ;  /* 0x0000000610167981 */ /* 0x0002e2000c1e9900 */
[----:B0-----:R-:W-:-:S05]  /*03a0*/  IMAD.WIDE R18, R9, 0x4, R14 ;  /* 0x0000000409127825 */ /* 0x001fca00078e020e */
[----:B------:R-:W3:Y:S01]  /*03b0*/  LDG.E.CONSTANT R27, desc[UR6][R18.64] ;  /* 0x00000006121b7981 */ /* 0x000ee2000c1e9900 */
[----:B------:R-:W-:-:S05]  /*03c0*/  IMAD.WIDE R20, R9, 0x4, R18 ;  /* 0x0000000409147825 */ /* 0x000fca00078e0212 */
[----:B------:R-:W3:Y:S04]  /*03d0*/  LDG.E.CONSTANT R29, desc[UR6][R20.64] ;  /* 0x00000006141d7981 */ /* 0x000ee8000c1e9900 */
[----:B------:R-:W3:Y:S01]  /*03e0*/  LDG.E.CONSTANT R18, desc[UR6][R12.64+0xc] ;  /* 0x00000c060c127981 */ /* 0x000ee2000c1e9900 */
[----:B-1----:R-:W-:-:S04]  /*03f0*/  IMAD.WIDE R14, R9, 0x4, R20 ;  /* 0x00000004090e7825 */ /* 0x002fc800078e0214 */
[C---:B------:R-:W-:Y:S02]  /*0400*/  IMAD.WIDE R24, R9.reuse, 0x4, R16 ;  /* 0x0000000409187825 */ /* 0x040fe400078e0210 */
[----:B------:R4:W3:Y:S02]  /*0410*/  LDG.E.CONSTANT R14, desc[UR6][R14.64] ;  /* 0x000000060e0e7981 */ /* 0x0008e4000c1e9900 */
[----:B------:R-:W-:Y:S02]  /*0420*/  IMAD.WIDE R16, R9, 0x4, R24 ;  /* 0x0000000409107825 */ /* 0x000fe400078e0218 */
[----:B------:R-:W3:Y:S01]  /*0430*/  LDG.E.CONSTANT R19, desc[UR6][R24.64] ;  /* 0x0000000618137981 */ /* 0x000ee2000c1e9900 */
[----:B----4-:R-:W-:Y:S02]  /*0440*/  I2FP.F32.S32 R15, R6 ;  /* 0x00000006000f7245 */ /* 0x010fe40000201400 */
[-C--:B------:R-:W-:Y:S02]  /*0450*/  IADD3 R6, R6, R11.reuse, RZ ;  /* 0x0000000b06067210 */ /* 0x080fe40007ffe0ff */
[----:B------:R-:W-:Y:S01]  /*0460*/  I2FP.F32.S32 R11, R11 ;  /* 0x0000000b000b7245 */ /* 0x000fe20000201400 */
[----:B-----5:R-:W-:Y:S01]  /*0470*/  FMUL.FTZ R12, R15, R8 ;  /* 0x000000080f0c7220 */ /* 0x020fe20000410000 */
[----:B------:R-:W-:-:S02]  /*0480*/  FADD.FTZ R20, -R8, R23 ;  /* 0x0000001708147221 */ /* 0x000fc40000010100 */
[----:B------:R0:W4:Y:S01]  /*0490*/  LDG.E.CONSTANT R8, desc[UR6][R16.64] ;  /* 0x0000000610087981 */ /* 0x000122000c1e9900 */
[----:B------:R-:W-:Y:S01]  /*04a0*/  FFMA.FTZ R23, R11, R23, R12 ;  /* 0x000000170b177223 */ /* 0x000fe2000001000c */
[----:B------:R-:W-:-:S06]  /*04b0*/  IMAD.WIDE R12, R9, 0x4, R16 ;  /* 0x00000004090c7825 */ /* 0x000fcc00078e0210 */
[----:B------:R1:W5:Y:S01]  /*04c0*/  LDG.E.CONSTANT R12, desc[UR6][R12.64] ;  /* 0x000000060c0c7981 */ /* 0x000362000c1e9900 */
[----:B------:R-:W-:-:S04]  /*04d0*/  FMUL.FTZ R20, R20, R20 ;  /* 0x0000001414147220 */ /* 0x000fc80000410000 */
[----:B------:R-:W-:-:S04]  /*04e0*/  FMUL.FTZ R20, R15, R20 ;  /* 0x000000140f147220 */ /* 0x000fc80000410000 */
[----:B------:R-:W-:Y:S01]  /*04f0*/  FMUL.FTZ R21, R11, R20 ;  /* 0x000000140b157220 */ /* 0x000fe20000410000 */
[----:B------:R-:W-:-:S04]  /*0500*/  VIMNMX R11, R6, 0x1, !PT ;  /* 0x00000001060b7848 */ /* 0x000fc80007fe0100 */
[----:B------:R-:W-:-:S06]  /*0510*/  I2FP.F32.S32 R20, R11 ;  /* 0x0000000b00147245 */ /* 0x000fcc0000201400 */
[----:B------:R-:W1:Y:S01]  /*0520*/  MUFU.RCP R20, R20 ;  /* 0x0000001400147308 */ /* 0x000e620000001000 */
[-C--:B--2---:R-:W-:Y:S02]  /*0530*/  IADD3 R11, R6, R26.reuse, RZ ;  /* 0x0000001a060b7210 */ /* 0x084fe40007ffe0ff */
[----:B------:R-:W-:Y:S02]  /*0540*/  I2FP.F32.S32 R26, R26 ;  /* 0x0000001a001a7245 */ /* 0x000fe40000201400 */
[----:B0-----:R-:W-:Y:S01]  /*0550*/  I2FP.F32.S32 R16, R6 ;  /* 0x0000000600107245 */ /* 0x001fe20000201400 */
[----:B-1----:R-:W-:-:S04]  /*0560*/  FMUL.FTZ R24, R20, R21 ;  /* 0x0000001514187220 */ /* 0x002fc80000410000 */
[----:B---3--:R-:W-:-:S04]  /*0570*/  FFMA.FTZ R15, R15, R22, R24 ;  /* 0x000000160f0f7223 */ /* 0x008fc80000010018 */
[----:B------:R-:W-:Y:S01]  /*0580*/  FADD.FTZ R10, R15, R10 ;  /* 0x0000000a0f0a7221 */ /* 0x000fe20000010000 */
[C---:B------:R-:W-:Y:S01]  /*0590*/  VIMNMX R15, R11.reuse, 0x1, !PT ;  /* 0x000000010b0f7848 */ /* 0x040fe20007fe0100 */
[----:B------:R-:W-:Y:S01]  /*05a0*/  FMUL.FTZ R23, R20, R23 ;  /* 0x0000001714177220 */ /* 0x000fe20000410000 */
[----:B------:R-:W-:Y:S01]  /*05b0*/  FMUL.FTZ R6, R26, R27 ;  /* 0x0000001b1a067220 */ /* 0x000fe20000410000 */
[----:B------:R-:W-:Y:S02]  /*05c0*/  IADD3 R13, R11, R28, RZ ;  /* 0x0000001c0b0d7210 */ /* 0x000fe40007ffe0ff */
[----:B------:R-:W-:Y:S01]  /*05d0*/  I2FP.F32.S32 R15, R15 ;  /* 0x0000000f000f7245 */ /* 0x000fe20000201400 */
[----:B------:R-:W-:Y:S01]  /*05e0*/  FFMA.FTZ R20, R23, R16, R6 ;  /* 0x0000001017147223 */ /* 0x000fe20000010006 */
[----:B------:R-:W-:Y:S01]  /*05f0*/  VIMNMX R6, R13, 0x1, !PT ;  /* 0x000000010d067848 */ /* 0x000fe20007fe0100 */
[----:B------:R-:W-:-:S03]  /*0600*/  FADD.FTZ R27, R23, -R27 ;  /* 0x8000001b171b7221 */ /* 0x000fc60000010000 */
[----:B------:R-:W0:Y:S01]  /*0610*/  MUFU.RCP R15, R15 ;  /* 0x0000000f000f7308 */ /* 0x000e220000001000 */
[----:B------:R-:W-:Y:S01]  /*0620*/  I2FP.F32.S32 R6, R6 ;  /* 0x0000000600067245 */ /* 0x000fe20000201400 */
[----:B------:R-:W-:-:S04]  /*0630*/  FMUL.FTZ R27, R27, R27 ;  /* 0x0000001b1b1b7220 */ /* 0x000fc80000410000 */
[----:B------:R-:W-:Y:S02]  /*0640*/  FMUL.FTZ R27, R26, R27 ;  /* 0x0000001b1a1b7220 */ /* 0x000fe40000410000 */
[----:B------:R-:W1:Y:S01]  /*0650*/  MUFU.RCP R6, R6 ;  /* 0x0000000600067308 */ /* 0x000e620000001000 */
[----:B------:R-:W-:Y:S01]  /*0660*/  I2FP.F32.S32 R28, R28 ;  /* 0x0000001c001c7245 */ /* 0x000fe20000201400 */
[----:B------:R-:W-:Y:S01]  /*0670*/  FMUL.FTZ R22, R16, R27 ;  /* 0x0000001b10167220 */ /* 0x000fe20000410000 */
[----:B------:R-:W-:Y:S02]  /*0680*/  I2FP.F32.S32 R16, R11 ;  /* 0x0000000b00107245 */ /* 0x000fe40000201400 */
[----:B------:R-:W-:Y:S01]  /*0690*/  IADD3 R11, R13, R18, RZ ;  /* 0x000000120d0b7210 */ /* 0x000fe20007ffe0ff */
[----:B------:R-:W-:Y:S01]  /*06a0*/  FMUL.FTZ R17, R28, R29 ;  /* 0x0000001d1c117220 */ /* 0x000fe20000410000 */
[----:B0-----:R-:W-:Y:S02]  /*06b0*/  FMUL.FTZ R20, R15, R20 ;  /* 0x000000140f147220 */ /* 0x001fe40000410000 */
[----:B------:R-:W-:-:S02]  /*06c0*/  VIMNMX R21, R11, 0x1, !PT ;  /* 0x000000010b157848 */ /* 0x000fc40007fe0100 */
[C---:B------:R-:W-:Y:S02]  /*06d0*/  FFMA.FTZ R17, R20.reuse, R16, R17 ;  /* 0x0000001014117223 */ /* 0x040fe40000010011 */
[----:B------:R-:W-:Y:S01]  /*06e0*/  I2FP.F32.S32 R23, R21 ;  /* 0x0000001500177245 */ /* 0x000fe20000201400 */
[----:B------:R-:W-:Y:S01]  /*06f0*/  FADD.FTZ R20, R20, -R29 ;  /* 0x8000001d14147221 */ /* 0x000fe20000010000 */
[----:B------:R-:W-:Y:S01]  /*0700*/  FMUL.FTZ R21, R15, R22 ;  /* 0x000000160f157220 */ /* 0x000fe20000410000 */
[----:B-1----:R-:W-:Y:S02]  /*0710*/  FMUL.FTZ R17, R6, R17 ;  /* 0x0000001106117220 */ /* 0x002fe40000410000 */
[----:B------:R-:W-:Y:S01]  /*0720*/  FMUL.FTZ R15, R20, R20 ;  /* 0x00000014140f7220 */ /* 0x000fe20000410000 */
[----:B------:R-:W0:Y:S01]  /*0730*/  MUFU.RCP R23, R23 ;  /* 0x0000001700177308 */ /* 0x000e220000001000 */
[----:B------:R-:W-:Y:S02]  /*0740*/  FADD.FTZ R20, R17, -R14 ;  /* 0x8000000e11147221 */ /* 0x000fe40000010000 */
[----:B------:R-:W-:Y:S01]  /*0750*/  FMUL.FTZ R25, R28, R15 ;  /* 0x0000000f1c197220 */ /* 0x000fe20000410000 */
[----:B------:R-:W-:Y:S01]  /*0760*/  I2FP.F32.S32 R15, R18 ;  /* 0x00000012000f7245 */ /* 0x000fe20000201400 */
[----:B------:R-:W-:Y:S01]  /*0770*/  FMUL.FTZ R20, R20, R20 ;  /* 0x0000001414147220 */ /* 0x000fe20000410000 */
[----:B------:R-:W-:Y:S01]  /*0780*/  IADD3 R5, R5, -0x4, RZ ;  /* 0xfffffffc05057810 */ /* 0x000fe20007ffe0ff */
[----:B------:R-:W-:Y:S01]  /*0790*/  FMUL.FTZ R25, R16, R25 ;  /* 0x0000001910197220 */ /* 0x000fe20000410000 */
[----:B------:R-:W-:Y:S01]  /*07a0*/  I2FP.F32.S32 R16, R13 ;  /* 0x0000000d00107245 */ /* 0x000fe20000201400 */
[----:B------:R-:W-:Y:S01]  /*07b0*/  FMUL.FTZ R13, R15, R20 ;  /* 0x000000140f0d7220 */ /* 0x000fe20000410000 */
[----:B------:R-:W-:Y:S01]  /*07c0*/  ISETP.NE.AND P1, PT, R5, RZ, PT ;  /* 0x000000ff0500720c */ /* 0x000fe20003f25270 */
[----:B------:R-:W-:Y:S01]  /*07d0*/  FMUL.FTZ R25, R6, R25 ;  /* 0x0000001906197220 */ /* 0x000fe20000410000 */
[----:B------:R-:W-:Y:S01]  /*07e0*/  FFMA.FTZ R19, R26, R19, R21 ;  /* 0x000000131a137223 */ /* 0x000fe20000010015 */
[----:B------:R-:W-:Y:S01]  /*07f0*/  FMUL.FTZ R6, R16, R13 ;  /* 0x0000000d10067220 */ /* 0x000fe20000410000 */
[----:B------:R-:W-:-:S02]  /*0800*/  FMUL.FTZ R14, R15, R14 ;  /* 0x0000000e0f0e7220 */ /* 0x000fc40000410000 */
[----:B------:R-:W-:Y:S01]  /*0810*/  FADD.FTZ R10, R10, R19 ;  /* 0x000000130a0a7221 */ /* 0x000fe20000010000 */
[----:B0-----:R-:W-:Y:S01]  /*0820*/  FMUL.FTZ R6, R23, R6 ;  /* 0x0000000617067220 */ /* 0x001fe20000410000 */
[----:B------:R-:W-:Y:S01]  /*0830*/  FFMA.FTZ R14, R17, R16, R14 ;  /* 0x00000010110e7223 */ /* 0x000fe2000001000e */
[----:B------:R-:W-:Y:S02]  /*0840*/  LEA R4, R9, R4, 0x1 ;  /* 0x0000000409047211 */ /* 0x000fe400078e08ff */
[----:B------:R-:W-:Y:S01]  /*0850*/  IADD3 R7, R7, 0x4, RZ ;  /* 0x0000000407077810 */ /* 0x000fe20007ffe0ff */
[----:B------:R-:W-:Y:S01]  /*0860*/  FMUL.FTZ R23, R23, R14 ;  /* 0x0000000e17177220 */ /* 0x000fe20000410000 */
[----:B------:R-:W-:Y:S01]  /*0870*/  LEA R4, R9, R4, 0x1 ;  /* 0x0000000409047211 */ /* 0x000fe200078e08ff */
[----:B----4-:R-:W-:-:S04]  /*0880*/  FFMA.FTZ R25, R28, R8, R25 ;  /* 0x000000081c197223 */ /* 0x010fc80000010019 */
[----:B------:R-:W-:Y:S01]  /*0890*/  FADD.FTZ R10, R10, R25 ;  /* 0x000000190a0a7221 */ /* 0x000fe20000010000 */
[----:B-----5:R-:W-:-:S04]  /*08a0*/  FFMA.FTZ R15, R15, R12, R6 ;  /* 0x0000000c0f0f7223 */ /* 0x020fc80000010006 */
[----:B------:R-:W-:Y:S01]  /*08b0*/  FADD.FTZ R10, R10, R15 ;  /* 0x0000000f0a0a7221 */ /* 0x000fe20000010000 */
[----:B------:R-:W-:Y:S06]  /*08c0*/  @P1 BRA `(.L_x_850) ;  /* 0xfffffff800881947 */ /* 0x000fec000383ffff */
.L_x_849:
[----:B------:R-:W-:Y:S05]  /*08d0*/  @!P2 BRA `(.L_x_851) ;  /* 0x00000004003ca947 */ /* 0x000fea0003800000 */
[----:B------:R-:W0:Y:S08]  /*08e0*/  LDC.64 R8, c[0x0][0x220] ;  /* 0x00008800ff087b82 */ /* 0x000e300000000a00 */
[----:B------:R-:W1:Y:S08]  /*08f0*/  LDC.64 R12, c[0x0][0x210] ;  /* 0x00008400ff0c7b82 */ /* 0x000e700000000a00 */
[----:B------:R-:W2:Y:S01]  /*0900*/  LDC.64 R14, c[0x0][0x218] ;  /* 0x00008600ff0e7b82 */ /* 0x000ea20000000a00 */
[----:B0-----:R-:W-:-:S05]  /*0910*/  IMAD.WIDE R6, R7, 0x4, R8 ;  /* 0x0000000407067825 */ /* 0x001fca00078e0208 */
[----:B------:R-:W3:Y:S01]  /*0920*/  LDG.E.CONSTANT R16, desc[UR6][R6.64] ;  /* 0x0000000606107981 */ /* 0x000ee2000c1e9900 */
[----:B-1----:R-:W-:-:S05]  /*0930*/  IMAD.WIDE R8, R4, 0x4, R12 ;  /* 0x0000000404087825 */ /* 0x002fca00078e020c */
[----:B------:R-:W4:Y:S01]  /*0940*/  LDG.E.CONSTANT R17, desc[UR6][R8.64] ;  /* 0x0000000608117981 */ /* 0x000f22000c1e9900 */
[----:B--2---:R-:W-:-:S05]  /*0950*/  IMAD.WIDE R4, R4, 0x4, R14 ;  /* 0x0000000404047825 */ /* 0x004fca00078e020e */
[----:B------:R-:W2:Y:S01]  /*0960*/  LDG.E.CONSTANT R13, desc[UR6][R4.64] ;  /* 0x00000006040d7981 */ /* 0x000ea2000c1e9900 */
[----:B------:R-:W-:Y:S02]  /*0970*/  ISETP.NE.AND P1, PT, R2, 0x1, PT ;  /* 0x000000010200780c */ /* 0x000fe40003f25270 */
[-C--:B---3--:R-:W-:Y:S02]  /*0980*/  IADD3 R12, R11, R16.reuse, RZ ;  /* 0x000000100b0c7210 */ /* 0x088fe40007ffe0ff */
[----:B------:R-:W-:Y:S02]  /*0990*/  I2FP.F32.S32 R16, R16 ;  /* 0x0000001000107245 */ /* 0x000fe40000201400 */
[----:B------:R-:W-:Y:S02]  /*09a0*/  VIMNMX R14, R12, 0x1, !PT ;  /* 0x000000010c0e7848 */ /* 0x000fe40007fe0100 */
[----:B------:R-:W-:Y:S02]  /*09b0*/  I2FP.F32.S32 R11, R11 ;  /* 0x0000000b000b7245 */ /* 0x000fe40000201400 */
[----:B------:R-:W-:Y:S01]  /*09c0*/  I2FP.F32.S32 R14, R14 ;  /* 0x0000000e000e7245 */ /* 0x000fe20000201400 */
[----:B----4-:R-:W-:-:S04]  /*09d0*/  FADD.FTZ R15, R23, -R17 ;  /* 0x80000011170f7221 */ /* 0x010fc80000010000 */
[----:B------:R-:W-:Y:S01]  /*09e0*/  FMUL.FTZ R15, R15, R15 ;  /* 0x0000000f0f0f7220 */ /* 0x000fe20000410000 */
[----:B------:R-:W0:Y:S03]  /*09f0*/  MUFU.RCP R14, R14 ;  /* 0x0000000e000e7308 */ /* 0x000e260000001000 */
[----:B------:R-:W-:-:S04]  /*0a00*/  FMUL.FTZ R18, R16, R15 ;  /* 0x0000000f10127220 */ /* 0x000fc80000410000 */
[----:B------:R-:W-:Y:S01]  /*0a10*/  FMUL.FTZ R15, R11, R18 ;  /* 0x000000120b0f7220 */ /* 0x000fe20000410000 */
[----:B------:R-:W-:-:S04]  /*0a20*/  FMUL.FTZ R18, R16, R17 ;  /* 0x0000001110127220 */ /* 0x000fc80000410000 */
[----:B------:R-:W-:Y:S01]  /*0a30*/  FFMA.FTZ R23, R23, R11, R18 ;  /* 0x0000000b17177223 */ /* 0x000fe20000010012 */
[----:B------:R-:W-:Y:S01]  /*0a40*/  MOV R11, R12 ;  /* 0x0000000c000b7202 */ /* 0x000fe20000000f00 */
[C---:B0-----:R-:W-:Y:S02]  /*0a50*/  FMUL.FTZ R15, R14.reuse, R15 ;  /* 0x0000000f0e0f7220 */ /* 0x041fe40000410000 */
[----:B------:R-:W-:Y:S02]  /*0a60*/  FMUL.FTZ R23, R14, R23 ;  /* 0x000000170e177220 */ /* 0x000fe40000410000 */
[----:B--2---:R-:W-:-:S04]  /*0a70*/  FFMA.FTZ R13, R16, R13, R15 ;  /* 0x0000000d100d7223 */ /* 0x004fc8000001000f */
[----:B------:R-:W-:Y:S01]  /*0a80*/  FADD.FTZ R10, R10, R13 ;  /* 0x0000000d0a0a7221 */ /* 0x000fe20000010000 */
[----:B------:R-:W-:Y:S06]  /*0a90*/  @!P1 BRA `(.L_x_851) ;  /* 0x0000000000cc9947 */ /* 0x000fec0003800000 */
[----:B------:R-:W0:Y:S01]  /*0aa0*/  LDC R13, c[0x0][0x244] ;  /* 0x00009100ff0d7b82 */ /* 0x000e220000000800 */
[----:B------:R-:W2:Y:S01]  /*0ab0*/  LDG.E.CONSTANT R15, desc[UR6][R6.64+0x4] ;  /* 0x00000406060f7981 */ /* 0x000ea2000c1e9900 */
[----:B0-----:R-:W-:-:S05]  /*0ac0*/  IMAD.WIDE R8, R13, 0x4, R8 ;  /* 0x000000040d087825 */ /* 0x001fca00078e0208 */
[----:B------:R-:W3:Y:S01]  /*0ad0*/  LDG.E.CONSTANT R18, desc[UR6][R8.64] ;  /* 0x0000000608127981 */ /* 0x000ee2000c1e9900 */
[----:B------:R-:W-:-:S05]  /*0ae0*/  IMAD.WIDE R4, R13, 0x4, R4 ;  /* 0x000000040d047825 */ /* 0x000fca00078e0204 */
[----:B------:R-:W4:Y:S01]  /*0af0*/  LDG.E.CONSTANT R14, desc[UR6][R4.64] ;  /* 0x00000006040e7981 */ /* 0x000f22000c1e9900 */
[----:B------:R-:W-:Y:S02]  /*0b00*/  ISETP.NE.AND P1, PT, R2, 0x2, PT ;  /* 0x000000020200780c */ /* 0x000fe40003f25270 */
[-C--:B--2---:R-:W-:Y:S02]  /*0b10*/  IADD3 R11, R12, R15.reuse, RZ ;  /* 0x0000000f0c0b7210 */ /* 0x084fe40007ffe0ff */
[----:B------:R-:W-:Y:S02]  /*0b20*/  I2FP.F32.S32 R15, R15 ;  /* 0x0000000f000f7245 */ /* 0x000fe40000201400 */
[----:B------:R-:W-:Y:S02]  /*0b30*/  VIMNMX R16, R11, 0x1, !PT ;  /* 0x000000010b107848 */ /* 0x000fe40007fe0100 */
[----:B------:R-:W-:Y:S02]  /*0b40*/  I2FP.F32.S32 R12, R12 ;  /* 0x0000000c000c7245 */ /* 0x000fe40000201400 */
[----:B------:R-:W-:-:S06]  /*0b50*/  I2FP.F32.S32 R16, R16 ;  /* 0x0000001000107245 */ /* 0x000fcc0000201400 */
[----:B------:R-:W0:Y:S01]  /*0b60*/  MUFU.RCP R16, R16 ;  /* 0x0000001000107308 */ /* 0x000e220000001000 */
[----:B---3--:R-:W-:Y:S01]  /*0b70*/  FADD.FTZ R17, R23, -R18 ;  /* 0x8000001217117221 */ /* 0x008fe20000010000 */
[----:B------:R-:W-:-:S03]  /*0b80*/  FMUL.FTZ R18, R15, R18 ;  /* 0x000000120f127220 */ /* 0x000fc60000410000 */
[----:B------:R-:W-:Y:S01]  /*0b90*/  FMUL.FTZ R20, R17, R17 ;  /* 0x0000001111147220 */ /* 0x000fe20000410000 */
[----:B------:R-:W-:-:S03]  /*0ba0*/  FFMA.FTZ R23, R23, R12, R18 ;  /* 0x0000000c17177223 */ /* 0x000fc60000010012 */
[----:B------:R-:W-:Y:S01]  /*0bb0*/  FMUL.FTZ R17, R15, R20 ;  /* 0x000000140f117220 */ /* 0x000fe20000410000 */
[----:B0-----:R-:W-:-:S03]  /*0bc0*/  FMUL.FTZ R23, R16, R23 ;  /* 0x0000001710177220 */ /* 0x001fc60000410000 */
[----:B------:R-:W-:-:S04]  /*0bd0*/  FMUL.FTZ R17, R12, R17 ;  /* 0x000000110c117220 */ /* 0x000fc80000410000 */
[----:B------:R-:W-:-:S04]  /*0be0*/  FMUL.FTZ R20, R16, R17 ;  /* 0x0000001110147220 */ /* 0x000fc80000410000 */
[----:B----4-:R-:W-:-:S04]  /*0bf0*/  FFMA.FTZ R15, R15, R14, R20 ;  /* 0x0000000e0f0f7223 */ /* 0x010fc80000010014 */
[----:B------:R-:W-:Y:S01]  /*0c00*/  FADD.FTZ R10, R10, R15 ;  /* 0x0000000f0a0a7221 */ /* 0x000fe20000010000 */
[----:B------:R-:W-:Y:S06]  /*0c10*/  @!P1 BRA `(.L_x_851) ;  /* 0x00000000006c9947 */ /* 0x000fec0003800000 */
[----:B------:R-:W2:Y:S01]  /*0c20*/  LDG.E.CONSTANT R6, desc[UR6][R6.64+0x8] ;  /* 0x0000080606067981 */ /* 0x000ea2000c1e9900 */
[----:B------:R-:W-:Y:S02]  /*0c30*/  SHF.R.S32.HI R12, RZ, 0x1f, R13 ;  /* 0x0000001fff0c7819 */ /* 0x000fe4000001140d */
[C---:B------:R-:W-:Y:S02]  /*0c40*/  SHF.L.U32 R15, R13.reuse, 0x2, RZ ;  /* 0x000000020d0f7819 */ /* 0x040fe400000006ff */
[----:B------:R-:W-:Y:S02]  /*0c50*/  SHF.L.U64.HI R13, R13, 0x2, R12 ;  /* 0x000000020d0d7819 */ /* 0x000fe4000001020c */
[----:B------:R-:W-:-:S04]  /*0c60*/  IADD3 R8, P1, R8, R15, RZ ;  /* 0x0000000f08087210 */ /* 0x000fc80007f3e0ff */
[----:B------:R-:W-:-:S05]  /*0c70*/  IADD3.X R9, R9, R13, RZ, P1, !PT ;  /* 0x0000000d09097210 */ /* 0x000fca0000ffe4ff */
[----:B------:R-:W3:Y:S01]  /*0c80*/  LDG.E.CONSTANT R8, desc[UR6][R8.64] ;  /* 0x0000000608087981 */ /* 0x000ee2000c1e9900 */
[----:B------:R-:W-:-:S04]  /*0c90*/  IADD3 R4, P1, R4, R15, RZ ;  /* 0x0000000f04047210 */ /* 0x000fc80007f3e0ff */
[----:B------:R-:W-:-:S06]  /*0ca0*/  IADD3.X R5, R5, R13, RZ, P1, !PT ;  /* 0x0000000d05057210 */ /* 0x000fcc0000ffe4ff */
[----:B------:R-:W4:Y:S01]  /*0cb0*/  LDG.E.CONSTANT R5, desc[UR6][R4.64] ;  /* 0x0000000604057981 */ /* 0x000f22000c1e9900 */
[----:B------:R-:W-:Y:S02]  /*0cc0*/  I2FP.F32.S32 R16, R11 ;  /* 0x0000000b00107245 */ /* 0x000fe40000201400 */
[----:B--2---:R-:W-:-:S04]  /*0cd0*/  IADD3 R12, R11, R6, RZ ;  /* 0x000000060b0c7210 */ /* 0x004fc80007ffe0ff */
[----:B------:R-:W-:-:S04]  /*0ce0*/  VIMNMX R13, R12, 0x1, !PT ;  /* 0x000000010c0d7848 */ /* 0x000fc80007fe0100 */
[----:B------:R-:W-:Y:S02]  /*0cf0*/  I2FP.F32.S32 R13, R13 ;  /* 0x0000000d000d7245 */ /* 0x000fe40000201400 */
[----:B------:R-:W-:-:S04]  /*0d00*/  I2FP.F32.S32 R6, R6 ;  /* 0x0000000600067245 */ /* 0x000fc80000201400 */
[----:B------:R-:W0:Y:S01]  /*0d10*/  MUFU.RCP R13, R13 ;  /* 0x0000000d000d7308 */ /* 0x000e220000001000 */
[----:B---3--:R-:W-:-:S04]  /*0d20*/  FADD.FTZ R7, R23, -R8 ;  /* 0x8000000817077221 */ /* 0x008fc80000010000 */
[----:B------:R-:W-:-:S04]  /*0d30*/  FMUL.FTZ R7, R7, R7 ;  /* 0x0000000707077220 */ /* 0x000fc80000410000 */
[----:B------:R-:W-:-:S04]  /*0d40*/  FMUL.FTZ R7, R6, R7 ;  /* 0x0000000706077220 */ /* 0x000fc80000410000 */
[----:B------:R-:W-:Y:S01]  /*0d50*/  FMUL.FTZ R14, R16, R7 ;  /* 0x00000007100e7220 */ /* 0x000fe20000410000 */
[----:B------:R-:W-:-:S03]  /*0d60*/  FMUL.FTZ R8, R6, R8 ;  /* 0x0000000806087220 */ /* 0x000fc60000410000 */
[----:B0-----:R-:W-:Y:S01]  /*0d70*/  FMUL.FTZ R7, R13, R14 ;  /* 0x0000000e0d077220 */ /* 0x001fe20000410000 */
[----:B------:R-:W-:-:S03]  /*0d80*/  FFMA.FTZ R8, R23, R16, R8 ;  /* 0x0000001017087223 */ /* 0x000fc60000010008 */
[----:B----4-:R-:W-:Y:S01]  /*0d90*/  FFMA.FTZ R5, R6, R5, R7 ;  /* 0x0000000506057223 */ /* 0x010fe20000010007 */
[----:B------:R-:W-:Y:S01]  /*0da0*/  MOV R11, R12 ;  /* 0x0000000c000b7202 */ /* 0x000fe20000000f00 */
[----:B------:R-:W-:Y:S02]  /*0db0*/  FMUL.FTZ R23, R13, R8 ;  /* 0x000000080d177220 */ /* 0x000fe40000410000 */
[----:B------:R-:W-:-:S07]  /*0dc0*/  FADD.FTZ R10, R10, R5 ;  /* 0x000000050a0a7221 */ /* 0x000fce0000010000 */
.L_x_851:
[----:B------:R-:W-:Y:S01]  /*0dd0*/  I2FP.F32.S32 R14, R11 ;  /* 0x0000000b000e7245 */ /* 0x000fe20000201400 */
[----:B------:R-:W0:Y:S01]  /*0de0*/  LDC.64 R8, c[0x0][0x228] ;  /* 0x00008a00ff087b82 */ /* 0x000e220000000a00 */
[----:B------:R-:W-:Y:S01]  /*0df0*/  IADD3 R11, R11, -0x1, RZ ;  /* 0xffffffff0b0b7810 */ /* 0x000fe20007ffe0ff */
[----:B------:R-:W-:Y:S01]  /*0e00*/  ULDC UR5, c[0x0][0x248] ;  /* 0x0000920000057ab9 */ /* 0x000fe20000000800 */
[----:B------:R-:W1:Y:S02]  /*0e10*/  MUFU.RCP R13, R14 ;  /* 0x0000000e000d7308 */ /* 0x000e640000001000 */
[----:B------:R-:W-:-:S03]  /*0e20*/  I2FP.F32.S32 R11, R11 ;  /* 0x0000000b000b7245 */ /* 0x000fc60000201400 */
[----:B------:R-:W2:Y:S03]  /*0e30*/  LDC.64 R6, c[0x0][0x230] ;  /* 0x00008c00ff067b82 */ /* 0x000ea60000000a00 */
[----:B------:R-:W3:Y:S05]  /*0e40*/  MUFU.RCP R11, R11 ;  /* 0x0000000b000b7308 */ /* 0x000eea0000001000 */
[----:B------:R-:W4:Y:S01]  /*0e50*/  LDC.64 R4, c[0x0][0x238] ;  /* 0x00008e00ff047b82 */ /* 0x000f220000000a00 */
[----:B-1----:R-:W-:Y:S01]  /*0e60*/  FFMA.FTZ R12, R13, R10, UR5 ;  /* 0x000000050d0c7e23 */ /* 0x002fe2000801000a */
[----:B------:R-:W-:-:S03]  /*0e70*/  ULDC UR5, c[0x0][0x244] ;  /* 0x0000910000057ab9 */ /* 0x000fc60000000800 */
[----:B------:R-:W1:Y:S01]  /*0e80*/  MUFU.RSQ R15, R12 ;  /* 0x0000000c000f7308 */ /* 0x000e620000001400 */
[----:B0-----:R-:W-:-:S04]  /*0e90*/  IMAD.WIDE R8, R0, 0x4, R8 ;  /* 0x0000000400087825 */ /* 0x001fc800078e0208 */
[----:B---3--:R-:W-:Y:S01]  /*0ea0*/  FMUL.FTZ R13, R11, R10 ;  /* 0x0000000a0b0d7220 */ /* 0x008fe20000410000 */
[----:B------:R0:W-:Y:S01]  /*0eb0*/  STG.E desc[UR6][R8.64], R23 ;  /* 0x0000001708007986 */ /* 0x0001e2000c101906 */
[----:B--2---:R-:W-:-:S05]  /*0ec0*/  IMAD.WIDE R6, R0, 0x4, R6 ;  /* 0x0000000400067825 */ /* 0x004fca00078e0206 */
[----:B------:R0:W-:Y:S01]  /*0ed0*/  STG.E desc[UR6][R6.64], R13 ;  /* 0x0000000d06007986 */ /* 0x0001e2000c101906 */
[C---:B----4-:R-:W-:Y:S01]  /*0ee0*/  IMAD.WIDE R4, R0.reuse, 0x4, R4 ;  /* 0x0000000400047825 */ /* 0x050fe200078e0204 */
[----:B------:R-:W-:-:S04]  /*0ef0*/  IADD3 R0, R0, UR4, RZ ;  /* 0x0000000400007c10 */ /* 0x000fc8000fffe0ff */
[----:B-1----:R0:W-:Y:S01]  /*0f00*/  STG.E desc[UR6][R4.64], R15 ;  /* 0x0000000f04007986 */ /* 0x0021e2000c101906 */
[----:B------:R-:W-:-:S13]  /*0f10*/  ISETP.GE.AND P1, PT, R0, UR5, PT ;  /* 0x0000000500007c0c */ /* 0x000fda000bf26270 */
[----:B0-----:R-:W-:Y:S05]  /*0f20*/  @!P1 BRA `(.L_x_852) ;  /* 0xfffffff000c49947 */ /* 0x001fea000383ffff */
[----:B------:R-:W-:Y:S05]  /*0f30*/  EXIT ;  /* 0x000000000000794d */ /* 0x000fea0003800000 */
.L_x_853:
        /* <DEDUP_REMOVED lines=12> */
.L_x_1066:


//--------------------- .text._Z25batchnorm_backward_kernelIN3c104HalfEfS1_EvPKT_S4_PKT0_S7_PKT1_S7_S7_PKiPS2_lii --------------------------
	.section	.text._Z25batchnorm_backward_kernelIN3c104HalfEfS1_EvPKT_S4_PKT0_S7_PKT1_S7_S7_PKiPS2_lii,"ax",@progbits
	.align	128
        .global         _Z25batchnorm_backward_kernelIN3c104HalfEfS1_EvPKT_S4_PKT0_S7_PKT1_S7_S7_PKiPS2_lii
        .type           _Z25batchnorm_backward_kernelIN3c104HalfEfS1_EvPKT_S4_PKT0_S7_PKT1_S7_S7_PKiPS2_lii,@function
        .size           _Z25batchnorm_backward_kernelIN3c104HalfEfS1_EvPKT_S4_PKT0_S7_PKT1_S7_S7_PKiPS2_lii,(.L_x_1067 - _Z25batchnorm_backward_kernelIN3c104HalfEfS1_EvPKT_S4_PKT0_S7_PKT1_S7_S7_PKiPS2_lii)
        .other          _Z25batchnorm_backward_kernelIN3c104HalfEfS1_EvPKT_S4_PKT0_S7_PKT1_S7_S7_PKiPS2_lii,@"STO_CUDA_ENTRY STV_DEFAULT"
_Z25batchnorm_backward_kernelIN3c104HalfEfS1_EvPKT_S4_PKT0_S7_PKT1_S7_S7_PKiPS2_lii:
.text._Z25batchnorm_backward_kernelIN3c104HalfEfS1_EvPKT_S4_PKT0_S7_PKT1_S7_S7_PKiPS2_lii:
        /* <DEDUP_REMOVED lines=17> */
[----:B------:R-:W-:Y:S01]  /*0110*/  CS2R R4, SRZ ;  /* 0x0000000000047805 */ /* 0x000fe2000001ff00 */
[----:B------:R-:W-:Y:S01]  /*0120*/  IMAD.U32 R2, RZ, RZ, UR4 ;  /* 0x00000004ff027e24 */ /* 0x000fe2000f8e00ff */
        /* <DEDUP_REMOVED lines=12> */
.L_x_858:
        /* <DEDUP_REMOVED lines=44> */
[----:B------:R-:W-:Y:S01]  /*04b0*/  SHF.R.S32.HI R12, RZ, 0x1f, R12 ;  /* 0x0000001fff0c7819 */ /* 0x000fe2000001140c */
[----:B------:R-:W-:Y:S01]  /*04c0*/  IMAD.X R6, RZ, RZ, R6, P1 ;  /* 0x000000ffff067224 */ /* 0x000fe200008e0606 */
[----:B------:R-:W-:Y:S02]  /*04d0*/  ISETP.GE.U32.AND P1, PT, R0, -0xc, PT ;  /* 0xfffffff40000780c */ /* 0x000fe40003f26070 */
[----:B------:R-:W-:Y:S02]  /*04e0*/  SHF.R.S32.HI R11, RZ, 0x1f, R11 ;  /* 0x0000001fff0b7819 */ /* 0x000fe4000001140b */
[----:B------:R-:W-:-:S02]  /*04f0*/  ISETP.GE.AND.EX P1, PT, R6, -0x1, PT, P1 ;  /* 0xffffffff0600780c */ /* 0x000fc40003f26310 */
        /* <DEDUP_REMOVED lines=8> */
.L_x_857:
[----:B------:R-:W-:-:S04]  /*0580*/  IADD3 R8, P2, RZ, -R0, RZ ;  /* 0x80000000ff087210 */ /* 0x000fc80007f5e0ff */
[----:B------:R-:W-:Y:S01]  /*0590*/  ISETP.GT.U32.AND P1, PT, R8, 0x4, PT ;  /* 0x000000040800780c */ /* 0x000fe20003f24070 */
[----:B------:R-:W-:-:S05]  /*05a0*/  IMAD.X R8, RZ, RZ, ~R6, P2 ;  /* 0x000000ffff087224 */ /* 0x000fca00010e0e06 */
        /* <DEDUP_REMOVED lines=31> */
[----:B------:R-:W-:Y:S01]  /*07a0*/  IADD3.X R5, R2, R12, R5, P1, P2 ;  /* 0x0000000c02057210 */ /* 0x000fe20000fe4405 */
[----:B------:R-:W-:-:S10]  /*07b0*/  IMAD.MOV.U32 R2, RZ, RZ, R8 ;  /* 0x000000ffff027224 */ /* 0x000fd400078e0008 */
.L_x_859:
[----:B------:R-:W-:-:S04]  /*07c0*/  ISETP.NE.U32.AND P1, PT, R0, RZ, PT ;  /* 0x000000ff0000720c */ /* 0x000fc80003f25070 */
[----:B------:R-:W-:-:S13]  /*07d0*/  ISETP.NE.OR.EX P0, PT, R6, RZ, P0, P1 ;  /* 0x000000ff0600720c */ /* 0x000fda0000705710 */
[----:B------:R-:W-:Y:S05]  /*07e0*/  @!P0 BRA `(.L_x_855) ;  /* 0x0000000000548947 */ /* 0x000fea0003800000 */
.L_x_856:
        /* <DEDUP_REMOVED lines=18> */
[----:B------:R-:W-:Y:S01]  /*0910*/  IADD3.X R5, R12, R5, R2, P2, P3 ;  /* 0x000000050c057210 */ /* 0x000fe200017e6402 */
[----:B------:R-:W-:Y:S01]  /*0920*/  IMAD.MOV.U32 R2, RZ, RZ, R8 ;  /* 0x000000ffff027224 */ /* 0x000fe200078e0008 */
[----:B------:R-:W-:Y:S06]  /*0930*/  @P0 BRA `(.L_x_856) ;  /* 0xfffffffc00ac0947 */ /* 0x000fec000383ffff */
.L_x_855:
[----:B------:R-:W-:-:S04]  /*0940*/  ISETP.NE.U32.AND P0, PT, R7, RZ, PT ;  /* 0x000000ff0700720c */ /* 0x000fc80003f05070 */
[----:B------:R-:W-:-:S13]  /*0950*/  ISETP.NE.AND.EX P0, PT, RZ, RZ, PT, P0 ;  /* 0x000000ffff00720c */ /* 0x000fda0003f05300 */
[----:B------:R-:W-:Y:S05]  /*0960*/  @!P0 BRA `(.L_x_860) ;  /* 0x0000000000408947 */ /* 0x000fea0003800000 */
[----:B------:R-:W-:Y:S01]  /*0970*/  IADD3 R7, P0, RZ, -R7, RZ ;  /* 0x80000007ff077210 */ /* 0x000fe20007f1e0ff */
[----:B------:R-:W-:Y:S02]  /*0980*/  ULDC.64 UR6, c[0x0][0x248] ;  /* 0x0000920000067ab9 */ /* 0x000fe40000000a00 */
[----:B------:R-:W-:Y:S02]  /*0990*/  UIMAD.WIDE UR4, UR4, 0x4, UR6 ;  /* 0x00000004040478a5 */ /* 0x000fe4000f8e0206 */
[----:B------:R-:W-:-:S10]  /*09a0*/  IMAD.X R0, RZ, RZ, -0x1, P0 ;  /* 0xffffffffff007424 */ /* 0x000fd400000e06ff */
.L_x_861:
[----:B------:R-:W-:Y:S02]  /*09b0*/  IMAD.U32 R2, RZ, RZ, UR4 ;  /* 0x00000004ff027e24 */ /* 0x000fe4000f8e00ff */
[----:B------:R-:W-:-:S05]  /*09c0*/  IMAD.U32 R3, RZ, RZ, UR5 ;  /* 0x00000005ff037e24 */ /* 0x000fca000f8e00ff */
        /* <DEDUP_REMOVED lines=10> */
.L_x_860:
[----:B------:R0:W1:Y:S02]  /*0a70*/  I2F.S64 R3, R4 ;  /* 0x0000000400037312 */ /* 0x0000640000301400 */
.L_x_854:
[----:B------:R-:W2:Y:S01]  /*0a80*/  LDC.64 R10, c[0x0][0x230] ;  /* 0x00008c00ff0a7b82 */ /* 0x000ea20000000a00 */
[----:B------:R-:W3:Y:S01]  /*0a90*/  S2R R0, SR_CTAID.X ;  /* 0x0000000000007919 */ /* 0x000ee20000002500 */
[----:B------:R-:W-:Y:S01]  /*0aa0*/  ULDC UR4, c[0x0][0x4] ;  /* 0x0000010000047ab9 */ /* 0x000fe20000000800 */
[----:B------:R-:W-:Y:S01]  /*0ab0*/  ULDC UR5, c[0x0][0x264] ;  /* 0x0000990000057ab9 */ /* 0x000fe20000000800 */
[----:B------:R-:W4:Y:S04]  /*0ac0*/  S2R R2, SR_CTAID.Y ;  /* 0x0000000000027919 */ /* 0x000f280000002600 */
[----:B------:R-:W1:Y:S01]  /*0ad0*/  LDC.64 R12, c[0x0][0x240] ;  /* 0x00009000ff0c7b82 */ /* 0x000e620000000a00 */
[----:B------:R-:W4:Y:S07]  /*0ae0*/  S2R R9, SR_TID.Y ;  /* 0x0000000000097919 */ /* 0x000f2e0000002200 */
[----:B------:R-:W3:Y:S08]  /*0af0*/  LDC.64 R6, c[0x0][0x228] ;  /* 0x00008a00ff067b82 */ /* 0x000ef00000000a00 */
[----:B0-----:R-:W0:Y:S01]  /*0b00*/  LDC.64 R4, c[0x0][0x238] ;  /* 0x00008e00ff047b82 */ /* 0x001e220000000a00 */
[----:B--2---:R-:W-:-:S04]  /*0b10*/  ISETP.NE.U32.AND P0, PT, R10, RZ, PT ;  /* 0x000000ff0a00720c */ /* 0x004fc80003f05070 */
[----:B------:R-:W-:Y:S01]  /*0b20*/  ISETP.NE.AND.EX P0, PT, R11, RZ, PT, P0 ;  /* 0x000000ff0b00720c */ /* 0x000fe20003f05300 */
[----:B---3--:R-:W-:-:S12]  /*0b30*/  IMAD.WIDE.U32 R6, R0, 0x4, R6 ;  /* 0x0000000400067825 */ /* 0x008fd800078e0006 */
[C---:B------:R-:W-:Y:S02]  /*0b40*/  @P0 LEA R8, P1, R0.reuse, R10, 0x1 ;  /* 0x0000000a00080211 */ /* 0x040fe400078208ff */
[----:B-1----:R-:W-:Y:S01]  /*0b50*/  LEA R10, P2, R0, R12, 0x2 ;  /* 0x0000000c000a7211 */ /* 0x002fe200078410ff */
[----:B----4-:R-:W-:Y:S01]  /*0b60*/  IMAD R2, R2, UR4, R9 ;  /* 0x0000000402027c24 */ /* 0x010fe2000f8e0209 */
[C---:B------:R-:W-:Y:S01]  /*0b70*/  @P0 LEA.HI.X R9, R0.reuse, R11, RZ, 0x1, P1 ;  /* 0x0000000b00090211 */ /* 0x040fe200008f0cff */
[----:B------:R1:W5:Y:S01]  /*0b80*/  LDG.E.CONSTANT R6, desc[UR8][R6.64] ;  /* 0x0000000806067981 */ /* 0x000362000c1e9900 */
[C---:B0-----:R-:W-:Y:S01]  /*0b90*/  IMAD.WIDE.U32 R4, R0.reuse, 0x4, R4 ;  /* 0x0000000400047825 */ /* 0x041fe200078e0004 */
[----:B------:R-:W-:Y:S02]  /*0ba0*/  LEA.HI.X R11, R0, R13, RZ, 0x2, P2 ;  /* 0x0000000d000b7211 */ /* 0x000fe400010f14ff */
[----:B------:R1:W5:Y:S01]  /*0bb0*/  @P0 LDG.E.U16.CONSTANT R8, desc[UR8][R8.64] ;  /* 0x0000000808080981 */ /* 0x000362000c1e9500 */
[----:B------:R-:W-:-:S03]  /*0bc0*/  ISETP.GE.AND P1, PT, R2, UR5, PT ;  /* 0x0000000502007c0c */ /* 0x000fc6000bf26270 */
[----:B------:R1:W5:Y:S04]  /*0bd0*/  LDG.E.CONSTANT R10, desc[UR8][R10.64] ;  /* 0x000000080a0a7981 */ /* 0x000368000c1e9900 */
[----:B------:R1:W5:Y:S06]  /*0be0*/  LDG.E.CONSTANT R4, desc[UR8][R4.64] ;  /* 0x0000000804047981 */ /* 0x00036c000c1e9900 */
[----:B------:R-:W-:Y:S05]  /*0bf0*/  @P1 EXIT ;  /* 0x000000000000194d */ /* 0x000fea0003800000 */
[----:B------:R-:W0:Y:S01]  /*0c00*/  S2R R16, SR_CTAID.Z ;  /* 0x0000000000107919 */ /* 0x000e220000002700 */
[----:B------:R-:W2:Y:S01]  /*0c10*/  LDC.64 R12, c[0x0][0x220] ;  /* 0x00008800ff0c7b82 */ /* 0x000ea20000000a00 */
[----:B-1----:R-:W0:Y:S01]  /*0c20*/  S2R R9, SR_TID.X ;  /* 0x0000000000097919 */ /* 0x002e220000002100 */
[----:B------:R-:W1:Y:S01]  /*0c30*/  MUFU.RCP R3, R3 ;  /* 0x0000000300037308 */ /* 0x000e620000001000 */
[----:B-----5:R-:W-:Y:S01]  /*0c40*/  FMUL.FTZ R7, R6, R6 ;  /* 0x0000000606077220 */ /* 0x020fe20000410000 */
[----:B------:R-:W-:Y:S01]  /*0c50*/  IMAD.MOV.U32 R5, RZ, RZ, 0x3f800000 ;  /* 0x3f800000ff057424 */ /* 0x000fe200078e00ff */
[----:B------:R-:W-:Y:S01]  /*0c60*/  ULDC UR6, c[0x0][0xc] ;  /* 0x0000030000067ab9 */ /* 0x000fe20000000800 */
[----:B------:R-:W-:Y:S02]  /*0c70*/  @P0 HADD2.F32 R5, -RZ, R8.H0_H0 ;  /* 0x20000008ff050230 */ /* 0x000fe40000004100 */
[----:B------:R-:W-:Y:S01]  /*0c80*/  FMUL.FTZ R7, R10, R7 ;  /* 0x000000070a077220 */ /* 0x000fe20000410000 */
[----:B------:R-:W-:Y:S01]  /*0c90*/  ULDC UR7, c[0x0][0x0] ;  /* 0x0000000000077ab9 */ /* 0x000fe20000000800 */
[----:B------:R-:W-:Y:S01]  /*0ca0*/  ULDC UR5, c[0x0][0x10] ;  /* 0x0000040000057ab9 */ /* 0x000fe20000000800 */
[----:B------:R-:W-:Y:S01]  /*0cb0*/  IMAD.MOV.U32 R17, RZ, RZ, R2 ;  /* 0x000000ffff117224 */ /* 0x000fe200078e0002 */
[----:B------:R-:W-:-:S03]  /*0cc0*/  UIMAD UR4, UR4, UR5, URZ ;  /* 0x00000005040472a4 */ /* 0x000fc6000f8e023f */
[----:B------:R-:W-:Y:S01]  /*0cd0*/  ULDC UR5, c[0x0][0x14] ;  /* 0x0000050000057ab9 */ /* 0x000fe20000000800 */
[----:B--2---:R-:W-:-:S04]  /*0ce0*/  IMAD.WIDE.U32 R12, R0, 0x4, R12 ;  /* 0x00000004000c7825 */ /* 0x004fc800078e000c */
[-C--:B-1----:R-:W-:Y:S01]  /*0cf0*/  FMUL.FTZ R14, R7, R3.reuse ;  /* 0x00000003070e7220 */ /* 0x082fe20000410000 */
[----:B------:R-:W-:Y:S01]  /*0d00*/  FMUL.FTZ R15, R4, R3 ;  /* 0x00000003040f7220 */ /* 0x000fe20000410000 */
[----:B------:R1:W5:Y:S01]  /*0d10*/  LDG.E.CONSTANT R12, desc[UR8][R12.64] ;  /* 0x000000080c0c7981 */ /* 0x000362000c1e9900 */
[----:B------:R-:W-:Y:S02]  /*0d20*/  UIMAD UR5, UR7, UR5, URZ ;  /* 0x00000005070572a4 */ /* 0x000fe4000f8e023f */
[----:B0-----:R-:W-:Y:S02]  /*0d30*/  IMAD R16, R16, UR7, R9 ;  /* 0x0000000710107c24 */ /* 0x001fe4000f8e0209 */
[----:B-1----:R-:W-:-:S08]  /*0d40*/  FMUL.FTZ R13, R6, R5 ;  /* 0x00000005060d7220 */ /* 0x002fd00000410000 */
.L_x_865:
[----:B------:R-:W0:Y:S01]  /*0d50*/  LDC R19, c[0x0][0x260] ;  /* 0x00009800ff137b82 */ /* 0x000e220000000800 */
[----:B------:R-:W-:Y:S01]  /*0d60*/  BSSY B0, `(.L_x_862) ;  /* 0x0000019000007945 */ /* 0x000fe20003800000 */
[----:B0-----:R-:W-:-:S13]  /*0d70*/  ISETP.GE.AND P0, PT, R16, R19, PT ;  /* 0x000000131000720c */ /* 0x001fda0003f06270 */
[----:B---3--:R-:W-:Y:S05]  /*0d80*/  @P0 BRA `(.L_x_863) ;  /* 0x0000000000580947 */ /* 0x008fea0003800000 */
[----:B------:R-:W0:Y:S01]  /*0d90*/  LDC.64 R6, c[0x0][0x210] ;  /* 0x00008400ff067b82 */ /* 0x000e220000000a00 */
[----:B------:R-:W-:Y:S02]  /*0da0*/  IMAD R18, R17, UR6, R0 ;  /* 0x0000000611127c24 */ /* 0x000fe4000f8e0200 */
[----:B------:R-:W-:-:S05]  /*0db0*/  IMAD.MOV.U32 R20, RZ, RZ, R16 ;  /* 0x000000ffff147224 */ /* 0x000fca00078e0010 */
[----:B------:R-:W1:Y:S08]  /*0dc0*/  LDC.64 R4, c[0x0][0x218] ;  /* 0x00008600ff047b82 */ /* 0x000e700000000a00 */
[----:B------:R-:W2:Y:S02]  /*0dd0*/  LDC.64 R2, c[0x0][0x250] ;  /* 0x00009400ff027b82 */ /* 0x000ea40000000a00 */
.L_x_864:
[----:B------:R-:W-:-:S04]  /*0de0*/  IMAD R21, R18, R19, R20 ;  /* 0x0000001312157224 */ /* 0x000fc800078e0214 */
[----:B0--3--:R-:W-:-:S04]  /*0df0*/  IMAD.WIDE R8, R21, 0x2, R6 ;  /* 0x0000000215087825 */ /* 0x009fc800078e0206 */
[----:B-1----:R-:W-:Y:S02]  /*0e00*/  IMAD.WIDE R10, R21, 0x2, R4 ;  /* 0x00000002150a7825 */ /* 0x002fe400078e0204 */
[----:B------:R-:W3:Y:S04]  /*0e10*/  LDG.E.U16.CONSTANT R8, desc[UR8][R8.64] ;  /* 0x0000000808087981 */ /* 0x000ee8000c1e9500 */
[----:B------:R-:W4:Y:S01]  /*0e20*/  LDG.E.U16.CONSTANT R10, desc[UR8][R10.64] ;  /* 0x000000080a0a7981 */ /* 0x000f22000c1e9500 */
[----:B------:R-:W-:-:S05]  /*0e30*/  VIADD R20, R20, UR5 ;  /* 0x0000000514147c36 */ /* 0x000fca0008000000 */
[----:B------:R-:W-:Y:S01]  /*0e40*/  ISETP.GE.AND P0, PT, R20, R19, PT ;  /* 0x000000131400720c */ /* 0x000fe20003f06270 */
[----:B---3--:R-:W-:Y:S02]  /*0e50*/  HADD2.F32 R22, -RZ, R8.H0_H0 ;  /* 0x20000008ff167230 */ /* 0x008fe40000004100 */
[----:B----4-:R-:W-:-:S03]  /*0e60*/  HADD2.F32 R25, -RZ, R10.H0_H0 ;  /* 0x2000000aff197230 */ /* 0x010fc60000004100 */
[----:B------:R-:W-:Y:S02]  /*0e70*/  FADD.FTZ R23, -R15, R22 ;  /* 0x000000160f177221 */ /* 0x000fe40000010100 */
[----:B-----5:R-:W-:-:S04]  /*0e80*/  FADD.FTZ R25, -R12, R25 ;  /* 0x000000190c197221 */ /* 0x020fc80000010100 */
[----:B------:R-:W-:-:S04]  /*0e90*/  FFMA.FTZ R22, -R14, R25, R23 ;  /* 0x000000190e167223 */ /* 0x000fc80000010117 */
[----:B------:R-:W-:-:S05]  /*0ea0*/  FMUL.FTZ R22, R13, R22 ;  /* 0x000000160d167220 */ /* 0x000fca0000410000 */
[----:B------:R-:W-:Y:S01]  /*0eb0*/  F2FP.F16.F32.PACK_AB R9, RZ, R22 ;  /* 0x00000016ff09723e */ /* 0x000fe200000000ff */
[----:B--2---:R-:W-:-:S05]  /*0ec0*/  IMAD.WIDE R22, R21, 0x2, R2 ;  /* 0x0000000215167825 */ /* 0x004fca00078e0202 */
[----:B------:R3:W-:Y:S01]  /*0ed0*/  STG.E.U16 desc[UR8][R22.64], R9 ;  /* 0x0000000916007986 */ /* 0x0007e2000c101508 */
[----:B------:R-:W-:Y:S05]  /*0ee0*/  @!P0 BRA `(.L_x_864) ;  /* 0xfffffffc00bc8947 */ /* 0x000fea000383ffff */
.L_x_863:
[----:B------:R-:W-:Y:S05]  /*0ef0*/  BSYNC B0 ;  /* 0x0000000000007941 */ /* 0x000fea0003800000 */
.L_x_862:
[----:B------:R-:W-:Y:S01]  /*0f00*/  VIADD R17, R17, UR4 ;  /* 0x0000000411117c36 */ /* 0x000fe20008000000 */
[----:B------:R-:W-:-:S04]  /*0f10*/  ULDC UR7, c[0x0][0x264] ;  /* 0x0000990000077ab9 */ /* 0x000fc80000000800 */
[----:B------:R-:W-:-:S13]  /*0f20*/  ISETP.GE.AND P0, PT, R17, UR7, PT ;  /* 0x0000000711007c0c */ /* 0x000fda000bf06270 */
[----:B------:R-:W-:Y:S05]  /*0f30*/  @!P0 BRA `(.L_x_865) ;  /* 0xfffffffc00848947 */ /* 0x000fea000383ffff */
[----:B------:R-:W-:Y:S05]  /*0f40*/  EXIT ;  /* 0x000000000000794d */ /* 0x000fea0003800000 */
.L_x_866:
        /* <DEDUP_REMOVED lines=11> */
.L_x_1067:


//--------------------- .text._Z25batchnorm_backward_kernelIN3c104HalfEffEvPKT_S4_PKT0_S7_PKT1_S7_S7_PKiPS2_lii --------------------------
	.section	.text._Z25batchnorm_backward_kernelIN3c104HalfEffEvPKT_S4_PKT0_S7_PKT1_S7_S7_PKiPS2_lii,"ax",@progbits
	.align	128
        .global         _Z25batchnorm_backward_kernelIN3c104HalfEffEvPKT_S4_PKT0_S7_PKT1_S7_S7_PKiPS2_lii
        .type           _Z25batchnorm_backward_kernelIN3c104HalfEffEvPKT_S4_PKT0_S7_PKT1_S7_S7_PKiPS2_lii,@function
        .size           _Z25batchnorm_backward_kernelIN3c104HalfEffEvPKT_S4_PKT0_S7_PKT1_S7_S7_PKiPS2_lii,(.L_x_1068 - _Z25batchnorm_backward_kernelIN3c104HalfEffEvPKT_S4_PKT0_S7_PKT1_S7_S7_PKiPS2_lii)
        .other          _Z25batchnorm_backward_kernelIN3c104HalfEffEvPKT_S4_PKT0_S7_PKT1_S7_S7_PKiPS2_lii,@"STO_CUDA_ENTRY STV_DEFAULT"
_Z25batchnorm_backward_kernelIN3c104HalfEffEvPKT_S4_PKT0_S7_PKT1_S7_S7_PKiPS2_lii:
.text._Z25batchnorm_backward_kernelIN3c104HalfEffEvPKT_S4_PKT0_S7_PKT1_S7_S7_PKiPS2_lii:
        /* <DEDUP_REMOVED lines=31> */
.L_x_871:
        /* <DEDUP_REMOVED lines=57> */
.L_x_870:
        /* <DEDUP_REMOVED lines=36> */
.L_x_872:
[----:B------:R-:W-:-:S04]  /*07c0*/  ISETP.NE.U32.AND P1, PT, R0, RZ, PT ;  /* 0x000000ff0000720c */ /* 0x000fc80003f25070 */
[----:B------:R-:W-:-:S13]  /*07d0*/  ISETP.NE.OR.EX P0, PT, R6, RZ, P0, P1 ;  /* 0x000000ff0600720c */ /* 0x000fda0000705710 */
[----:B------:R-:W-:Y:S05]  /*07e0*/  @!P0 BRA `(.L_x_868) ;  /* 0x0000000000548947 */ /* 0x000fea0003800000 */
.L_x_869:
        /* <DEDUP_REMOVED lines=21> */
.L_x_868:
[----:B------:R-:W-:-:S04]  /*0940*/  ISETP.NE.U32.AND P0, PT, R7, RZ, PT ;  /* 0x000000ff0700720c */ /* 0x000fc80003f05070 */
[----:B------:R-:W-:-:S13]  /*0950*/  ISETP.NE.AND.EX P0, PT, RZ, RZ, PT, P0 ;  /* 0x000000ffff00720c */ /* 0x000fda0003f05300 */
[----:B------:R-:W-:Y:S05]  /*0960*/  @!P0 BRA `(.L_x_873) ;  /* 0x0000000000408947 */ /* 0x000fea0003800000 */
[----:B------:R-:W-:Y:S01]  /*0970*/  IADD3 R7, P0, RZ, -R7, RZ ;  /* 0x80000007ff077210 */ /* 0x000fe20007f1e0ff */
[----:B------:R-:W-:Y:S02]  /*0980*/  ULDC.64 UR6, c[0x0][0x248] ;  /* 0x0000920000067ab9 */ /* 0x000fe40000000a00 */
[----:B------:R-:W-:Y:S02]  /*0990*/  UIMAD.WIDE UR4, UR4, 0x4, UR6 ;  /* 0x00000004040478a5 */ /* 0x000fe4000f8e0206 */
[----:B------:R-:W-:-:S10]  /*09a0*/  IMAD.X R0, RZ, RZ, -0x1, P0 ;  /* 0xffffffffff007424 */ /* 0x000fd400000e06ff */
.L_x_874:
        /* <DEDUP_REMOVED lines=12> */
.L_x_873:
[----:B------:R0:W1:Y:S02]  /*0a70*/  I2F.S64 R3, R4 ;  /* 0x0000000400037312 */ /* 0x0000640000301400 */
.L_x_867:
[----:B------:R-:W2:Y:S01]  /*0a80*/  LDC.64 R10, c[0x0][0x230] ;  /* 0x00008c00ff0a7b82 */ /* 0x000ea20000000a00 */
[----:B------:R-:W3:Y:S01]  /*0a90*/  S2R R0, SR_CTAID.X ;  /* 0x0000000000007919 */ /* 0x000ee20000002500 */
[----:B------:R-:W-:Y:S01]  /*0aa0*/  ULDC UR4, c[0x0][0x4] ;  /* 0x0000010000047ab9 */ /* 0x000fe20000000800 */
[----:B------:R-:W-:Y:S01]  /*0ab0*/  IMAD.MOV.U32 R15, RZ, RZ, 0x3f800000 ;  /* 0x3f800000ff0f7424 */ /* 0x000fe200078e00ff */
[----:B------:R-:W-:Y:S01]  /*0ac0*/  ULDC UR5, c[0x0][0x264] ;  /* 0x0000990000057ab9 */ /* 0x000fe20000000800 */
[----:B------:R-:W4:Y:S03]  /*0ad0*/  S2R R2, SR_CTAID.Y ;  /* 0x0000000000027919 */ /* 0x000f260000002600 */
[----:B------:R-:W3:Y:S01]  /*0ae0*/  LDC.64 R12, c[0x0][0x240] ;  /* 0x00009000ff0c7b82 */ /* 0x000ee20000000a00 */
[----:B0-----:R-:W4:Y:S07]  /*0af0*/  S2R R5, SR_TID.Y ;  /* 0x0000000000057919 */ /* 0x001f2e0000002200 */
[----:B------:R-:W0:Y:S08]  /*0b00*/  LDC.64 R8, c[0x0][0x228] ;  /* 0x00008a00ff087b82 */ /* 0x000e300000000a00 */
[----:B------:R-:W1:Y:S01]  /*0b10*/  LDC.64 R6, c[0x0][0x238] ;  /* 0x00008e00ff067b82 */ /* 0x000e620000000a00 */
[----:B--2---:R-:W-:-:S04]  /*0b20*/  ISETP.NE.U32.AND P0, PT, R10, RZ, PT ;  /* 0x000000ff0a00720c */ /* 0x004fc80003f05070 */
[----:B------:R-:W-:Y:S02]  /*0b30*/  ISETP.NE.AND.EX P0, PT, R11, RZ, PT, P0 ;  /* 0x000000ff0b00720c */ /* 0x000fe40003f05300 */
[C---:B---3--:R-:W-:Y:S01]  /*0b40*/  LEA R4, P2, R0.reuse, R12, 0x2 ;  /* 0x0000000c00047211 */ /* 0x048fe200078410ff */
[----:B0-----:R-:W-:-:S10]  /*0b50*/  IMAD.WIDE.U32 R8, R0, 0x4, R8 ;  /* 0x0000000400087825 */ /* 0x001fd400078e0008 */
[----:B------:R-:W-:Y:S01]  /*0b60*/  @P0 LEA R10, P1, R0, R10, 0x2 ;  /* 0x0000000a000a0211 */ /* 0x000fe200078210ff */
[----:B----4-:R-:W-:Y:S01]  /*0b70*/  IMAD R2, R2, UR4, R5 ;  /* 0x0000000402027c24 */ /* 0x010fe2000f8e0205 */
[C---:B------:R-:W-:Y:S01]  /*0b80*/  LEA.HI.X R5, R0.reuse, R13, RZ, 0x2, P2 ;  /* 0x0000000d00057211 */ /* 0x040fe200010f14ff */
[----:B------:R0:W5:Y:S01]  /*0b90*/  LDG.E.CONSTANT R8, desc[UR8][R8.64] ;  /* 0x0000000808087981 */ /* 0x000162000c1e9900 */
[C---:B------:R-:W-:Y:S01]  /*0ba0*/  @P0 LEA.HI.X R11, R0.reuse, R11, RZ, 0x2, P1 ;  /* 0x0000000b000b0211 */ /* 0x040fe200008f14ff */
[----:B-1----:R-:W-:Y:S01]  /*0bb0*/  IMAD.WIDE.U32 R6, R0, 0x4, R6 ;  /* 0x0000000400067825 */ /* 0x002fe200078e0006 */
[----:B------:R-:W-:Y:S01]  /*0bc0*/  ISETP.GE.AND P1, PT, R2, UR5, PT ;  /* 0x0000000502007c0c */ /* 0x000fe2000bf26270 */
[----:B------:R0:W5:Y:S04]  /*0bd0*/  LDG.E.CONSTANT R4, desc[UR8][R4.64] ;  /* 0x0000000804047981 */ /* 0x000168000c1e9900 */
[----:B------:R0:W5:Y:S04]  /*0be0*/  @P0 LDG.E.CONSTANT R15, desc[UR8][R10.64] ;  /* 0x000000080a0f0981 */ /* 0x000168000c1e9900 */
[----:B------:R0:W5:Y:S04]  /*0bf0*/  LDG.E.CONSTANT R6, desc[UR8][R6.64] ;  /* 0x0000000806067981 */ /* 0x000168000c1e9900 */
[----:B------:R-:W-:Y:S05]  /*0c00*/  @P1 EXIT ;  /* 0x000000000000194d */ /* 0x000fea0003800000 */
[----:B------:R-:W1:Y:S01]  /*0c10*/  LDC.64 R12, c[0x0][0x220] ;  /* 0x00008800ff0c7b82 */ /* 0x000e620000000a00 */
[----:B------:R-:W2:Y:S01]  /*0c20*/  S2R R16, SR_CTAID.Z ;  /* 0x0000000000107919 */ /* 0x000ea20000002700 */
[----:B0-----:R-:W2:Y:S01]  /*0c30*/  S2R R7, SR_TID.X ;  /* 0x0000000000077919 */ /* 0x001ea20000002100 */
[----:B------:R-:W0:Y:S01]  /*0c40*/  MUFU.RCP R3, R3 ;  /* 0x0000000300037308 */ /* 0x000e220000001000 */
[----:B-----5:R-:W-:Y:S01]  /*0c50*/  FMUL.FTZ R5, R8, R8 ;  /* 0x0000000808057220 */ /* 0x020fe20000410000 */
[----:B------:R-:W-:Y:S01]  /*0c60*/  ULDC UR6, c[0x0][0xc] ;  /* 0x0000030000067ab9 */ /* 0x000fe20000000800 */
[----:B------:R-:W-:Y:S02]  /*0c70*/  ULDC UR7, c[0x0][0x0] ;  /* 0x0000000000077ab9 */ /* 0x000fe40000000800 */
[----:B------:R-:W-:Y:S01]  /*0c80*/  FMUL.FTZ R4, R4, R5 ;  /* 0x0000000504047220 */ /* 0x000fe20000410000 */
[----:B------:R-:W-:Y:S01]  /*0c90*/  ULDC UR5, c[0x0][0x10] ;  /* 0x0000040000057ab9 */ /* 0x000fe20000000800 */
[----:B------:R-:W-:Y:S01]  /*0ca0*/  IMAD.MOV.U32 R17, RZ, RZ, R2 ;  /* 0x000000ffff117224 */ /* 0x000fe200078e0002 */
[----:B------:R-:W-:Y:S01]  /*0cb0*/  UIMAD UR4, UR4, UR5, URZ ;  /* 0x00000005040472a4 */ /* 0x000fe2000f8e023f */
[----:B-1----:R-:W-:-:S04]  /*0cc0*/  IMAD.WIDE.U32 R12, R0, 0x4, R12 ;  /* 0x00000004000c7825 */ /* 0x002fc800078e000c */
[----:B0-----:R-:W-:Y:S01]  /*0cd0*/  FMUL.FTZ R14, R4, R3 ;  /* 0x00000003040e7220 */ /* 0x001fe20000410000 */
[----:B------:R-:W-:Y:S01]  /*0ce0*/  ULDC UR5, c[0x0][0x14] ;  /* 0x0000050000057ab9 */ /* 0x000fe20000000800 */
[----:B------:R0:W5:Y:S01]  /*0cf0*/  LDG.E.CONSTANT R12, desc[UR8][R12.64] ;  /* 0x000000080c0c7981 */ /* 0x000162000c1e9900 */
[----:B------:R-:W-:Y:S02]  /*0d00*/  UIMAD UR5, UR7, UR5, URZ ;  /* 0x00000005070572a4 */ /* 0x000fe4000f8e023f */
[----:B--2---:R-:W-:Y:S02]  /*0d10*/  IMAD R16, R16, UR7, R7 ;  /* 0x0000000710107c24 */ /* 0x004fe4000f8e0207 */
[----:B0-----:R-:W-:Y:S01]  /*0d20*/  FMUL.FTZ R13, R8, R15 ;  /* 0x0000000f080d7220 */ /* 0x001fe20000410000 */
[----:B------:R-:W-:-:S07]  /*0d30*/  FMUL.FTZ R15, R6, R3 ;  /* 0x00000003060f7220 */ /* 0x000fce0000410000 */
.L_x_878:
        /* <DEDUP_REMOVED lines=9> */
.L_x_877:
        /* <DEDUP_REMOVED lines=17> */
.L_x_876:
[----:B------:R-:W-:Y:S05]  /*0ee0*/  BSYNC B0 ;  /* 0x0000000000007941 */ /* 0x000fea0003800000 */
.L_x_875:
[----:B------:R-:W-:Y:S01]  /*0ef0*/  VIADD R17, R17, UR4 ;  /* 0x0000000411117c36 */ /* 0x000fe20008000000 */
[----:B------:R-:W-:-:S04]  /*0f00*/  ULDC UR7, c[0x0][0x264] ;  /* 0x0000990000077ab9 */ /* 0x000fc80000000800 */
[----:B------:R-:W-:-:S13]  /*0f10*/  ISETP.GE.AND P0, PT, R17, UR7, PT ;  /* 0x0000000711007c0c */ /* 0x000fda000bf06270 */
[----:B------:R-:W-:Y:S05]  /*0f20*/  @!P0 BRA `(.L_x_878) ;  /* 0xfffffffc00848947 */ /* 0x000fea000383ffff */
[----:B------:R-:W-:Y:S05]  /*0f30*/  EXIT ;  /* 0x000000000000794d */ /* 0x000fea0003800000 */
.L_x_879:
        /* <DEDUP_REMOVED lines=12> */
.L_x_1068:


//--------------------- .text._Z25batchnorm_backward_kernelIfffEvPKT_S2_PKT0_S5_PKT1_S5_S5_PKiPS0_lii --------------------------
	.section	.text._Z25batchnorm_backward_kernelIfffEvPKT_S2_PKT0_S5_PKT1_S5_S5_PKiPS0_lii,"ax",@progbits
	.align	128
        .global         _Z25batchnorm_backward_kernelIfffEvPKT_S2_PKT0_S5_PKT1_S5_S5_PKiPS0_lii
        .type           _Z25batchnorm_backward_kernelIfffEvPKT_S2_PKT0_S5_PKT1_S5_S5_PKiPS0_lii,@function
        .size           _Z25batchnorm_backward_kernelIfffEvPKT_S2_PKT0_S5_PKT1_S5_S5_PKiPS0_lii,(.L_x_1069 - _Z25batchnorm_backward_kernelIfffEvPKT_S2_PKT0_S5_PKT1_S5_S5_PKiPS0_lii)
        .other          _Z25batchnorm_backward_kernelIfffEvPKT_S2_PKT0_S5_PKT1_S5_S5_PKiPS0_lii,@"STO_CUDA_ENTRY STV_DEFAULT"
_Z25batchnorm_backward_kernelIfffEvPKT_S2_PKT0_S5_PKT1_S5_S5_PKiPS0_lii:
.text._Z25batchnorm_backward_kernelIfffEvPKT_S2_PKT0_S5_PKT1_S5_S5_PKiPS0_lii:
        /* <DEDUP_REMOVED lines=31> */
.L_x_884:
        /* <DEDUP_REMOVED lines=57> */
.L_x_883:
        /* <DEDUP_REMOVED lines=36> */
.L_x_885:
[----:B------:R-:W-:-:S04]  /*07c0*/  ISETP.NE.U32.AND P1, PT, R0, RZ, PT ;  /* 0x000000ff0000720c */ /* 0x000fc80003f25070 */
[----:B------:R-:W-:-:S13]  /*07d0*/  ISETP.NE.OR.EX P0, PT, R6, RZ, P0, P1 ;  /* 0x000000ff0600720c */ /* 0x000fda0000705710 */
[----:B------:R-:W-:Y:S05]  /*07e0*/  @!P0 BRA `(.L_x_881) ;  /* 0x0000000000548947 */ /* 0x000fea0003800000 */
.L_x_882:
        /* <DEDUP_REMOVED lines=21> */
.L_x_881:
[----:B------:R-:W-:-:S04]  /*0940*/  ISETP.NE.U32.AND P0, PT, R7, RZ, PT ;  /* 0x000000ff0700720c */ /* 0x000fc80003f05070 */
[----:B------:R-:W-:-:S13]  /*0950*/  ISETP.NE.AND.EX P0, PT, RZ, RZ, PT, P0 ;  /* 0x000000ffff00720c */ /* 0x000fda0003f05300 */
[----:B------:R-:W-:Y:S05]  /*0960*/  @!P0 BRA `(.L_x_886) ;  /* 0x0000000000408947 */ /* 0x000fea0003800000 */
[----:B------:R-:W-:Y:S01]  /*0970*/  IADD3 R7, P0, RZ, -R7, RZ ;  /* 0x80000007ff077210 */ /* 0x000fe20007f1e0ff */
[----:B------:R-:W-:Y:S02]  /*0980*/  ULDC.64 UR6, c[0x0][0x248] ;  /* 0x0000920000067ab9 */ /* 0x000fe40000000a00 */
[----:B------:R-:W-:Y:S02]  /*0990*/  UIMAD.WIDE UR4, UR4, 0x4, UR6 ;  /* 0x00000004040478a5 */ /* 0x000fe4000f8e0206 */
[----:B------:R-:W-:-:S10]  /*09a0*/  IMAD.X R0, RZ, RZ, -0x1, P0 ;  /* 0xffffffffff007424 */ /* 0x000fd400000e06ff */
.L_x_887:
        /* <DEDUP_REMOVED lines=12> */
.L_x_886:
[----:B------:R0:W1:Y:S02]  /*0a70*/  I2F.S64 R3, R4 ;  /* 0x0000000400037312 */ /* 0x0000640000301400 */
.L_x_880:
[----:B------:R-:W2:Y:S01]  /*0a80*/  LDC.64 R10, c[0x0][0x230] ;  /* 0x00008c00ff0a7b82 */ /* 0x000ea20000000a00 */
[----:B------:R-:W3:Y:S01]  /*0a90*/  S2R R0, SR_CTAID.X ;  /* 0x0000000000007919 */ /* 0x000ee20000002500 */
[----:B------:R-:W-:Y:S01]  /*0aa0*/  ULDC UR4, c[0x0][0x4] ;  /* 0x0000010000047ab9 */ /* 0x000fe20000000800 */
[----:B------:R-:W-:Y:S01]  /*0ab0*/  ULDC UR5, c[0x0][0x264] ;  /* 0x0000990000057ab9 */ /* 0x000fe20000000800 */
[----:B------:R-:W4:Y:S04]  /*0ac0*/  S2R R2, SR_CTAID.Y ;  /* 0x0000000000027919 */ /* 0x000f280000002600 */
        /* <DEDUP_REMOVED lines=11> */
[----:B------:R-:W-:Y:S01]  /*0b80*/  IMAD.MOV.U32 R13, RZ, RZ, 0x3f800000 ;  /* 0x3f800000ff0d7424 */ /* 0x000fe200078e00ff */
[C---:B------:R-:W-:Y:S01]  /*0b90*/  @P0 LEA.HI.X R11, R0.reuse, R11, RZ, 0x2, P1 ;  /* 0x0000000b000b0211 */ /* 0x040fe200008f14ff */
[----:B-1----:R-:W-:Y:S01]  /*0ba0*/  IMAD.WIDE.U32 R8, R0, 0x4, R8 ;  /* 0x0000000400087825 */ /* 0x002fe200078e0008 */
[----:B------:R0:W5:Y:S01]  /*0bb0*/  LDG.E.CONSTANT R6, desc[UR8][R6.64] ;  /* 0x0000000806067981 */ /* 0x000162000c1e9900 */
[----:B------:R-:W-:-:S03]  /*0bc0*/  ISETP.GE.AND P1, PT, R2, UR5, PT ;  /* 0x0000000502007c0c */ /* 0x000fc6000bf26270 */
[----:B------:R0:W5:Y:S04]  /*0bd0*/  @P0 LDG.E.CONSTANT R13, desc[UR8][R10.64] ;  /* 0x000000080a0d0981 */ /* 0x000168000c1e9900 */
[----:B------:R0:W5:Y:S04]  /*0be0*/  LDG.E.CONSTANT R12, desc[UR8][R8.64] ;  /* 0x00000008080c7981 */ /* 0x000168000c1e9900 */
[----:B------:R0:W5:Y:S02]  /*0bf0*/  LDG.E.CONSTANT R4, desc[UR8][R4.64] ;  /* 0x0000000804047981 */ /* 0x000164000c1e9900 */
[----:B------:R-:W-:Y:S05]  /*0c00*/  @P1 EXIT ;  /* 0x000000000000194d */ /* 0x000fea0003800000 */
[----:B0-----:R-:W0:Y:S01]  /*0c10*/  LDC.64 R8, c[0x0][0x220] ;  /* 0x00008800ff087b82 */ /* 0x001e220000000a00 */
[----:B------:R-:W1:Y:S01]  /*0c20*/  S2R R18, SR_CTAID.Z ;  /* 0x0000000000127919 */ /* 0x000e620000002700 */
[----:B------:R-:W1:Y:S01]  /*0c30*/  S2R R7, SR_TID.X ;  /* 0x0000000000077919 */ /* 0x000e620000002100 */
[----:B------:R-:W2:Y:S01]  /*0c40*/  MUFU.RCP R3, R3 ;  /* 0x0000000300037308 */ /* 0x000ea20000001000 */
[----:B-----5:R-:W-:Y:S01]  /*0c50*/  FMUL.FTZ R5, R12, R12 ;  /* 0x0000000c0c057220 */ /* 0x020fe20000410000 */
[----:B------:R-:W-:Y:S01]  /*0c60*/  ULDC UR6, c[0x0][0xc] ;  /* 0x0000030000067ab9 */ /* 0x000fe20000000800 */
[----:B------:R-:W-:Y:S02]  /*0c70*/  ULDC UR7, c[0x0][0x0] ;  /* 0x0000000000077ab9 */ /* 0x000fe40000000800 */
[----:B------:R-:W-:Y:S01]  /*0c80*/  FMUL.FTZ R4, R4, R5 ;  /* 0x0000000504047220 */ /* 0x000fe20000410000 */
[----:B------:R-:W-:Y:S01]  /*0c90*/  ULDC UR5, c[0x0][0x10] ;  /* 0x0000040000057ab9 */ /* 0x000fe20000000800 */
[----:B------:R-:W-:Y:S01]  /*0ca0*/  IMAD.MOV.U32 R19, RZ, RZ, R2 ;  /* 0x000000ffff137224 */ /* 0x000fe200078e0002 */
[----:B------:R-:W-:Y:S01]  /*0cb0*/  UIMAD UR4, UR4, UR5, URZ ;  /* 0x00000005040472a4 */ /* 0x000fe2000f8e023f */
[----:B0-----:R-:W-:-:S02]  /*0cc0*/  IMAD.WIDE.U32 R8, R0, 0x4, R8 ;  /* 0x0000000400087825 */ /* 0x001fc400078e0008 */
[----:B------:R-:W-:-:S04]  /*0cd0*/  ULDC UR5, c[0x0][0x14] ;  /* 0x0000050000057ab9 */ /* 0x000fc80000000800 */
[----:B------:R0:W5:Y:S01]  /*0ce0*/  LDG.E.CONSTANT R8, desc[UR8][R8.64] ;  /* 0x0000000808087981 */ /* 0x000162000c1e9900 */
[----:B------:R-:W-:Y:S02]  /*0cf0*/  UIMAD UR5, UR7, UR5, URZ ;  /* 0x00000005070572a4 */ /* 0x000fe4000f8e023f */
[----:B-1----:R-:W-:Y:S02]  /*0d00*/  IMAD R18, R18, UR7, R7 ;  /* 0x0000000712127c24 */ /* 0x002fe4000f8e0207 */
[----:B0-----:R-:W-:Y:S01]  /*0d10*/  FMUL.FTZ R9, R12, R13 ;  /* 0x0000000d0c097220 */ /* 0x001fe20000410000 */
[-C--:B--2---:R-:W-:Y:S01]  /*0d20*/  FMUL.FTZ R12, R4, R3.reuse ;  /* 0x00000003040c7220 */ /* 0x084fe20000410000 */
[----:B------:R-:W-:-:S07]  /*0d30*/  FMUL.FTZ R13, R6, R3 ;  /* 0x00000003060d7220 */ /* 0x000fce0000410000 */
.L_x_891:
        /* <DEDUP_REMOVED lines=9> */
.L_x_890:
[----:B---3--:R-:W-:-:S04]  /*0dd0*/  IMAD R17, R24, R23, R20 ;  /* 0x0000001718117224 */ /* 0x008fc800078e0214 */
[----:B0-----:R-:W-:-:S04]  /*0de0*/  IMAD.WIDE R14, R17, 0x4, R2 ;  /* 0x00000004110e7825 */ /* 0x001fc800078e0202 */
[----:B-1----:R-:W-:Y:S02]  /*0df0*/  IMAD.WIDE R10, R17, 0x4, R4 ;  /* 0x00000004110a7825 */ /* 0x002fe400078e0204 */
[----:B------:R-:W3:Y:S04]  /*0e00*/  LDG.E.CONSTANT R14, desc[UR8][R14.64] ;  /* 0x000000080e0e7981 */ /* 0x000ee8000c1e9900 */
[----:B------:R-:W4:Y:S01]  /*0e10*/  LDG.E.CONSTANT R11, desc[UR8][R10.64] ;  /* 0x000000080a0b7981 */ /* 0x000f22000c1e9900 */
[----:B------:R-:W-:-:S05]  /*0e20*/  VIADD R20, R20, UR5 ;  /* 0x0000000514147c36 */ /* 0x000fca0008000000 */
[----:B------:R-:W-:Y:S01]  /*0e30*/  ISETP.GE.AND P0, PT, R20, R23, PT ;  /* 0x000000171400720c */ /* 0x000fe20003f06270 */
[----:B---3--:R-:W-:Y:S01]  /*0e40*/  FADD.FTZ R21, -R13, R14 ;  /* 0x0000000e0d157221 */ /* 0x008fe20000010100 */
[----:B----45:R-:W-:-:S04]  /*0e50*/  FADD.FTZ R16, -R8, R11 ;  /* 0x0000000b08107221 */ /* 0x030fc80000010100 */
[----:B------:R-:W-:Y:S01]  /*0e60*/  FFMA.FTZ R22, -R12, R16, R21 ;  /* 0x000000100c167223 */ /* 0x000fe20000010115 */
[----:B--2---:R-:W-:-:S04]  /*0e70*/  IMAD.WIDE R16, R17, 0x4, R6 ;  /* 0x0000000411107825 */ /* 0x004fc800078e0206 */
[----:B------:R-:W-:-:S05]  /*0e80*/  FMUL.FTZ R21, R9, R22 ;  /* 0x0000001609157220 */ /* 0x000fca0000410000 */
[----:B------:R3:W-:Y:S01]  /*0e90*/  STG.E desc[UR8][R16.64], R21 ;  /* 0x0000001510007986 */ /* 0x0007e2000c101908 */
[----:B------:R-:W-:Y:S05]  /*0ea0*/  @!P0 BRA `(.L_x_890) ;  /* 0xfffffffc00c88947 */ /* 0x000fea000383ffff */
.L_x_889:
[----:B------:R-:W-:Y:S05]  /*0eb0*/  BSYNC B0 ;  /* 0x0000000000007941 */ /* 0x000fea0003800000 */
.L_x_888:
[----:B------:R-:W-:Y:S01]  /*0ec0*/  VIADD R19, R19, UR4 ;  /* 0x0000000413137c36 */ /* 0x000fe20008000000 */
[----:B------:R-:W-:-:S04]  /*0ed0*/  ULDC UR7, c[0x0][0x264] ;  /* 0x0000990000077ab9 */ /* 0x000fc80000000800 */
[----:B------:R-:W-:-:S13]  /*0ee0*/  ISETP.GE.AND P0, PT, R19, UR7, PT ;  /* 0x0000000713007c0c */ /* 0x000fda000bf06270 */
[----:B------:R-:W-:Y:S05]  /*0ef0*/  @!P0 BRA `(.L_x_891) ;  /* 0xfffffffc00908947 */ /* 0x000fea000383ffff */
[----:B------:R-:W-:Y:S05]  /*0f00*/  EXIT ;  /* 0x000000000000794d */ /* 0x000fea0003800000 */
.L_x_892:
        /* <DEDUP_REMOVED lines=15> */
.L_x_1069:


//--------------------- .text._Z16reduce_bn_kernelIN3c104HalfEfS1_EvPKT_S4_PKT0_S7_PS5_S8_PT1_SA_iii --------------------------
	.section	.text._Z16reduce_bn_kernelIN3c104HalfEfS1_EvPKT_S4_PKT0_S7_PS5_S8_PT1_SA_iii,"ax",@progbits
	.align	128
        .global         _Z16reduce_bn_kernelIN3c104HalfEfS1_EvPKT_S4_PKT0_S7_PS5_S8_PT1_SA_iii
        .type           _Z16reduce_bn_kernelIN3c104HalfEfS1_EvPKT_S4_PKT0_S7_PS5_S8_PT1_SA_iii,@function
        .size           _Z16reduce_bn_kernelIN3c104HalfEfS1_EvPKT_S4_PKT0_S7_PS5_S8_PT1_SA_iii,(.L_x_1070 - _Z16reduce_bn_kernelIN3c104HalfEfS1_EvPKT_S4_PKT0_S7_PS5_S8_PT1_SA_iii)
        .other          _Z16reduce_bn_kernelIN3c104HalfEfS1_EvPKT_S4_PKT0_S7_PS5_S8_PT1_SA_iii,@"STO_CUDA_ENTRY STV_DEFAULT"
_Z16reduce_bn_kernelIN3c104HalfEfS1_EvPKT_S4_PKT0_S7_PS5_S8_PT1_SA_iii:
.text._Z16reduce_bn_kernelIN3c104HalfEfS1_EvPKT_S4_PKT0_S7_PS5_S8_PT1_SA_iii:
[----:B------:R-:W-:Y:S01]  /*0000*/  LDC R1, c[0x0][0x28] ;  /* 0x00000a00ff017b82 */ /* 0x000fe20000000800 */
[----:B------:R-:W0:Y:S07]  /*0010*/  S2R R0, SR_CTAID.X ;  /* 0x0000000000007919 */ /* 0x000e2e0000002500 */
[----:B------:R-:W0:Y:S01]  /*0020*/  LDC.64 R2, c[0x0][0x228] ;  /* 0x00008a00ff027b82 */ /* 0x000e220000000a00 */
[----:B------:R-:W-:Y:S01]  /*0030*/  ULDC.64 UR6, c[0x0][0x208] ;  /* 0x0000820000067ab9 */ /* 0x000fe20000000a00 */
[----:B------:R-:W-:Y:S01]  /*0040*/  ULDC UR4, c[0x0][0x250] ;  /* 0x0000940000047ab9 */ /* 0x000fe20000000800 */
[----:B0-----:R-:W-:-:S05]  /*0050*/  IMAD.WIDE.U32 R2, R0, 0x4, R2 ;  /* 0x0000000400027825 */ /* 0x001fca00078e0002 */
[----:B------:R0:W5:Y:S01]  /*0060*/  LDG.E.CONSTANT R10, desc[UR6][R2.64] ;  /* 0x00000006020a7981 */ /* 0x000162000c1e9900 */
[----:B------:R-:W-:Y:S01]  /*0070*/  BSSY B0, `(.L_x_893) ;  /* 0x0000038000007945 */ /* 0x000fe20003800000 */
[----:B------:R-:W1:Y:S01]  /*0080*/  S2R R15, SR_TID.Y ;  /* 0x00000000000f7919 */ /* 0x000e620000002200 */
[----:B------:R-:W2:Y:S01]  /*0090*/  S2R R12, SR_TID.X ;  /* 0x00000000000c7919 */ /* 0x000ea20000002100 */
[C---:B-1----:R-:W-:Y:S01]  /*00a0*/  ISETP.GE.AND P0, PT, R15.reuse, UR4, PT ;  /* 0x000000040f007c0c */ /* 0x042fe2000bf06270 */
[----:B------:R-:W-:Y:S02]  /*00b0*/  ULDC UR4, c[0x0][0x0] ;  /* 0x0000000000047ab9 */ /* 0x000fe40000000800 */
[----:B------:R-:W-:-:S10]  /*00c0*/  IMAD R11, R15, UR4, RZ ;  /* 0x000000040f0b7c24 */ /* 0x000fd4000f8e02ff */
[----:B------:R-:W-:Y:S01]  /*00d0*/  @P0 IMAD.MOV.U32 R21, RZ, RZ, RZ ;  /* 0x000000ffff150224 */ /* 0x000fe200078e00ff */
[----:B------:R-:W-:Y:S01]  /*00e0*/  @P0 MOV R18, RZ ;  /* 0x000000ff00120202 */ /* 0x000fe20000000f00 */
[----:B0-2---:R-:W-:Y:S06]  /*00f0*/  @P0 BRA `(.L_x_894) ;  /* 0x0000000000bc0947 */ /* 0x005fec0003800000 */
[----:B------:R-:W0:Y:S02]  /*0100*/  LDC.64 R2, c[0x0][0x220] ;  /* 0x00008800ff027b82 */ /* 0x000e240000000a00 */
[----:B0-----:R-:W-:-:S04]  /*0110*/  LEA R2, P0, R0, R2, 0x2 ;  /* 0x0000000200027211 */ /* 0x001fc800078010ff */
[----:B------:R-:W-:-:S05]  /*0120*/  LEA.HI.X R3, R0, R3, RZ, 0x2, P0 ;  /* 0x0000000300037211 */ /* 0x000fca00000f14ff */
[----:B------:R0:W5:Y:S01]  /*0130*/  LDG.E.CONSTANT R13, desc[UR6][R2.64] ;  /* 0x00000006020d7981 */ /* 0x000162000c1e9900 */
[----:B------:R-:W1:Y:S01]  /*0140*/  LDC R14, c[0x0][0x4] ;  /* 0x00000100ff0e7b82 */ /* 0x000e620000000800 */
[----:B------:R-:W-:Y:S01]  /*0150*/  HFMA2.MMA R21, -RZ, RZ, 0, 0 ;  /* 0x00000000ff157435 */ /* 0x000fe200000001ff */
[----:B------:R-:W-:Y:S01]  /*0160*/  IMAD.MOV.U32 R16, RZ, RZ, RZ ;  /* 0x000000ffff107224 */ /* 0x000fe200078e00ff */
[----:B------:R-:W-:-:S09]  /*0170*/  CS2R R18, SRZ ;  /* 0x0000000000127805 */ /* 0x000fd2000001ff00 */
.L_x_899:
[----:B------:R-:W2:Y:S01]  /*0180*/  LDC R17, c[0x0][0x258] ;  /* 0x00009600ff117b82 */ /* 0x000ea20000000800 */
[----:B------:R-:W-:Y:S01]  /*0190*/  BSSY B1, `(.L_x_895) ;  /* 0x0000021000017945 */ /* 0x000fe20003800000 */
[----:B--2---:R-:W-:-:S13]  /*01a0*/  ISETP.GE.AND P0, PT, R12, R17, PT ;  /* 0x000000110c00720c */ /* 0x004fda0003f06270 */
[----:B------:R-:W-:Y:S05]  /*01b0*/  @P0 BRA `(.L_x_896) ;  /* 0x0000000000780947 */ /* 0x000fea0003800000 */
[----:B0-----:R-:W0:Y:S01]  /*01c0*/  LDC.64 R2, c[0x0][0x218] ;  /* 0x00008600ff027b82 */ /* 0x001e220000000a00 */
[----:B------:R-:W-:Y:S01]  /*01d0*/  ULDC UR5, c[0x0][0x254] ;  /* 0x0000950000057ab9 */ /* 0x000fe20000000800 */
[----:B------:R-:W-:Y:S01]  /*01e0*/  BSSY B2, `(.L_x_897) ;  /* 0x0000019000027945 */ /* 0x000fe20003800000 */
[----:B------:R-:W-:Y:S02]  /*01f0*/  IMAD.MOV.U32 R22, RZ, RZ, R12 ;  /* 0x000000ffff167224 */ /* 0x000fe400078e000c */
[----:B------:R-:W-:-:S03]  /*0200*/  IMAD R20, R15, UR5, R0 ;  /* 0x000000050f147c24 */ /* 0x000fc6000f8e0200 */
[----:B------:R-:W2:Y:S04]  /*0210*/  LDC.64 R4, c[0x0][0x210] ;  /* 0x00008400ff047b82 */ /* 0x000ea80000000a00 */
.L_x_898:
[----:B------:R-:W-:-:S04]  /*0220*/  IMAD R9, R20, R17, R22 ;  /* 0x0000001114097224 */ /* 0x000fc800078e0216 */
[----:B--2---:R-:W-:-:S04]  /*0230*/  IMAD.WIDE R6, R9, 0x2, R4 ;  /* 0x0000000209067825 */ /* 0x004fc800078e0204 */
[----:B0-----:R-:W-:Y:S02]  /*0240*/  IMAD.WIDE R8, R9, 0x2, R2 ;  /* 0x0000000209087825 */ /* 0x001fe400078e0202 */
[----:B------:R-:W2:Y:S04]  /*0250*/  LDG.E.U16.CONSTANT R6, desc[UR6][R6.64] ;  /* 0x0000000606067981 */ /* 0x000ea8000c1e9500 */
[----:B------:R-:W3:Y:S01]  /*0260*/  LDG.E.U16.CONSTANT R8, desc[UR6][R8.64] ;  /* 0x0000000608087981 */ /* 0x000ee2000c1e9500 */
[----:B------:R-:W-:-:S04]  /*0270*/  IADD3 R22, R22, UR4, RZ ;  /* 0x0000000416167c10 */ /* 0x000fc8000fffe0ff */
[----:B------:R-:W-:Y:S01]  /*0280*/  ISETP.GE.AND P0, PT, R22, R17, PT ;  /* 0x000000111600720c */ /* 0x000fe20003f06270 */
[----:B--2---:R-:W-:Y:S02]  /*0290*/  HADD2.F32 R24, -RZ, R6.H0_H0 ;  /* 0x20000006ff187230 */ /* 0x004fe40000004100 */
[----:B---3--:R-:W-:-:S03]  /*02a0*/  HADD2.F32 R23, -RZ, R8.H0_H0 ;  /* 0x20000008ff177230 */ /* 0x008fc60000004100 */
[----:B-----5:R-:W-:Y:S02]  /*02b0*/  FADD.FTZ R25, -R13, R24 ;  /* 0x000000180d197221 */ /* 0x020fe40000010100 */
[C---:B------:R-:W-:Y:S02]  /*02c0*/  FADD.FTZ R24, R23.reuse, -R19 ;  /* 0x8000001317187221 */ /* 0x040fe40000010000 */
[----:B------:R-:W-:Y:S02]  /*02d0*/  FFMA.FTZ R25, R23, R25, -R16 ;  /* 0x0000001917197223 */ /* 0x000fe40000010810 */
[--C-:B------:R-:W-:Y:S02]  /*02e0*/  FADD.FTZ R26, R24, R21.reuse ;  /* 0x00000015181a7221 */ /* 0x100fe40000010000 */
[----:B------:R-:W-:Y:S02]  /*02f0*/  FADD.FTZ R23, R25, R18 ;  /* 0x0000001219177221 */ /* 0x000fe40000010000 */
[----:B------:R-:W-:-:S02]  /*0300*/  FADD.FTZ R19, R26, -R21 ;  /* 0x800000151a137221 */ /* 0x000fc40000010000 */
[----:B------:R-:W-:Y:S01]  /*0310*/  FADD.FTZ R16, R23, -R18 ;  /* 0x8000001217107221 */ /* 0x000fe20000010000 */
[----:B------:R-:W-:Y:S01]  /*0320*/  IMAD.MOV.U32 R21, RZ, RZ, R26 ;  /* 0x000000ffff157224 */ /* 0x000fe200078e001a */
[----:B------:R-:W-:Y:S01]  /*0330*/  MOV R18, R23 ;  /* 0x0000001700127202 */ /* 0x000fe20000000f00 */
[----:B------:R-:W-:Y:S01]  /*0340*/  FADD.FTZ R19, -R24, R19 ;  /* 0x0000001318137221 */ /* 0x000fe20000010100 */
[----:B------:R-:W-:Y:S01]  /*0350*/  FADD.FTZ R16, -R25, R16 ;  /* 0x0000001019107221 */ /* 0x000fe20000010100 */
[----:B------:R-:W-:Y:S06]  /*0360*/  @!P0 BRA `(.L_x_898) ;  /* 0xfffffffc00ac8947 */ /* 0x000fec000383ffff */
[----:B------:R-:W-:Y:S05]  /*0370*/  BSYNC B2 ;  /* 0x0000000000027941 */ /* 0x000fea0003800000 */
.L_x_897:
[----:B------:R-:W-:Y:S01]  /*0380*/  IMAD.MOV.U32 R21, RZ, RZ, R26 ;  /* 0x000000ffff157224 */ /* 0x000fe200078e001a */
[----:B------:R-:W-:-:S07]  /*0390*/  MOV R18, R23 ;  /* 0x0000001700127202 */ /* 0x000fce0000000f00 */
.L_x_896:
[----:B------:R-:W-:Y:S05]  /*03a0*/  BSYNC B1 ;  /* 0x0000000000017941 */ /* 0x000fea0003800000 */
.L_x_895:
[----:B-1----:R-:W-:Y:S01]  /*03b0*/  IMAD.IADD R15, R14, 0x1, R15 ;  /* 0x000000010e0f7824 */ /* 0x002fe200078e020f */
[----:B------:R-:W-:-:S04]  /*03c0*/  ULDC UR5, c[0x0][0x250] ;  /* 0x0000940000057ab9 */ /* 0x000fc80000000800 */
[----:B------:R-:W-:-:S13]  /*03d0*/  ISETP.GE.AND P0, PT, R15, UR5, PT ;  /* 0x000000050f007c0c */ /* 0x000fda000bf06270 */
[----:B------:R-:W-:Y:S05]  /*03e0*/  @!P0 BRA `(.L_x_899) ;  /* 0xfffffffc00648947 */ /* 0x000fea000383ffff */
.L_x_894:
[----:B------:R-:W-:Y:S05]  /*03f0*/  BSYNC B0 ;  /* 0x0000000000007941 */ /* 0x000fea0003800000 */
.L_x_893:
[----:B0-----:R-:W0:Y:S01]  /*0400*/  LDC R2, c[0x0][0x4] ;  /* 0x00000100ff027b82 */ /* 0x001e220000000800 */
[----:B------:R-:W-:-:S05]  /*0410*/  IADD3 R3, R11, R12, RZ ;  /* 0x0000000c0b037210 */ /* 0x000fca0007ffe0ff */
[----:B------:R-:W-:-:S05]  /*0420*/  VIADD R4, R3, 0x1f ;  /* 0x0000001f03047836 */ /* 0x000fca0000000000 */
[----:B------:R-:W-:Y:S02]  /*0430*/  ISETP.GT.U32.AND P0, PT, R4, 0x3e, PT ;  /* 0x0000003e0400780c */ /* 0x000fe40003f04070 */
[----:B------:R-:W-:Y:S01]  /*0440*/  MOV R4, R21 ;  /* 0x0000001500047202 */ /* 0x000fe20000000f00 */
[----:B0-----:R-:W-:-:S05]  /*0450*/  IMAD R2, R2, UR4, RZ ;  /* 0x0000000402027c24 */ /* 0x001fca000f8e02ff */
[----:B------:R-:W-:-:S13]  /*0460*/  ISETP.GE.AND P1, PT, R2, 0x21, PT ;  /* 0x000000210200780c */ /* 0x000fda0003f26270 */
[----:B------:R-:W-:Y:S05]  /*0470*/  @!P1 BRA `(.L_x_900) ;  /* 0x00000000008c9947 */ /* 0x000fea0003800000 */
[----:B------:R-:W0:Y:S01]  /*0480*/  SHFL.DOWN PT, R5, R4, 0x10, 0x1f ;  /* 0x0a001f0004057f89 */ /* 0x000e2200000e0000 */
[----:B------:R-:W-:Y:S01]  /*0490*/  LOP3.LUT P2, RZ, R3, 0x1f, RZ, 0xc0, !PT ;  /* 0x0000001f03ff7812 */ /* 0x000fe2000784c0ff */
[----:B------:R-:W-:-:S12]  /*04a0*/  BSSY B0, `(.L_x_900) ;  /* 0x0000020000007945 */ /* 0x000fd80003800000 */
[----:B------:R-:W1:Y:S01]  /*04b0*/  @!P2 S2R R14, SR_CgaCtaId ;  /* 0x00000000000ea919 */ /* 0x000e620000008800 */
[----:B-----5:R-:W-:Y:S01]  /*04c0*/  @!P2 MOV R13, 0x400 ;  /* 0x00000400000da802 */ /* 0x020fe20000000f00 */
[----:B0-----:R-:W-:Y:S01]  /*04d0*/  FADD.FTZ R5, R5, R4 ;  /* 0x0000000405057221 */ /* 0x001fe20000010000 */
[----:B------:R-:W-:-:S04]  /*04e0*/  @!P2 SHF.R.S32.HI R4, RZ, 0x1f, R3 ;  /* 0x0000001fff04a819 */ /* 0x000fc80000011403 */
[----:B------:R-:W0:Y:S01]  /*04f0*/  SHFL.DOWN PT, R6, R5, 0x8, 0x1f ;  /* 0x09001f0005067f89 */ /* 0x000e2200000e0000 */
[----:B------:R-:W-:-:S04]  /*0500*/  @!P2 LEA.HI R4, R4, R3, RZ, 0x5 ;  /* 0x000000030404a211 */ /* 0x000fc800078f28ff */
[----:B------:R-:W-:Y:S02]  /*0510*/  @!P2 SHF.R.S32.HI R4, RZ, 0x5, R4 ;  /* 0x00000005ff04a819 */ /* 0x000fe40000011404 */
[----:B-1----:R-:W-:-:S05]  /*0520*/  @!P2 LEA R13, R14, R13, 0x18 ;  /* 0x0000000d0e0da211 */ /* 0x002fca00078ec0ff */
[----:B------:R-:W-:Y:S01]  /*0530*/  @!P2 IMAD R13, R4, 0x4, R13 ;  /* 0x00000004040da824 */ /* 0x000fe200078e020d */
[----:B------:R-:W-:Y:S01]  /*0540*/  SHF.R.U32.HI R4, RZ, 0x5, R2 ;  /* 0x00000005ff047819 */ /* 0x000fe20000011602 */
[----:B0-----:R-:W-:-:S05]  /*0550*/  FADD.FTZ R6, R5, R6 ;  /* 0x0000000605067221 */ /* 0x001fca0000010000 */
[----:B------:R-:W0:Y:S02]  /*0560*/  SHFL.DOWN PT, R7, R6, 0x4, 0x1f ;  /* 0x08801f0006077f89 */ /* 0x000e2400000e0000 */
[----:B0-----:R-:W-:-:S05]  /*0570*/  FADD.FTZ R7, R6, R7 ;  /* 0x0000000706077221 */ /* 0x001fca0000010000 */
[----:B------:R-:W0:Y:S02]  /*0580*/  SHFL.DOWN PT, R8, R7, 0x2, 0x1f ;  /* 0x08401f0007087f89 */ /* 0x000e2400000e0000 */
[----:B0-----:R-:W-:-:S05]  /*0590*/  FADD.FTZ R8, R7, R8 ;  /* 0x0000000807087221 */ /* 0x001fca0000010000 */
[----:B------:R-:W0:Y:S02]  /*05a0*/  SHFL.DOWN PT, R9, R8, 0x1, 0x1f ;  /* 0x08201f0008097f89 */ /* 0x000e2400000e0000 */
[----:B0-----:R-:W-:-:S05]  /*05b0*/  FADD.FTZ R6, R8, R9 ;  /* 0x0000000908067221 */ /* 0x001fca0000010000 */
[----:B------:R0:W-:Y:S01]  /*05c0*/  @!P2 STS [R13], R6 ;  /* 0x000000060d00a388 */ /* 0x0001e20000000800 */
[----:B------:R-:W-:Y:S01]  /*05d0*/  BAR.SYNC.DEFER_BLOCKING 0x0 ;  /* 0x0000000000007b1d */ /* 0x000fe20000010000 */
[----:B------:R-:W-:Y:S01]  /*05e0*/  ISETP.GE.AND P2, PT, R3, R4, PT ;  /* 0x000000040300720c */ /* 0x000fe20003f46270 */
[----:B------:R-:W-:-:S12]  /*05f0*/  HFMA2.MMA R4, -RZ, RZ, 0, 0 ;  /* 0x00000000ff047435 */ /* 0x000fd800000001ff */
[----:B0-----:R-:W-:Y:S05]  /*0600*/  @P2 BRA `(.L_x_901) ;  /* 0x0000000000242947 */ /* 0x001fea0003800000 */
[----:B------:R-:W0:Y:S01]  /*0610*/  S2UR UR5, SR_CgaCtaId ;  /* 0x00000000000579c3 */ /* 0x000e220000008800 */
[----:B------:R-:W-:Y:S01]  /*0620*/  SHF.R.S32.HI R4, RZ, 0x1f, R3 ;  /* 0x0000001fff047819 */ /* 0x000fe20000011403 */
[----:B------:R-:W-:-:S03]  /*0630*/  UMOV UR4, 0x400 ;  /* 0x0000040000047882 */ /* 0x000fc60000000000 */
[----:B------:R-:W-:-:S04]  /*0640*/  LEA.HI R4, R4, R3, RZ, 0x5 ;  /* 0x0000000304047211 */ /* 0x000fc800078f28ff */
[----:B------:R-:W-:-:S05]  /*0650*/  LOP3.LUT R4, R4, 0x3fffffe0, RZ, 0xc0, !PT ;  /* 0x3fffffe004047812 */ /* 0x000fca00078ec0ff */
[----:B------:R-:W-:Y:S01]  /*0660*/  IMAD.IADD R4, R3, 0x1, -R4 ;  /* 0x0000000103047824 */ /* 0x000fe200078e0a04 */
[----:B0-----:R-:W-:-:S06]  /*0670*/  ULEA UR4, UR5, UR4, 0x18 ;  /* 0x0000000405047291 */ /* 0x001fcc000f8ec03f */
[----:B------:R-:W-:-:S06]  /*0680*/  LEA R4, R4, UR4, 0x2 ;  /* 0x0000000404047c11 */ /* 0x000fcc000f8e10ff */
[----:B------:R-:W0:Y:S02]  /*0690*/  LDS R4, [R4] ;  /* 0x0000000004047984 */ /* 0x000e240000000800 */
.L_x_901:
[----:B------:R-:W-:Y:S05]  /*06a0*/  BSYNC B0 ;  /* 0x0000000000007941 */ /* 0x000fea0003800000 */
.L_x_900:
[----:B------:R-:W-:Y:S05]  /*06b0*/  @P0 BRA `(.L_x_902) ;  /* 0x0000000000300947 */ /* 0x000fea0003800000 */
[----:B------:R-:W-:-:S03]  /*06c0*/  UMOV UR4, 0xffffffff ;  /* 0xffffffff00047882 */ /* 0x000fc60000000000 */
[----:B------:R-:W-:Y:S05]  /*06d0*/  BRA.DIV UR4, `(.L_x_903) ;  /* 0x0000000604707947 */ /* 0x000fea000b800000 */
[----:B0-----:R-:W0:Y:S02]  /*06e0*/  SHFL.DOWN PT, R5, R4, 0x10, 0x1f ;  /* 0x0a001f0004057f89 */ /* 0x001e2400000e0000 */
[----:B0-----:R-:W-:-:S05]  /*06f0*/  FADD.FTZ R5, R5, R4 ;  /* 0x0000000405057221 */ /* 0x001fca0000010000 */
[----:B------:R-:W0:Y:S02]  /*0700*/  SHFL.DOWN PT, R6, R5, 0x8, 0x1f ;  /* 0x09001f0005067f89 */ /* 0x000e2400000e0000 */
[----:B0-----:R-:W-:-:S05]  /*0710*/  FADD.FTZ R6, R5, R6 ;  /* 0x0000000605067221 */ /* 0x001fca0000010000 */
[----:B------:R-:W0:Y:S02]  /*0720*/  SHFL.DOWN PT, R7, R6, 0x4, 0x1f ;  /* 0x08801f0006077f89 */ /* 0x000e2400000e0000 */
[----:B0-----:R-:W-:-:S05]  /*0730*/  FADD.FTZ R7, R6, R7 ;  /* 0x0000000706077221 */ /* 0x001fca0000010000 */
[----:B------:R-:W0:Y:S02]  /*0740*/  SHFL.DOWN PT, R8, R7, 0x2, 0x1f ;  /* 0x08401f0007087f89 */ /* 0x000e2400000e0000 */
[----:B0-----:R-:W-:-:S05]  /*0750*/  FADD.FTZ R8, R7, R8 ;  /* 0x0000000807087221 */ /* 0x001fca0000010000 */
[----:B------:R0:W1:Y:S02]  /*0760*/  SHFL.DOWN PT, R9, R8, 0x1, 0x1f ;  /* 0x08201f0008097f89 */ /* 0x00006400000e0000 */
.L_x_914:
[----:B-1----:R-:W-:-:S07]  /*0770*/  FADD.FTZ R4, R8, R9 ;  /* 0x0000000908047221 */ /* 0x002fce0000010000 */
.L_x_902:
[----:B------:R-:W-:Y:S05]  /*0780*/  WARPSYNC.ALL ;  /* 0x0000000000007948 */ /* 0x000fea0003800000 */
[----:B------:R-:W-:Y:S06]  /*0790*/  BAR.SYNC.DEFER_BLOCKING 0x0 ;  /* 0x0000000000007b1d */ /* 0x000fec0000010000 */
[----:B------:R-:W-:Y:S05]  /*07a0*/  @!P1 BRA `(.L_x_904) ;  /* 0x00000000008c9947 */ /* 0x000fea0003800000 */
[----:B------:R-:W1:Y:S01]  /*07b0*/  SHFL.DOWN PT, R5, R18, 0x10, 0x1f ;  /* 0x0a001f0012057f89 */ /* 0x000e6200000e0000 */
[----:B------:R-:W-:Y:S01]  /*07c0*/  LOP3.LUT P1, RZ, R3, 0x1f, RZ, 0xc0, !PT ;  /* 0x0000001f03ff7812 */ /* 0x000fe2000782c0ff */
[----:B------:R-:W-:Y:S01]  /*07d0*/  BSSY B0, `(.L_x_904) ;  /* 0x0000020000007945 */ /* 0x000fe20003800000 */
[----:B------:R-:W-:-:S11]  /*07e0*/  SHF.R.U32.HI R2, RZ, 0x5, R2 ;  /* 0x00000005ff027819 */ /* 0x000fd60000011602 */
[----:B------:R-:W2:Y:S01]  /*07f0*/  @!P1 S2R R16, SR_CgaCtaId ;  /* 0x0000000000109919 */ /* 0x000ea20000008800 */
[----:B------:R-:W-:Y:S02]  /*0800*/  @!P1 SHF.R.S32.HI R14, RZ, 0x1f, R3 ;  /* 0x0000001fff0e9819 */ /* 0x000fe40000011403 */
[----:B-----5:R-:W-:Y:S02]  /*0810*/  @!P1 MOV R13, 0x400 ;  /* 0x00000400000d9802 */ /* 0x020fe40000000f00 */
[----:B------:R-:W-:-:S04]  /*0820*/  @!P1 LEA.HI R14, R14, R3, RZ, 0x5 ;  /* 0x000000030e0e9211 */ /* 0x000fc800078f28ff */
[----:B------:R-:W-:Y:S01]  /*0830*/  @!P1 SHF.R.S32.HI R14, RZ, 0x5, R14 ;  /* 0x00000005ff0e9819 */ /* 0x000fe2000001140e */
[----:B-1----:R-:W-:Y:S01]  /*0840*/  FADD.FTZ R5, R5, R18 ;  /* 0x0000001205057221 */ /* 0x002fe20000010000 */
[----:B------:R-:W-:-:S04]  /*0850*/  IMAD.MOV.U32 R18, RZ, RZ, RZ ;  /* 0x000000ffff127224 */ /* 0x000fc800078e00ff */
[----:B------:R-:W1:Y:S01]  /*0860*/  SHFL.DOWN PT, R6, R5, 0x8, 0x1f ;  /* 0x09001f0005067f89 */ /* 0x000e6200000e0000 */
[----:B--2---:R-:W-:-:S04]  /*0870*/  @!P1 LEA R13, R16, R13, 0x18 ;  /* 0x0000000d100d9211 */ /* 0x004fc800078ec0ff */
[----:B------:R-:W-:Y:S01]  /*0880*/  @!P1 LEA R14, R14, R13, 0x2 ;  /* 0x0000000d0e0e9211 */ /* 0x000fe200078e10ff */
[----:B-1----:R-:W-:-:S05]  /*0890*/  FADD.FTZ R6, R5, R6 ;  /* 0x0000000605067221 */ /* 0x002fca0000010000 */
[----:B------:R-:W1:Y:S02]  /*08a0*/  SHFL.DOWN PT, R7, R6, 0x4, 0x1f ;  /* 0x08801f0006077f89 */ /* 0x000e6400000e0000 */
[----:B-1----:R-:W-:-:S05]  /*08b0*/  FADD.FTZ R7, R6, R7 ;  /* 0x0000000706077221 */ /* 0x002fca0000010000 */
[----:B0-----:R-:W0:Y:S02]  /*08c0*/  SHFL.DOWN PT, R8, R7, 0x2, 0x1f ;  /* 0x08401f0007087f89 */ /* 0x001e2400000e0000 */
[----:B0-----:R-:W-:-:S05]  /*08d0*/  FADD.FTZ R8, R7, R8 ;  /* 0x0000000807087221 */ /* 0x001fca0000010000 */
[----:B------:R-:W0:Y:S02]  /*08e0*/  SHFL.DOWN PT, R9, R8, 0x1, 0x1f ;  /* 0x08201f0008097f89 */ /* 0x000e2400000e0000 */
[----:B0-----:R-:W-:-:S05]  /*08f0*/  FADD.FTZ R9, R8, R9 ;  /* 0x0000000908097221 */ /* 0x001fca0000010000 */
[----:B------:R0:W-:Y:S01]  /*0900*/  @!P1 STS [R14], R9 ;  /* 0x000000090e009388 */ /* 0x0001e20000000800 */
[----:B------:R-:W-:Y:S01]  /*0910*/  BAR.SYNC.DEFER_BLOCKING 0x0 ;  /* 0x0000000000007b1d */ /* 0x000fe20000010000 */
[----:B------:R-:W-:-:S13]  /*0920*/  ISETP.GE.AND P1, PT, R3, R2, PT ;  /* 0x000000020300720c */ /* 0x000fda0003f26270 */
[----:B0-----:R-:W-:Y:S05]  /*0930*/  @P1 BRA `(.L_x_905) ;  /* 0x0000000000241947 */ /* 0x001fea0003800000 */
[----:B------:R-:W0:Y:S01]  /*0940*/  S2UR UR5, SR_CgaCtaId ;  /* 0x00000000000579c3 */ /* 0x000e220000008800 */
[----:B------:R-:W-:Y:S01]  /*0950*/  SHF.R.S32.HI R2, RZ, 0x1f, R3 ;  /* 0x0000001fff027819 */ /* 0x000fe20000011403 */
[----:B------:R-:W-:-:S03]  /*0960*/  UMOV UR4, 0x400 ;  /* 0x0000040000047882 */ /* 0x000fc60000000000 */
[----:B------:R-:W-:-:S04]  /*0970*/  LEA.HI R2, R2, R3, RZ, 0x5 ;  /* 0x0000000302027211 */ /* 0x000fc800078f28ff */
[----:B------:R-:W-:-:S04]  /*0980*/  LOP3.LUT R2, R2, 0x3fffffe0, RZ, 0xc0, !PT ;  /* 0x3fffffe002027812 */ /* 0x000fc800078ec0ff */
[----:B------:R-:W-:Y:S01]  /*0990*/  IADD3 R2, R3, -R2, RZ ;  /* 0x8000000203027210 */ /* 0x000fe20007ffe0ff */
[----:B0-----:R-:W-:-:S06]  /*09a0*/  ULEA UR4, UR5, UR4, 0x18 ;  /* 0x0000000405047291 */ /* 0x001fcc000f8ec03f */
[----:B------:R-:W-:-:S05]  /*09b0*/  LEA R2, R2, UR4, 0x2 ;  /* 0x0000000402027c11 */ /* 0x000fca000f8e10ff */
[----:B------:R0:W1:Y:S02]  /*09c0*/  LDS R18, [R2] ;  /* 0x0000000002127984 */ /* 0x0000640000000800 */
.L_x_905:
[----:B------:R-:W-:Y:S05]  /*09d0*/  BSYNC B0 ;  /* 0x0000000000007941 */ /* 0x000fea0003800000 */
.L_x_904:
[----:B------:R-:W-:Y:S04]  /*09e0*/  BSSY B0, `(.L_x_906) ;  /* 0x000000e000007945 */ /* 0x000fe80003800000 */
[----:B------:R-:W-:Y:S05]  /*09f0*/  @P0 BRA `(.L_x_907) ;  /* 0x0000000000300947 */ /* 0x000fea0003800000 */
[----:B------:R-:W-:-:S03]  /*0a00*/  UMOV UR4, 0xffffffff ;  /* 0xffffffff00047882 */ /* 0x000fc60000000000 */
[----:B------:R-:W-:Y:S05]  /*0a10*/  BRA.DIV UR4, `(.L_x_908) ;  /* 0x0000000604307947 */ /* 0x000fea000b800000 */
[----:B-1----:R-:W1:Y:S02]  /*0a20*/  SHFL.DOWN PT, R3, R18, 0x10, 0x1f ;  /* 0x0a001f0012037f89 */ /* 0x002e6400000e0000 */
[----:B-1----:R-:W-:-:S05]  /*0a30*/  FADD.FTZ R3, R3, R18 ;  /* 0x0000001203037221 */ /* 0x002fca0000010000 */
[----:B0-----:R-:W0:Y:S02]  /*0a40*/  SHFL.DOWN PT, R2, R3, 0x8, 0x1f ;  /* 0x09001f0003027f89 */ /* 0x001e2400000e0000 */
[----:B0-----:R-:W-:-:S05]  /*0a50*/  FADD.FTZ R2, R3, R2 ;  /* 0x0000000203027221 */ /* 0x001fca0000010000 */
[----:B------:R-:W0:Y:S02]  /*0a60*/  SHFL.DOWN PT, R5, R2, 0x4, 0x1f ;  /* 0x08801f0002057f89 */ /* 0x000e2400000e0000 */
[----:B0-----:R-:W-:-:S05]  /*0a70*/  FADD.FTZ R5, R2, R5 ;  /* 0x0000000502057221 */ /* 0x001fca0000010000 */
[----:B------:R-:W0:Y:S02]  /*0a80*/  SHFL.DOWN PT, R6, R5, 0x2, 0x1f ;  /* 0x08401f0005067f89 */ /* 0x000e2400000e0000 */
[----:B0-----:R-:W-:-:S05]  /*0a90*/  FADD.FTZ R6, R5, R6 ;  /* 0x0000000605067221 */ /* 0x001fca0000010000 */
[----:B------:R0:W1:Y:S02]  /*0aa0*/  SHFL.DOWN PT, R7, R6, 0x1, 0x1f ;  /* 0x08201f0006077f89 */ /* 0x00006400000e0000 */
.L_x_920:
[----:B-1----:R-:W-:-:S07]  /*0ab0*/  FADD.FTZ R18, R6, R7 ;  /* 0x0000000706127221 */ /* 0x002fce0000010000 */
.L_x_907:
[----:B------:R-:W-:Y:S05]  /*0ac0*/  BSYNC B0 ;  /* 0x0000000000007941 */ /* 0x000fea0003800000 */
.L_x_906:
[----:B------:R-:W-:-:S05]  /*0ad0*/  IMAD.MOV R12, RZ, RZ, -R12 ;  /* 0x000000ffff0c7224 */ /* 0x000fca00078e0a0c */
[----:B------:R-:W-:-:S13]  /*0ae0*/  ISETP.NE.AND P0, PT, R11, R12, PT ;  /* 0x0000000c0b00720c */ /* 0x000fda0003f05270 */
[----:B------:R-:W-:Y:S05]  /*0af0*/  @P0 EXIT ;  /* 0x000000000000094d */ /* 0x000fea0003800000 */
[----:B0-----:R-:W0:Y:S01]  /*0b00*/  LDC.64 R6, c[0x0][0x248] ;  /* 0x00009200ff067b82 */ /* 0x001e220000000a00 */
[----:B------:R-:W-:Y:S01]  /*0b10*/  SHF.L.U32 R11, R0, 0x2, RZ ;  /* 0x00000002000b7819 */ /* 0x000fe200000006ff */
[----:B------:R-:W-:Y:S01]  /*0b20*/  ULDC.64 UR4, c[0x0][0x230] ;  /* 0x00008c0000047ab9 */ /* 0x000fe20000000a00 */
[----:B------:R-:W-:Y:S01]  /*0b30*/  SHF.R.U32.HI R12, RZ, 0x1e, R0 ;  /* 0x0000001eff0c7819 */ /* 0x000fe20000011600 */
[----:B------:R-:W-:-:S04]  /*0b40*/  ULDC.64 UR8, c[0x0][0x238] ;  /* 0x00008e0000087ab9 */ /* 0x000fc80000000a00 */
[----:B------:R-:W2:Y:S01]  /*0b50*/  LDC.64 R2, c[0x0][0x240] ;  /* 0x00009000ff027b82 */ /* 0x000ea20000000a00 */
[----:B0-----:R-:W-:-:S04]  /*0b60*/  ISETP.NE.U32.AND P0, PT, R6, RZ, PT ;  /* 0x000000ff0600720c */ /* 0x001fc80003f05070 */
[----:B------:R-:W-:Y:S02]  /*0b70*/  ISETP.NE.AND.EX P0, PT, R7, RZ, PT, P0 ;  /* 0x000000ff0700720c */ /* 0x000fe40003f05300 */
[----:B--2---:R-:W-:-:S04]  /*0b80*/  ISETP.NE.U32.AND P1, PT, R2, RZ, PT ;  /* 0x000000ff0200720c */ /* 0x004fc80003f25070 */
[----:B------:R-:W-:-:S07]  /*0b90*/  ISETP.NE.AND.EX P1, PT, R3, RZ, PT, P1 ;  /* 0x000000ff0300720c */ /* 0x000fce0003f25310 */
[C---:B------:R-:W-:Y:S02]  /*0ba0*/  @P0 LEA R6, P2, R0.reuse, R6, 0x1 ;  /* 0x0000000600060211 */ /* 0x040fe400078408ff */
[----:B------:R-:W-:Y:S02]  /*0bb0*/  @P0 F2FP.F16.F32.PACK_AB R5, RZ, R4 ;  /* 0x00000004ff05023e */ /* 0x000fe400000000ff */
[C---:B------:R-:W-:Y:S02]  /*0bc0*/  @P0 LEA.HI.X R7, R0.reuse, R7, RZ, 0x1, P2 ;  /* 0x0000000700070211 */ /* 0x040fe400010f0cff */
[----:B------:R-:W-:Y:S02]  /*0bd0*/  IADD3 R8, P2, R11, UR4, RZ ;  /* 0x000000040b087c10 */ /* 0x000fe4000ff5e0ff */
[----:B------:R-:W-:Y:S01]  /*0be0*/  @P1 LEA R2, P3, R0, R2, 0x1 ;  /* 0x0000000200021211 */ /* 0x000fe200078608ff */
[----:B------:R-:W-:Y:S01]  /*0bf0*/  @P0 STG.E.U16 desc[UR6][R6.64], R5 ;  /* 0x0000000506000986 */ /* 0x000fe2000c101506 */
[----:B------:R-:W-:-:S02]  /*0c00*/  IADD3.X R9, R12, UR5, RZ, P2, !PT ;  /* 0x000000050c097c10 */ /* 0x000fc400097fe4ff */
[----:B------:R-:W-:Y:S01]  /*0c10*/  @P1 LEA.HI.X R3, R0, R3, RZ, 0x1, P3 ;  /* 0x0000000300031211 */ /* 0x000fe200018f0cff */
[----:B-1---5:R-:W-:Y:S01]  /*0c20*/  @P1 FMUL.FTZ R0, R10, R18 ;  /* 0x000000120a001220 */ /* 0x022fe20000410000 */
[----:B------:R-:W-:-:S04]  /*0c30*/  IADD3 R10, P3, R11, UR8, RZ ;  /* 0x000000080b0a7c10 */ /* 0x000fc8000ff7e0ff */
[----:B------:R-:W-:Y:S02]  /*0c40*/  @P1 F2FP.F16.F32.PACK_AB R0, RZ, R0 ;  /* 0x00000000ff00123e */ /* 0x000fe400000000ff */
[----:B------:R-:W-:-:S03]  /*0c50*/  IADD3.X R11, R12, UR9, RZ, P3, !PT ;  /* 0x000000090c0b7c10 */ /* 0x000fc60009ffe4ff */
[----:B------:R-:W-:Y:S04]  /*0c60*/  @P1 STG.E.U16 desc[UR6][R2.64], R0 ;  /* 0x0000000002001986 */ /* 0x000fe8000c101506 */
[----:B------:R-:W-:Y:S04]  /*0c70*/  STG.E desc[UR6][R8.64], R4 ;  /* 0x0000000408007986 */ /* 0x000fe8000c101906 */
[----:B------:R-:W-:Y:S01]  /*0c80*/  STG.E desc[UR6][R10.64], R18 ;  /* 0x000000120a007986 */ /* 0x000fe2000c101906 */
[----:B------:R-:W-:Y:S05]  /*0c90*/  EXIT ;  /* 0x000000000000794d */ /* 0x000fea0003800000 */
.L_x_903:
[----:B------:R-:W-:Y:S01]  /*0ca0*/  HFMA2.MMA R15, -RZ, RZ, 0, 9.5367431640625e-07 ;  /* 0x00000010ff0f7435 */ /* 0x000fe200000001ff */
[----:B0-----:R-:W-:Y:S01]  /*0cb0*/  IMAD.MOV.U32 R14, RZ, RZ, R4 ;  /* 0x000000ffff0e7224 */ /* 0x001fe200078e0004 */
[----:B-----5:R-:W-:Y:S01]  /*0cc0*/  MOV R13, 0xffffffff ;  /* 0xffffffff000d7802 */ /* 0x020fe20000000f00 */
[----:B------:R-:W-:-:S08]  /*0cd0*/  IMAD.MOV.U32 R16, RZ, RZ, 0x1f ;  /* 0x0000001fff107424 */ /* 0x000fd000078e00ff */
[----:B------:R-:W-:Y:S05]  /*0ce0*/  WARPSYNC.COLLECTIVE R13, `(.L_x_909) ;  /* 0x000000000d087348 */ /* 0x000fea0003c00000 */
[----:B------:R0:W1:Y:S02]  /*0cf0*/  SHFL.DOWN P2, R9, R14, R15, R16 ;  /* 0x0800000f0e097389 */ /* 0x0000640000040010 */
[----:B01----:R-:W-:Y:S01]  /*0d00*/  ENDCOLLECTIVE ;  /* 0x000000000000791b */ /* 0x003fe20003800000 */
.L_x_909:
[----:B------:R-:W-:Y:S02]  /*0d10*/  IMAD.MOV.U32 R15, RZ, RZ, 0x8 ;  /* 0x00000008ff0f7424 */ /* 0x000fe400078e00ff */
[----:B------:R-:W-:-:S04]  /*0d20*/  IMAD.MOV.U32 R5, RZ, RZ, R9 ;  /* 0x000000ffff057224 */ /* 0x000fc800078e0009 */
[----:B------:R-:W-:-:S05]  /*0d30*/  FADD.FTZ R5, R5, R4 ;  /* 0x0000000405057221 */ /* 0x000fca0000010000 */
[----:B------:R-:W-:-:S07]  /*0d40*/  MOV R14, R5 ;  /* 0x00000005000e7202 */ /* 0x000fce0000000f00 */
[----:B------:R-:W-:Y:S05]  /*0d50*/  WARPSYNC.COLLECTIVE R13, `(.L_x_910) ;  /* 0x000000000d087348 */ /* 0x000fea0003c00000 */
[----:B------:R0:W1:Y:S02]  /*0d60*/  SHFL.DOWN P2, R9, R14, R15, R16 ;  /* 0x0800000f0e097389 */ /* 0x0000640000040010 */
[----:B01----:R-:W-:Y:S01]  /*0d70*/  ENDCOLLECTIVE ;  /* 0x000000000000791b */ /* 0x003fe20003800000 */
.L_x_910:
[----:B------:R-:W-:Y:S01]  /*0d80*/  HFMA2.MMA R15, -RZ, RZ, 0, 2.384185791015625e-07 ;  /* 0x00000004ff0f7435 */ /* 0x000fe200000001ff */
[----:B------:R-:W-:-:S05]  /*0d90*/  MOV R6, R9 ;  /* 0x0000000900067202 */ /* 0x000fca0000000f00 */
[----:B------:R-:W-:-:S04]  /*0da0*/  FADD.FTZ R6, R5, R6 ;  /* 0x0000000605067221 */ /* 0x000fc80000010000 */
[----:B------:R-:W-:-:S07]  /*0db0*/  IMAD.MOV.U32 R14, RZ, RZ, R6 ;  /* 0x000000ffff0e7224 */ /* 0x000fce00078e0006 */
[----:B------:R-:W-:Y:S05]  /*0dc0*/  WARPSYNC.COLLECTIVE R13, `(.L_x_911) ;  /* 0x000000000d087348 */ /* 0x000fea0003c00000 */
[----:B------:R0:W1:Y:S02]  /*0dd0*/  SHFL.DOWN P2, R9, R14, R15, R16 ;  /* 0x0800000f0e097389 */ /* 0x0000640000040010 */
[----:B01----:R-:W-:Y:S01]  /*0de0*/  ENDCOLLECTIVE ;  /* 0x000000000000791b */ /* 0x003fe20003800000 */
.L_x_911:
[----:B------:R-:W-:Y:S02]  /*0df0*/  IMAD.MOV.U32 R15, RZ, RZ, 0x2 ;  /* 0x00000002ff0f7424 */ /* 0x000fe400078e00ff */
[----:B------:R-:W-:-:S04]  /*0e00*/  IMAD.MOV.U32 R7, RZ, RZ, R9 ;  /* 0x000000ffff077224 */ /* 0x000fc800078e0009 */
[----:B------:R-:W-:-:S05]  /*0e10*/  FADD.FTZ R7, R6, R7 ;  /* 0x0000000706077221 */ /* 0x000fca0000010000 */
[----:B------:R-:W-:-:S07]  /*0e20*/  MOV R14, R7 ;  /* 0x00000007000e7202 */ /* 0x000fce0000000f00 */
[----:B------:R-:W-:Y:S05]  /*0e30*/  WARPSYNC.COLLECTIVE R13, `(.L_x_912) ;  /* 0x000000000d087348 */ /* 0x000fea0003c00000 */
[----:B------:R0:W1:Y:S02]  /*0e40*/  SHFL.DOWN P2, R9, R14, R15, R16 ;  /* 0x0800000f0e097389 */ /* 0x0000640000040010 */
[----:B01----:R-:W-:Y:S01]  /*0e50*/  ENDCOLLECTIVE ;  /* 0x000000000000791b */ /* 0x003fe20003800000 */
.L_x_912:
[----:B------:R-:W-:Y:S01]  /*0e60*/  HFMA2.MMA R15, -RZ, RZ, 0, 5.9604644775390625e-08 ;  /* 0x00000001ff0f7435 */ /* 0x000fe200000001ff */
[----:B------:R-:W-:-:S05]  /*0e70*/  MOV R8, R9 ;  /* 0x0000000900087202 */ /* 0x000fca0000000f00 */
[----:B------:R-:W-:-:S04]  /*0e80*/  FADD.FTZ R8, R7, R8 ;  /* 0x0000000807087221 */ /* 0x000fc80000010000 */
[----:B------:R-:W-:-:S07]  /*0e90*/  IMAD.MOV.U32 R14, RZ, RZ, R8 ;  /* 0x000000ffff0e7224 */ /* 0x000fce00078e0008 */
[----:B------:R-:W-:Y:S05]  /*0ea0*/  WARPSYNC.COLLECTIVE R13, `(.L_x_913) ;  /* 0x000000000d087348 */ /* 0x000fea0003c00000 */
[----:B------:R0:W1:Y:S02]  /*0eb0*/  SHFL.DOWN P2, R9, R14, R15, R16 ;  /* 0x0800000f0e097389 */ /* 0x0000640000040010 */
[----:B01----:R-:W-:Y:S01]  /*0ec0*/  ENDCOLLECTIVE ;  /* 0x000000000000791b */ /* 0x003fe20003800000 */
.L_x_913:
[----:B------:R-:W-:Y:S05]  /*0ed0*/  BRA `(.L_x_914) ;  /* 0xfffffff800247947 */ /* 0x000fea000383ffff */
.L_x_908:
[----:B-1----:R-:W-:Y:S01]  /*0ee0*/  IMAD.MOV.U32 R14, RZ, RZ, R18 ;  /* 0x000000ffff0e7224 */ /* 0x002fe200078e0012 */
[----:B------:R-:W-:Y:S01]  /*0ef0*/  MOV R15, 0x10 ;  /* 0x00000010000f7802 */ /* 0x000fe20000000f00 */
[----:B------:R-:W-:Y:S01]  /*0f00*/  IMAD.MOV.U32 R16, RZ, RZ, 0x1f ;  /* 0x0000001fff107424 */ /* 0x000fe200078e00ff */
[----:B-----5:R-:W-:-:S07]  /*0f10*/  MOV R13, 0xffffffff ;  /* 0xffffffff000d7802 */ /* 0x020fce0000000f00 */
[----:B0-----:R-:W-:Y:S05]  /*0f20*/  WARPSYNC.COLLECTIVE R13, `(.L_x_915) ;  /* 0x000000000d087348 */ /* 0x001fea0003c00000 */
[----:B------:R1:W2:Y:S02]  /*0f30*/  SHFL.DOWN P2, R9, R14, R15, R16 ;  /* 0x0800000f0e097389 */ /* 0x0002a40000040010 */
[----:B012---:R-:W-:Y:S01]  /*0f40*/  ENDCOLLECTIVE ;  /* 0x000000000000791b */ /* 0x007fe20003800000 */
.L_x_915:
[----:B------:R-:W-:Y:S02]  /*0f50*/  IMAD.MOV.U32 R15, RZ, RZ, 0x8 ;  /* 0x00000008ff0f7424 */ /* 0x000fe400078e00ff */
[----:B------:R-:W-:-:S04]  /*0f60*/  IMAD.MOV.U32 R3, RZ, RZ, R9 ;  /* 0x000000ffff037224 */ /* 0x000fc800078e0009 */
[----:B------:R-:W-:-:S05]  /*0f70*/  FADD.FTZ R3, R3, R18 ;  /* 0x0000001203037221 */ /* 0x000fca0000010000 */
[----:B------:R-:W-:-:S07]  /*0f80*/  MOV R14, R3 ;  /* 0x00000003000e7202 */ /* 0x000fce0000000f00 */
[----:B------:R-:W-:Y:S05]  /*0f90*/  WARPSYNC.COLLECTIVE R13, `(.L_x_916) ;  /* 0x000000000d087348 */ /* 0x000fea0003c00000 */
[----:B------:R0:W1:Y:S02]  /*0fa0*/  SHFL.DOWN P2, R9, R14, R15, R16 ;  /* 0x0800000f0e097389 */ /* 0x0000640000040010 */
[----:B01----:R-:W-:Y:S01]  /*0fb0*/  ENDCOLLECTIVE ;  /* 0x000000000000791b */ /* 0x003fe20003800000 */
.L_x_916:
[----:B------:R-:W-:Y:S01]  /*0fc0*/  HFMA2.MMA R15, -RZ, RZ, 0, 2.384185791015625e-07 ;  /* 0x00000004ff0f7435 */ /* 0x000fe200000001ff */
[----:B------:R-:W-:-:S05]  /*0fd0*/  MOV R2, R9 ;  /* 0x0000000900027202 */ /* 0x000fca0000000f00 */
[----:B------:R-:W-:-:S04]  /*0fe0*/  FADD.FTZ R2, R3, R2 ;  /* 0x0000000203027221 */ /* 0x000fc80000010000 */
[----:B------:R-:W-:-:S07]  /*0ff0*/  IMAD.MOV.U32 R14, RZ, RZ, R2 ;  /* 0x000000ffff0e7224 */ /* 0x000fce00078e0002 */
[----:B------:R-:W-:Y:S05]  /*1000*/  WARPSYNC.COLLECTIVE R13, `(.L_x_917) ;  /* 0x000000000d087348 */ /* 0x000fea0003c00000 */
[----:B------:R0:W1:Y:S02]  /*1010*/  SHFL.DOWN P2, R9, R14, R15, R16 ;  /* 0x0800000f0e097389 */ /* 0x0000640000040010 */
[----:B01----:R-:W-:Y:S01]  /*1020*/  ENDCOLLECTIVE ;  /* 0x000000000000791b */ /* 0x003fe20003800000 */
.L_x_917:
[----:B------:R-:W-:Y:S02]  /*1030*/  IMAD.MOV.U32 R15, RZ, RZ, 0x2 ;  /* 0x00000002ff0f7424 */ /* 0x000fe400078e00ff */
[----:B------:R-:W-:-:S04]  /*1040*/  IMAD.MOV.U32 R5, RZ, RZ, R9 ;  /* 0x000000ffff057224 */ /* 0x000fc800078e0009 */
[----:B------:R-:W-:-:S05]  /*1050*/  FADD.FTZ R5, R2, R5 ;  /* 0x0000000502057221 */ /* 0x000fca0000010000 */
[----:B------:R-:W-:-:S07]  /*1060*/  MOV R14, R5 ;  /* 0x00000005000e7202 */ /* 0x000fce0000000f00 */
[----:B------:R-:W-:Y:S05]  /*1070*/  WARPSYNC.COLLECTIVE R13, `(.L_x_918) ;  /* 0x000000000d087348 */ /* 0x000fea0003c00000 */
[----:B------:R0:W1:Y:S02]  /*1080*/  SHFL.DOWN P2, R9, R14, R15, R16 ;  /* 0x0800000f0e097389 */ /* 0x0000640000040010 */
[----:B01----:R-:W-:Y:S01]  /*1090*/  ENDCOLLECTIVE ;  /* 0x000000000000791b */ /* 0x003fe20003800000 */
.L_x_918:
[----:B------:R-:W-:Y:S01]  /*10a0*/  HFMA2.MMA R15, -RZ, RZ, 0, 5.9604644775390625e-08 ;  /* 0x00000001ff0f7435 */ /* 0x000fe200000001ff */
[----:B------:R-:W-:-:S05]  /*10b0*/  MOV R6, R9 ;  /* 0x0000000900067202 */ /* 0x000fca0000000f00 */
[----:B------:R-:W-:-:S04]  /*10c0*/  FADD.FTZ R6, R5, R6 ;  /* 0x0000000605067221 */ /* 0x000fc80000010000 */
[----:B------:R-:W-:-:S07]  /*10d0*/  IMAD.MOV.U32 R14, RZ, RZ, R6 ;  /* 0x000000ffff0e7224 */ /* 0x000fce00078e0006 */
[----:B------:R-:W-:Y:S05]  /*10e0*/  WARPSYNC.COLLECTIVE R13, `(.L_x_919) ;  /* 0x000000000d087348 */ /* 0x000fea0003c00000 */
[----:B------:R0:W1:Y:S02]  /*10f0*/  SHFL.DOWN P2, R9, R14, R15, R16 ;  /* 0x0800000f0e097389 */ /* 0x0000640000040010 */
[----:B01----:R-:W-:Y:S01]  /*1100*/  ENDCOLLECTIVE ;  /* 0x000000000000791b */ /* 0x003fe20003800000 */
.L_x_919:
[----:B------:R-:W-:Y:S01]  /*1110*/  IMAD.MOV.U32 R7, RZ, RZ, R9 ;  /* 0x000000ffff077224 */ /* 0x000fe200078e0009 */
[----:B------:R-:W-:Y:S06]  /*1120*/  BRA `(.L_x_920) ;  /* 0xfffffff800607947 */ /* 0x000fec000383ffff */
.L_x_921:
        /* <DEDUP_REMOVED lines=13> */
.L_x_1070:


//--------------------- .text._Z16reduce_bn_kernelIN3c104HalfEffEvPKT_S4_PKT0_S7_PS5_S8_PT1_SA_iii --------------------------
	.section	.text._Z16reduce_bn_kernelIN3c104HalfEffEvPKT_S4_PKT0_S7_PS5_S8_PT1_SA_iii,"ax",@progbits
	.align	128
        .global         _Z16reduce_bn_kernelIN3c104HalfEffEvPKT_S4_PKT0_S7_PS5_S8_PT1_SA_iii
        .type           _Z16reduce_bn_kernelIN3c104HalfEffEvPKT_S4_PKT0_S7_PS5_S8_PT1_SA_iii,@function
        .size           _Z16reduce_bn_kernelIN3c104HalfEffEvPKT_S4_PKT0_S7_PS5_S8_PT1_SA_iii,(.L_x_1071 - _Z16reduce_bn_kernelIN3c104HalfEffEvPKT_S4_PKT0_S7_PS5_S8_PT1_SA_iii)
        .other          _Z16reduce_bn_kernelIN3c104HalfEffEvPKT_S4_PKT0_S7_PS5_S8_PT1_SA_iii,@"STO_CUDA_ENTRY STV_DEFAULT"
_Z16reduce_bn_kernelIN3c104HalfEffEvPKT_S4_PKT0_S7_PS5_S8_PT1_SA_iii:
.text._Z16reduce_bn_kernelIN3c104HalfEffEvPKT_S4_PKT0_S7_PS5_S8_PT1_SA_iii:
        /* <DEDUP_REMOVED lines=13> */
[----:B------:R-:W-:Y:S02]  /*00d0*/  @P0 MOV R21, RZ ;  /* 0x000000ff00150202 */ /* 0x000fe40000000f00 */
        /* <DEDUP_REMOVED lines=10> */
.L_x_928:
        /* <DEDUP_REMOVED lines=10> */
.L_x_927:
        /* <DEDUP_REMOVED lines=22> */
.L_x_926:
[----:B------:R-:W-:Y:S01]  /*0380*/  IMAD.MOV.U32 R21, RZ, RZ, R26 ;  /* 0x000000ffff157224 */ /* 0x000fe200078e001a */
[----:B------:R-:W-:-:S07]  /*0390*/  MOV R18, R23 ;  /* 0x0000001700127202 */ /* 0x000fce0000000f00 */
.L_x_925:
[----:B------:R-:W-:Y:S05]  /*03a0*/  BSYNC B1 ;  /* 0x0000000000017941 */ /* 0x000fea0003800000 */
.L_x_924:
[----:B-1----:R-:W-:Y:S01]  /*03b0*/  IMAD.IADD R15, R14, 0x1, R15 ;  /* 0x000000010e0f7824 */ /* 0x002fe200078e020f */
[----:B------:R-:W-:-:S04]  /*03c0*/  ULDC UR5, c[0x0][0x250] ;  /* 0x0000940000057ab9 */ /* 0x000fc80000000800 */
[----:B------:R-:W-:-:S13]  /*03d0*/  ISETP.GE.AND P0, PT, R15, UR5, PT ;  /* 0x000000050f007c0c */ /* 0x000fda000bf06270 */
[----:B------:R-:W-:Y:S05]  /*03e0*/  @!P0 BRA `(.L_x_928) ;  /* 0xfffffffc00648947 */ /* 0x000fea000383ffff */
.L_x_923:
[----:B------:R-:W-:Y:S05]  /*03f0*/  BSYNC B0 ;  /* 0x0000000000007941 */ /* 0x000fea0003800000 */
.L_x_922:
        /* <DEDUP_REMOVED lines=42> */
.L_x_930:
[----:B------:R-:W-:Y:S05]  /*06a0*/  BSYNC B0 ;  /* 0x0000000000007941 */ /* 0x000fea0003800000 */
.L_x_929:
        /* <DEDUP_REMOVED lines=12> */
.L_x_943:
[----:B-1----:R-:W-:-:S07]  /*0770*/  FADD.FTZ R4, R8, R9 ;  /* 0x0000000908047221 */ /* 0x002fce0000010000 */
.L_x_931:
        /* <DEDUP_REMOVED lines=37> */
.L_x_934:
[----:B------:R-:W-:Y:S05]  /*09d0*/  BSYNC B0 ;  /* 0x0000000000007941 */ /* 0x000fea0003800000 */
.L_x_933:
        /* <DEDUP_REMOVED lines=13> */
.L_x_949:
[----:B-1----:R-:W-:-:S07]  /*0ab0*/  FADD.FTZ R18, R6, R7 ;  /* 0x0000000706127221 */ /* 0x002fce0000010000 */
.L_x_936:
[----:B------:R-:W-:Y:S05]  /*0ac0*/  BSYNC B0 ;  /* 0x0000000000007941 */ /* 0x000fea0003800000 */
.L_x_935:
[----:B------:R-:W-:-:S05]  /*0ad0*/  IMAD.MOV R12, RZ, RZ, -R12 ;  /* 0x000000ffff0c7224 */ /* 0x000fca00078e0a0c */
[----:B------:R-:W-:-:S13]  /*0ae0*/  ISETP.NE.AND P0, PT, R11, R12, PT ;  /* 0x0000000c0b00720c */ /* 0x000fda0003f05270 */
[----:B------:R-:W-:Y:S05]  /*0af0*/  @P0 EXIT ;  /* 0x000000000000094d */ /* 0x000fea0003800000 */
[----:B0-----:R-:W0:Y:S01]  /*0b00*/  LDC.64 R2, c[0x0][0x248] ;  /* 0x00009200ff027b82 */ /* 0x001e220000000a00 */
[----:B------:R-:W-:Y:S01]  /*0b10*/  SHF.L.U32 R12, R0, 0x2, RZ ;  /* 0x00000002000c7819 */ /* 0x000fe200000006ff */
[----:B------:R-:W-:Y:S01]  /*0b20*/  ULDC.64 UR4, c[0x0][0x230] ;  /* 0x00008c0000047ab9 */ /* 0x000fe20000000a00 */
[----:B------:R-:W-:Y:S01]  /*0b30*/  ULDC.64 UR8, c[0x0][0x238] ;  /* 0x00008e0000087ab9 */ /* 0x000fe20000000a00 */
[----:B------:R-:W-:Y:S02]  /*0b40*/  SHF.R.U32.HI R5, RZ, 0x1e, R0 ;  /* 0x0000001eff057819 */ /* 0x000fe40000011600 */
[C---:B------:R-:W-:Y:S02]  /*0b50*/  IADD3 R8, P4, R12.reuse, UR4, RZ ;  /* 0x000000040c087c10 */ /* 0x040fe4000ff9e0ff */
[----:B------:R-:W2:Y:S01]  /*0b60*/  LDC.64 R6, c[0x0][0x240] ;  /* 0x00009000ff067b82 */ /* 0x000ea20000000a00 */
[----:B------:R-:W-:Y:S02]  /*0b70*/  IADD3 R12, P5, R12, UR8, RZ ;  /* 0x000000080c0c7c10 */ /* 0x000fe4000ffbe0ff */
[----:B------:R-:W-:-:S02]  /*0b80*/  IADD3.X R9, R5, UR5, RZ, P4, !PT ;  /* 0x0000000505097c10 */ /* 0x000fc4000a7fe4ff */
[----:B-----5:R-:W-:Y:S02]  /*0b90*/  IADD3.X R13, R5, UR9, RZ, P5, !PT ;  /* 0x00000009050d7c10 */ /* 0x020fe4000affe4ff */
[----:B0-----:R-:W-:-:S04]  /*0ba0*/  ISETP.NE.U32.AND P0, PT, R2, RZ, PT ;  /* 0x000000ff0200720c */ /* 0x001fc80003f05070 */
[----:B------:R-:W-:Y:S02]  /*0bb0*/  ISETP.NE.AND.EX P0, PT, R3, RZ, PT, P0 ;  /* 0x000000ff0300720c */ /* 0x000fe40003f05300 */
[----:B--2---:R-:W-:-:S04]  /*0bc0*/  ISETP.NE.U32.AND P1, PT, R6, RZ, PT ;  /* 0x000000ff0600720c */ /* 0x004fc80003f25070 */
[----:B------:R-:W-:-:S07]  /*0bd0*/  ISETP.NE.AND.EX P1, PT, R7, RZ, PT, P1 ;  /* 0x000000ff0700720c */ /* 0x000fce0003f25310 */
[----:B------:R-:W-:-:S04]  /*0be0*/  @P0 LEA R2, P2, R0, R2, 0x2 ;  /* 0x0000000200020211 */ /* 0x000fc800078410ff */
[C---:B------:R-:W-:Y:S02]  /*0bf0*/  @P0 LEA.HI.X R3, R0.reuse, R3, RZ, 0x2, P2 ;  /* 0x0000000300030211 */ /* 0x040fe400010f14ff */
[----:B------:R-:W-:Y:S01]  /*0c00*/  @P1 LEA R6, P3, R0, R6, 0x2 ;  /* 0x0000000600061211 */ /* 0x000fe200078610ff */
[----:B-1----:R-:W-:Y:S02]  /*0c10*/  @P1 FMUL.FTZ R5, R10, R18 ;  /* 0x000000120a051220 */ /* 0x002fe40000410000 */
[----:B------:R-:W-:Y:S01]  /*0c20*/  @P0 STG.E desc[UR6][R2.64], R4 ;  /* 0x0000000402000986 */ /* 0x000fe2000c101906 */
[----:B------:R-:W-:-:S05]  /*0c30*/  @P1 LEA.HI.X R7, R0, R7, RZ, 0x2, P3 ;  /* 0x0000000700071211 */ /* 0x000fca00018f14ff */
[----:B------:R-:W-:Y:S04]  /*0c40*/  @P1 STG.E desc[UR6][R6.64], R5 ;  /* 0x0000000506001986 */ /* 0x000fe8000c101906 */
[----:B------:R-:W-:Y:S04]  /*0c50*/  STG.E desc[UR6][R8.64], R4 ;  /* 0x0000000408007986 */ /* 0x000fe8000c101906 */
[----:B------:R-:W-:Y:S01]  /*0c60*/  STG.E desc[UR6][R12.64], R18 ;  /* 0x000000120c007986 */ /* 0x000fe2000c101906 */
[----:B------:R-:W-:Y:S05]  /*0c70*/  EXIT ;  /* 0x000000000000794d */ /* 0x000fea0003800000 */
.L_x_932:
[----:B------:R-:W-:Y:S01]  /*0c80*/  HFMA2.MMA R15, -RZ, RZ, 0, 9.5367431640625e-07 ;  /* 0x00000010ff0f7435 */ /* 0x000fe200000001ff */
[----:B0-----:R-:W-:Y:S01]  /*0c90*/  IMAD.MOV.U32 R14, RZ, RZ, R4 ;  /* 0x000000ffff0e7224 */ /* 0x001fe200078e0004 */
[----:B-----5:R-:W-:Y:S01]  /*0ca0*/  MOV R13, 0xffffffff ;  /* 0xffffffff000d7802 */ /* 0x020fe20000000f00 */
[----:B------:R-:W-:-:S08]  /*0cb0*/  IMAD.MOV.U32 R16, RZ, RZ, 0x1f ;  /* 0x0000001fff107424 */ /* 0x000fd000078e00ff */
[----:B------:R-:W-:Y:S05]  /*0cc0*/  WARPSYNC.COLLECTIVE R13, `(.L_x_938) ;  /* 0x000000000d087348 */ /* 0x000fea0003c00000 */
[----:B------:R0:W1:Y:S02]  /*0cd0*/  SHFL.DOWN P1, R9, R14, R15, R16 ;  /* 0x0800000f0e097389 */ /* 0x0000640000020010 */
[----:B01----:R-:W-:Y:S01]  /*0ce0*/  ENDCOLLECTIVE ;  /* 0x000000000000791b */ /* 0x003fe20003800000 */
.L_x_938:
[----:B------:R-:W-:Y:S02]  /*0cf0*/  IMAD.MOV.U32 R15, RZ, RZ, 0x8 ;  /* 0x00000008ff0f7424 */ /* 0x000fe400078e00ff */
[----:B------:R-:W-:-:S04]  /*0d00*/  IMAD.MOV.U32 R5, RZ, RZ, R9 ;  /* 0x000000ffff057224 */ /* 0x000fc800078e0009 */
[----:B------:R-:W-:-:S05]  /*0d10*/  FADD.FTZ R5, R5, R4 ;  /* 0x0000000405057221 */ /* 0x000fca0000010000 */
[----:B------:R-:W-:-:S07]  /*0d20*/  MOV R14, R5 ;  /* 0x00000005000e7202 */ /* 0x000fce0000000f00 */
[----:B------:R-:W-:Y:S05]  /*0d30*/  WARPSYNC.COLLECTIVE R13, `(.L_x_939) ;  /* 0x000000000d087348 */ /* 0x000fea0003c00000 */
[----:B------:R0:W1:Y:S02]  /*0d40*/  SHFL.DOWN P1, R9, R14, R15, R16 ;  /* 0x0800000f0e097389 */ /* 0x0000640000020010 */
[----:B01----:R-:W-:Y:S01]  /*0d50*/  ENDCOLLECTIVE ;  /* 0x000000000000791b */ /* 0x003fe20003800000 */
.L_x_939:
[----:B------:R-:W-:Y:S01]  /*0d60*/  HFMA2.MMA R15, -RZ, RZ, 0, 2.384185791015625e-07 ;  /* 0x00000004ff0f7435 */ /* 0x000fe200000001ff */
[----:B------:R-:W-:-:S05]  /*0d70*/  MOV R6, R9 ;  /* 0x0000000900067202 */ /* 0x000fca0000000f00 */
[----:B------:R-:W-:-:S04]  /*0d80*/  FADD.FTZ R6, R5, R6 ;  /* 0x0000000605067221 */ /* 0x000fc80000010000 */
[----:B------:R-:W-:-:S07]  /*0d90*/  IMAD.MOV.U32 R14, RZ, RZ, R6 ;  /* 0x000000ffff0e7224 */ /* 0x000fce00078e0006 */
[----:B------:R-:W-:Y:S05]  /*0da0*/  WARPSYNC.COLLECTIVE R13, `(.L_x_940) ;  /* 0x000000000d087348 */ /* 0x000fea0003c00000 */
[----:B------:R0:W1:Y:S02]  /*0db0*/  SHFL.DOWN P1, R9, R14, R15, R16 ;  /* 0x0800000f0e097389 */ /* 0x0000640000020010 */
[----:B01----:R-:W-:Y:S01]  /*0dc0*/  ENDCOLLECTIVE ;  /* 0x000000000000791b */ /* 0x003fe20003800000 */
.L_x_940:
[----:B------:R-:W-:Y:S02]  /*0dd0*/  IMAD.MOV.U32 R15, RZ, RZ, 0x2 ;  /* 0x00000002ff0f7424 */ /* 0x000fe400078e00ff */
[----:B------:R-:W-:-:S04]  /*0de0*/  IMAD.MOV.U32 R7, RZ, RZ, R9 ;  /* 0x000000ffff077224 */ /* 0x000fc800078e0009 */
[----:B------:R-:W-:-:S05]  /*0df0*/  FADD.FTZ R7, R6, R7 ;  /* 0x0000000706077221 */ /* 0x000fca0000010000 */
[----:B------:R-:W-:-:S07]  /*0e00*/  MOV R14, R7 ;  /* 0x00000007000e7202 */ /* 0x000fce0000000f00 */
[----:B------:R-:W-:Y:S05]  /*0e10*/  WARPSYNC.COLLECTIVE R13, `(.L_x_941) ;  /* 0x000000000d087348 */ /* 0x000fea0003c00000 */
[----:B------:R0:W1:Y:S02]  /*0e20*/  SHFL.DOWN P1, R9, R14, R15, R16 ;  /* 0x0800000f0e097389 */ /* 0x0000640000020010 */
[----:B01----:R-:W-:Y:S01]  /*0e30*/  ENDCOLLECTIVE ;  /* 0x000000000000791b */ /* 0x003fe20003800000 */
.L_x_941:
[----:B------:R-:W-:Y:S01]  /*0e40*/  HFMA2.MMA R15, -RZ, RZ, 0, 5.9604644775390625e-08 ;  /* 0x00000001ff0f7435 */ /* 0x000fe200000001ff */
[----:B------:R-:W-:-:S05]  /*0e50*/  MOV R8, R9 ;  /* 0x0000000900087202 */ /* 0x000fca0000000f00 */
[----:B------:R-:W-:-:S04]  /*0e60*/  FADD.FTZ R8, R7, R8 ;  /* 0x0000000807087221 */ /* 0x000fc80000010000 */
[----:B------:R-:W-:-:S07]  /*0e70*/  IMAD.MOV.U32 R14, RZ, RZ, R8 ;  /* 0x000000ffff0e7224 */ /* 0x000fce00078e0008 */
[----:B------:R-:W-:Y:S05]  /*0e80*/  WARPSYNC.COLLECTIVE R13, `(.L_x_942) ;  /* 0x000000000d087348 */ /* 0x000fea0003c00000 */
[----:B------:R0:W1:Y:S02]  /*0e90*/  SHFL.DOWN P1, R9, R14, R15, R16 ;  /* 0x0800000f0e097389 */ /* 0x0000640000020010 */
[----:B01----:R-:W-:Y:S01]  /*0ea0*/  ENDCOLLECTIVE ;  /* 0x000000000000791b */ /* 0x003fe20003800000 */
.L_x_942:
[----:B------:R-:W-:Y:S05]  /*0eb0*/  BRA `(.L_x_943) ;  /* 0xfffffff8002c7947 */ /* 0x000fea000383ffff */
.L_x_937:
[----:B-1----:R-:W-:Y:S01]  /*0ec0*/  IMAD.MOV.U32 R14, RZ, RZ, R18 ;  /* 0x000000ffff0e7224 */ /* 0x002fe200078e0012 */
[----:B------:R-:W-:Y:S01]  /*0ed0*/  MOV R15, 0x10 ;  /* 0x00000010000f7802 */ /* 0x000fe20000000f00 */
[----:B------:R-:W-:Y:S01]  /*0ee0*/  IMAD.MOV.U32 R16, RZ, RZ, 0x1f ;  /* 0x0000001fff107424 */ /* 0x000fe200078e00ff */
[----:B-----5:R-:W-:-:S07]  /*0ef0*/  MOV R13, 0xffffffff ;  /* 0xffffffff000d7802 */ /* 0x020fce0000000f00 */
[----:B0-----:R-:W-:Y:S05]  /*0f00*/  WARPSYNC.COLLECTIVE R13, `(.L_x_944) ;  /* 0x000000000d087348 */ /* 0x001fea0003c00000 */
[----:B------:R1:W2:Y:S02]  /*0f10*/  SHFL.DOWN P1, R9, R14, R15, R16 ;  /* 0x0800000f0e097389 */ /* 0x0002a40000020010 */
[----:B012---:R-:W-:Y:S01]  /*0f20*/  ENDCOLLECTIVE ;  /* 0x000000000000791b */ /* 0x007fe20003800000 */
.L_x_944:
[----:B------:R-:W-:Y:S02]  /*0f30*/  IMAD.MOV.U32 R15, RZ, RZ, 0x8 ;  /* 0x00000008ff0f7424 */ /* 0x000fe400078e00ff */
[----:B------:R-:W-:-:S04]  /*0f40*/  IMAD.MOV.U32 R3, RZ, RZ, R9 ;  /* 0x000000ffff037224 */ /* 0x000fc800078e0009 */
[----:B------:R-:W-:-:S05]  /*0f50*/  FADD.FTZ R3, R3, R18 ;  /* 0x0000001203037221 */ /* 0x000fca0000010000 */
[----:B------:R-:W-:-:S07]  /*0f60*/  MOV R14, R3 ;  /* 0x00000003000e7202 */ /* 0x000fce0000000f00 */
[----:B------:R-:W-:Y:S05]  /*0f70*/  WARPSYNC.COLLECTIVE R13, `(.L_x_945) ;  /* 0x000000000d087348 */ /* 0x000fea0003c00000 */
[----:B------:R0:W1:Y:S02]  /*0f80*/  SHFL.DOWN P1, R9, R14, R15, R16 ;  /* 0x0800000f0e097389 */ /* 0x0000640000020010 */
[----:B01----:R-:W-:Y:S01]  /*0f90*/  ENDCOLLECTIVE ;  /* 0x000000000000791b */ /* 0x003fe20003800000 */
.L_x_945:
[----:B------:R-:W-:Y:S01]  /*0fa0*/  HFMA2.MMA R15, -RZ, RZ, 0, 2.384185791015625e-07 ;  /* 0x00000004ff0f7435 */ /* 0x000fe200000001ff */
[----:B------:R-:W-:-:S05]  /*0fb0*/  MOV R2, R9 ;  /* 0x0000000900027202 */ /* 0x000fca0000000f00 */
[----:B------:R-:W-:-:S04]  /*0fc0*/  FADD.FTZ R2, R3, R2 ;  /* 0x0000000203027221 */ /* 0x000fc80000010000 */
[----:B------:R-:W-:-:S07]  /*0fd0*/  IMAD.MOV.U32 R14, RZ, RZ, R2 ;  /* 0x000000ffff0e7224 */ /* 0x000fce00078e0002 */
[----:B------:R-:W-:Y:S05]  /*0fe0*/  WARPSYNC.COLLECTIVE R13, `(.L_x_946) ;  /* 0x000000000d087348 */ /* 0x000fea0003c00000 */
[----:B------:R0:W1:Y:S02]  /*0ff0*/  SHFL.DOWN P1, R9, R14, R15, R16 ;  /* 0x0800000f0e097389 */ /* 0x0000640000020010 */
[----:B01----:R-:W-:Y:S01]  /*1000*/  ENDCOLLECTIVE ;  /* 0x000000000000791b */ /* 0x003fe20003800000 */
.L_x_946:
[----:B------:R-:W-:Y:S02]  /*1010*/  IMAD.MOV.U32 R15, RZ, RZ, 0x2 ;  /* 0x00000002ff0f7424 */ /* 0x000fe400078e00ff */
[----:B------:R-:W-:-:S04]  /*1020*/  IMAD.MOV.U32 R5, RZ, RZ, R9 ;  /* 0x000000ffff057224 */ /* 0x000fc800078e0009 */
[----:B------:R-:W-:-:S05]  /*1030*/  FADD.FTZ R5, R2, R5 ;  /* 0x0000000502057221 */ /* 0x000fca0000010000 */
[----:B------:R-:W-:-:S07]  /*1040*/  MOV R14, R5 ;  /* 0x00000005000e7202 */ /* 0x000fce0000000f00 */
[----:B------:R-:W-:Y:S05]  /*1050*/  WARPSYNC.COLLECTIVE R13, `(.L_x_947) ;  /* 0x000000000d087348 */ /* 0x000fea0003c00000 */
[----:B------:R0:W1:Y:S02]  /*1060*/  SHFL.DOWN P1, R9, R14, R15, R16 ;  /* 0x0800000f0e097389 */ /* 0x0000640000020010 */
[----:B01----:R-:W-:Y:S01]  /*1070*/  ENDCOLLECTIVE ;  /* 0x000000000000791b */ /* 0x003fe20003800000 */
.L_x_947:
[----:B------:R-:W-:Y:S01]  /*1080*/  HFMA2.MMA R15, -RZ, RZ, 0, 5.9604644775390625e-08 ;  /* 0x00000001ff0f7435 */ /* 0x000fe200000001ff */
[----:B------:R-:W-:-:S05]  /*1090*/  MOV R6, R9 ;  /* 0x0000000900067202 */ /* 0x000fca0000000f00 */
[----:B------:R-:W-:-:S04]  /*10a0*/  FADD.FTZ R6, R5, R6 ;  /* 0x0000000605067221 */ /* 0x000fc80000010000 */
[----:B------:R-:W-:-:S07]  /*10b0*/  IMAD.MOV.U32 R14, RZ, RZ, R6 ;  /* 0x000000ffff0e7224 */ /* 0x000fce00078e0006 */
[----:B------:R-:W-:Y:S05]  /*10c0*/  WARPSYNC.COLLECTIVE R13, `(.L_x_948) ;  /* 0x000000000d087348 */ /* 0x000fea0003c00000 */
[----:B------:R0:W1:Y:S02]  /*10d0*/  SHFL.DOWN P1, R9, R14, R15, R16 ;  /* 0x0800000f0e097389 */ /* 0x0000640000020010 */
[----:B01----:R-:W-:Y:S01]  /*10e0*/  ENDCOLLECTIVE ;  /* 0x000000000000791b */ /* 0x003fe20003800000 */
.L_x_948:
[----:B------:R-:W-:Y:S01]  /*10f0*/  IMAD.MOV.U32 R7, RZ, RZ, R9 ;  /* 0x000000ffff077224 */ /* 0x000fe200078e0009 */
[----:B------:R-:W-:Y:S06]  /*1100*/  BRA `(.L_x_949) ;  /* 0xfffffff800687947 */ /* 0x000fec000383ffff */
.L_x_950:
        /* <DEDUP_REMOVED lines=15> */
.L_x_1071:


//--------------------- .text._Z16reduce_bn_kernelIfffEvPKT_S2_PKT0_S5_PS3_S6_PT1_S8_iii --------------------------
	.section	.text._Z16reduce_bn_kernelIfffEvPKT_S2_PKT0_S5_PS3_S6_PT1_S8_iii,"ax",@progbits
	.align	128
        .global         _Z16reduce_bn_kernelIfffEvPKT_S2_PKT0_S5_PS3_S6_PT1_S8_iii
        .type           _Z16reduce_bn_kernelIfffEvPKT_S2_PKT0_S5_PS3_S6_PT1_S8_iii,@function
        .size           _Z16reduce_bn_kernelIfffEvPKT_S2_PKT0_S5_PS3_S6_PT1_S8_iii,(.L_x_1072 - _Z16reduce_bn_kernelIfffEvPKT_S2_PKT0_S5_PS3_S6_PT1_S8_iii)
        .other          _Z16reduce_bn_kernelIfffEvPKT_S2_PKT0_S5_PS3_S6_PT1_S8_iii,@"STO_CUDA_ENTRY STV_DEFAULT"
_Z16reduce_bn_kernelIfffEvPKT_S2_PKT0_S5_PS3_S6_PT1_S8_iii:
.text._Z16reduce_bn_kernelIfffEvPKT_S2_PKT0_S5_PS3_S6_PT1_S8_iii:
        /* <DEDUP_REMOVED lines=22> */
[----:B------:R-:W-:Y:S01]  /*0160*/  CS2R R18, SRZ ;  /* 0x0000000000127805 */ /* 0x000fe2000001ff00 */
[----:B------:R-:W-:-:S09]  /*0170*/  IMAD.MOV.U32 R16, RZ, RZ, RZ ;  /* 0x000000ffff107224 */ /* 0x000fd200078e00ff */
.L_x_957:
        /* <DEDUP_REMOVED lines=10> */
.L_x_956:
[----:B------:R-:W-:-:S04]  /*0220*/  IMAD R9, R21, R17, R20 ;  /* 0x0000001115097224 */ /* 0x000fc800078e0214 */
[----:B--2---:R-:W-:-:S04]  /*0230*/  IMAD.WIDE R6, R9, 0x4, R4 ;  /* 0x0000000409067825 */ /* 0x004fc800078e0204 */
[----:B0-----:R-:W-:Y:S02]  /*0240*/  IMAD.WIDE R8, R9, 0x4, R2 ;  /* 0x0000000409087825 */ /* 0x001fe400078e0202 */
[----:B------:R-:W2:Y:S04]  /*0250*/  LDG.E.CONSTANT R6, desc[UR6][R6.64] ;  /* 0x0000000606067981 */ /* 0x000ea8000c1e9900 */
[----:B------:R-:W3:Y:S01]  /*0260*/  LDG.E.CONSTANT R9, desc[UR6][R8.64] ;  /* 0x0000000608097981 */ /* 0x000ee2000c1e9900 */
[----:B------:R-:W-:-:S04]  /*0270*/  IADD3 R20, R20, UR4, RZ ;  /* 0x0000000414147c10 */ /* 0x000fc8000fffe0ff */
[----:B------:R-:W-:Y:S01]  /*0280*/  ISETP.GE.AND P0, PT, R20, R17, PT ;  /* 0x000000111400720c */ /* 0x000fe20003f06270 */
[----:B--2--5:R-:W-:Y:S01]  /*0290*/  FADD.FTZ R23, -R13, R6 ;  /* 0x000000060d177221 */ /* 0x024fe20000010100 */
[----:B---3--:R-:W-:-:S03]  /*02a0*/  FADD.FTZ R19, R9, -R19 ;  /* 0x8000001309137221 */ /* 0x008fc60000010000 */
[----:B------:R-:W-:Y:S01]  /*02b0*/  FFMA.FTZ R25, R9, R23, -R18 ;  /* 0x0000001709197223 */ /* 0x000fe20000010812 */
[----:B------:R-:W-:-:S03]  /*02c0*/  FADD.FTZ R23, R19, R22 ;  /* 0x0000001613177221 */ /* 0x000fc60000010000 */
[----:B------:R-:W-:Y:S01]  /*02d0*/  FADD.FTZ R27, R25, R16 ;  /* 0x00000010191b7221 */ /* 0x000fe20000010000 */
[----:B------:R-:W-:-:S03]  /*02e0*/  FADD.FTZ R18, R23, -R22 ;  /* 0x8000001617127221 */ /* 0x000fc60000010000 */
[----:B------:R-:W-:Y:S01]  /*02f0*/  FADD.FTZ R16, R27, -R16 ;  /* 0x800000101b107221 */ /* 0x000fe20000010000 */
[----:B------:R-:W-:Y:S02]  /*0300*/  IMAD.MOV.U32 R22, RZ, RZ, R23 ;  /* 0x000000ffff167224 */ /* 0x000fe400078e0017 */
[----:B------:R-:W-:Y:S01]  /*0310*/  FADD.FTZ R19, -R19, R18 ;  /* 0x0000001213137221 */ /* 0x000fe20000010100 */
[----:B------:R-:W-:Y:S01]  /*0320*/  FADD.FTZ R18, -R25, R16 ;  /* 0x0000001019127221 */ /* 0x000fe20000010100 */
[----:B------:R-:W-:Y:S01]  /*0330*/  MOV R16, R27 ;  /* 0x0000001b00107202 */ /* 0x000fe20000000f00 */
[----:B------:R-:W-:Y:S06]  /*0340*/  @!P0 BRA `(.L_x_956) ;  /* 0xfffffffc00b48947 */ /* 0x000fec000383ffff */
[----:B------:R-:W-:Y:S05]  /*0350*/  BSYNC B2 ;  /* 0x0000000000027941 */ /* 0x000fea0003800000 */
.L_x_955:
[----:B------:R-:W-:Y:S01]  /*0360*/  IMAD.MOV.U32 R22, RZ, RZ, R23 ;  /* 0x000000ffff167224 */ /* 0x000fe200078e0017 */
[----:B------:R-:W-:-:S07]  /*0370*/  MOV R16, R27 ;  /* 0x0000001b00107202 */ /* 0x000fce0000000f00 */
.L_x_954:
[----:B------:R-:W-:Y:S05]  /*0380*/  BSYNC B1 ;  /* 0x0000000000017941 */ /* 0x000fea0003800000 */
.L_x_953:
[----:B-1----:R-:W-:Y:S01]  /*0390*/  IMAD.IADD R15, R14, 0x1, R15 ;  /* 0x000000010e0f7824 */ /* 0x002fe200078e020f */
[----:B------:R-:W-:-:S04]  /*03a0*/  ULDC UR5, c[0x0][0x250] ;  /* 0x0000940000057ab9 */ /* 0x000fc80000000800 */
[----:B------:R-:W-:-:S13]  /*03b0*/  ISETP.GE.AND P0, PT, R15, UR5, PT ;  /* 0x000000050f007c0c */ /* 0x000fda000bf06270 */
[----:B------:R-:W-:Y:S05]  /*03c0*/  @!P0 BRA `(.L_x_957) ;  /* 0xfffffffc006c8947 */ /* 0x000fea000383ffff */
.L_x_952:
[----:B------:R-:W-:Y:S05]  /*03d0*/  BSYNC B0 ;  /* 0x0000000000007941 */ /* 0x000fea0003800000 */
.L_x_951:
        /* <DEDUP_REMOVED lines=42> */
.L_x_959:
[----:B------:R-:W-:Y:S05]  /*0680*/  BSYNC B0 ;  /* 0x0000000000007941 */ /* 0x000fea0003800000 */
.L_x_958:
        /* <DEDUP_REMOVED lines=12> */
.L_x_972:
[----:B-1----:R-:W-:-:S07]  /*0750*/  FADD.FTZ R4, R8, R9 ;  /* 0x0000000908047221 */ /* 0x002fce0000010000 */
.L_x_960:
        /* <DEDUP_REMOVED lines=37> */
.L_x_963:
[----:B------:R-:W-:Y:S05]  /*09b0*/  BSYNC B0 ;  /* 0x0000000000007941 */ /* 0x000fea0003800000 */
.L_x_962:
        /* <DEDUP_REMOVED lines=13> */
.L_x_978:
[----:B-1----:R-:W-:-:S07]  /*0a90*/  FADD.FTZ R16, R6, R7 ;  /* 0x0000000706107221 */ /* 0x002fce0000010000 */
.L_x_965:
[----:B------:R-:W-:Y:S05]  /*0aa0*/  BSYNC B0 ;  /* 0x0000000000007941 */ /* 0x000fea0003800000 */
.L_x_964:
        /* <DEDUP_REMOVED lines=27> */
.L_x_961:
[----:B------:R-:W-:Y:S01]  /*0c60*/  HFMA2.MMA R15, -RZ, RZ, 0, 9.5367431640625e-07 ;  /* 0x00000010ff0f7435 */ /* 0x000fe200000001ff */
[----:B0-----:R-:W-:Y:S01]  /*0c70*/  IMAD.MOV.U32 R14, RZ, RZ, R4 ;  /* 0x000000ffff0e7224 */ /* 0x001fe200078e0004 */
[----:B-----5:R-:W-:Y:S01]  /*0c80*/  MOV R13, 0xffffffff ;  /* 0xffffffff000d7802 */ /* 0x020fe20000000f00 */
[----:B------:R-:W-:-:S08]  /*0c90*/  IMAD.MOV.U32 R18, RZ, RZ, 0x1f ;  /* 0x0000001fff127424 */ /* 0x000fd000078e00ff */
[----:B------:R-:W-:Y:S05]  /*0ca0*/  WARPSYNC.COLLECTIVE R13, `(.L_x_967) ;  /* 0x000000000d087348 */ /* 0x000fea0003c00000 */
[----:B------:R0:W1:Y:S02]  /*0cb0*/  SHFL.DOWN P1, R9, R14, R15, R18 ;  /* 0x0800000f0e097389 */ /* 0x0000640000020012 */
[----:B01----:R-:W-:Y:S01]  /*0cc0*/  ENDCOLLECTIVE ;  /* 0x000000000000791b */ /* 0x003fe20003800000 */
.L_x_967:
[----:B------:R-:W-:Y:S02]  /*0cd0*/  IMAD.MOV.U32 R15, RZ, RZ, 0x8 ;  /* 0x00000008ff0f7424 */ /* 0x000fe400078e00ff */
[----:B------:R-:W-:-:S04]  /*0ce0*/  IMAD.MOV.U32 R5, RZ, RZ, R9 ;  /* 0x000000ffff057224 */ /* 0x000fc800078e0009 */
[----:B------:R-:W-:-:S05]  /*0cf0*/  FADD.FTZ R5, R5, R4 ;  /* 0x0000000405057221 */ /* 0x000fca0000010000 */
[----:B------:R-:W-:-:S07]  /*0d00*/  MOV R14, R5 ;  /* 0x00000005000e7202 */ /* 0x000fce0000000f00 */
[----:B------:R-:W-:Y:S05]  /*0d10*/  WARPSYNC.COLLECTIVE R13, `(.L_x_968) ;  /* 0x000000000d087348 */ /* 0x000fea0003c00000 */
[----:B------:R0:W1:Y:S02]  /*0d20*/  SHFL.DOWN P1, R9, R14, R15, R18 ;  /* 0x0800000f0e097389 */ /* 0x0000640000020012 */
[----:B01----:R-:W-:Y:S01]  /*0d30*/  ENDCOLLECTIVE ;  /* 0x000000000000791b */ /* 0x003fe20003800000 */
.L_x_968:
[----:B------:R-:W-:Y:S01]  /*0d40*/  HFMA2.MMA R15, -RZ, RZ, 0, 2.384185791015625e-07 ;  /* 0x00000004ff0f7435 */ /* 0x000fe200000001ff */
[----:B------:R-:W-:-:S05]  /*0d50*/  MOV R6, R9 ;  /* 0x0000000900067202 */ /* 0x000fca0000000f00 */
[----:B------:R-:W-:-:S04]  /*0d60*/  FADD.FTZ R6, R5, R6 ;  /* 0x0000000605067221 */ /* 0x000fc80000010000 */
[----:B------:R-:W-:-:S07]  /*0d70*/  IMAD.MOV.U32 R14, RZ, RZ, R6 ;  /* 0x000000ffff0e7224 */ /* 0x000fce00078e0006 */
[----:B------:R-:W-:Y:S05]  /*0d80*/  WARPSYNC.COLLECTIVE R13, `(.L_x_969) ;  /* 0x000000000d087348 */ /* 0x000fea0003c00000 */
[----:B------:R0:W1:Y:S02]  /*0d90*/  SHFL.DOWN P1, R9, R14, R15, R18 ;  /* 0x0800000f0e097389 */ /* 0x0000640000020012 */
[----:B01----:R-:W-:Y:S01]  /*0da0*/  ENDCOLLECTIVE ;  /* 0x000000000000791b */ /* 0x003fe20003800000 */
.L_x_969:
[----:B------:R-:W-:Y:S02]  /*0db0*/  IMAD.MOV.U32 R15, RZ, RZ, 0x2 ;  /* 0x00000002ff0f7424 */ /* 0x000fe400078e00ff */
[----:B------:R-:W-:-:S04]  /*0dc0*/  IMAD.MOV.U32 R7, RZ, RZ, R9 ;  /* 0x000000ffff077224 */ /* 0x000fc800078e0009 */
[----:B------:R-:W-:-:S05]  /*0dd0*/  FADD.FTZ R7, R6, R7 ;  /* 0x0000000706077221 */ /* 0x000fca0000010000 */
[----:B------:R-:W-:-:S07]  /*0de0*/  MOV R14, R7 ;  /* 0x00000007000e7202 */ /* 0x000fce0000000f00 */
[----:B------:R-:W-:Y:S05]  /*0df0*/  WARPSYNC.COLLECTIVE R13, `(.L_x_970) ;  /* 0x000000000d087348 */ /* 0x000fea0003c00000 */
[----:B------:R0:W1:Y:S02]  /*0e00*/  SHFL.DOWN P1, R9, R14, R15, R18 ;  /* 0x0800000f0e097389 */ /* 0x0000640000020012 */
[----:B01----:R-:W-:Y:S01]  /*0e10*/  ENDCOLLECTIVE ;  /* 0x000000000000791b */ /* 0x003fe20003800000 */
.L_x_970:
[----:B------:R-:W-:Y:S01]  /*0e20*/  HFMA2.MMA R15, -RZ, RZ, 0, 5.9604644775390625e-08 ;  /* 0x00000001ff0f7435 */ /* 0x000fe200000001ff */
[----:B------:R-:W-:-:S05]  /*0e30*/  MOV R8, R9 ;  /* 0x0000000900087202 */ /* 0x000fca0000000f00 */
[----:B------:R-:W-:-:S04]  /*0e40*/  FADD.FTZ R8, R7, R8 ;  /* 0x0000000807087221 */ /* 0x000fc80000010000 */
[----:B------:R-:W-:-:S07]  /*0e50*/  IMAD.MOV.U32 R14, RZ, RZ, R8 ;  /* 0x000000ffff0e7224 */ /* 0x000fce00078e0008 */
[----:B------:R-:W-:Y:S05]  /*0e60*/  WARPSYNC.COLLECTIVE R13, `(.L_x_971) ;  /* 0x000000000d087348 */ /* 0x000fea0003c00000 */
[----:B------:R0:W1:Y:S02]  /*0e70*/  SHFL.DOWN P1, R9, R14, R15, R18 ;  /* 0x0800000f0e097389 */ /* 0x0000640000020012 */
[----:B01----:R-:W-:Y:S01]  /*0e80*/  ENDCOLLECTIVE ;  /* 0x000000000000791b */ /* 0x003fe20003800000 */
.L_x_971:
[----:B------:R-:W-:Y:S05]  /*0e90*/  BRA `(.L_x_972) ;  /* 0xfffffff8002c7947 */ /* 0x000fea000383ffff */
.L_x_966:
[----:B-1----:R-:W-:Y:S01]  /*0ea0*/  IMAD.MOV.U32 R14, RZ, RZ, R16 ;  /* 0x000000ffff0e7224 */ /* 0x002fe200078e0010 */
[----:B------:R-:W-:Y:S01]  /*0eb0*/  MOV R15, 0x10 ;  /* 0x00000010000f7802 */ /* 0x000fe20000000f00 */
[----:B------:R-:W-:Y:S01]  /*0ec0*/  IMAD.MOV.U32 R18, RZ, RZ, 0x1f ;  /* 0x0000001fff127424 */ /* 0x000fe200078e00ff */
[----:B-----5:R-:W-:-:S07]  /*0ed0*/  MOV R13, 0xffffffff ;  /* 0xffffffff000d7802 */ /* 0x020fce0000000f00 */
[----:B0-----:R-:W-:Y:S05]  /*0ee0*/  WARPSYNC.COLLECTIVE R13, `(.L_x_973) ;  /* 0x000000000d087348 */ /* 0x001fea0003c00000 */
[----:B------:R1:W2:Y:S02]  /*0ef0*/  SHFL.DOWN P1, R9, R14, R15, R18 ;  /* 0x0800000f0e097389 */ /* 0x0002a40000020012 */
[----:B012---:R-:W-:Y:S01]  /*0f00*/  ENDCOLLECTIVE ;  /* 0x000000000000791b */ /* 0x007fe20003800000 */
.L_x_973:
[----:B------:R-:W-:Y:S02]  /*0f10*/  IMAD.MOV.U32 R15, RZ, RZ, 0x8 ;  /* 0x00000008ff0f7424 */ /* 0x000fe400078e00ff */
[----:B------:R-:W-:-:S04]  /*0f20*/  IMAD.MOV.U32 R3, RZ, RZ, R9 ;  /* 0x000000ffff037224 */ /* 0x000fc800078e0009 */
[----:B------:R-:W-:-:S05]  /*0f30*/  FADD.FTZ R3, R3, R16 ;  /* 0x0000001003037221 */ /* 0x000fca0000010000 */
[----:B------:R-:W-:-:S07]  /*0f40*/  MOV R14, R3 ;  /* 0x00000003000e7202 */ /* 0x000fce0000000f00 */
[----:B------:R-:W-:Y:S05]  /*0f50*/  WARPSYNC.COLLECTIVE R13, `(.L_x_974) ;  /* 0x000000000d087348 */ /* 0x000fea0003c00000 */
[----:B------:R0:W1:Y:S02]  /*0f60*/  SHFL.DOWN P1, R9, R14, R15, R18 ;  /* 0x0800000f0e097389 */ /* 0x0000640000020012 */
[----:B01----:R-:W-:Y:S01]  /*0f70*/  ENDCOLLECTIVE ;  /* 0x000000000000791b */ /* 0x003fe20003800000 */
.L_x_974:
[----:B------:R-:W-:Y:S01]  /*0f80*/  HFMA2.MMA R15, -RZ, RZ, 0, 2.384185791015625e-07 ;  /* 0x00000004ff0f7435 */ /* 0x000fe200000001ff */
[----:B------:R-:W-:-:S05]  /*0f90*/  MOV R2, R9 ;  /* 0x0000000900027202 */ /* 0x000fca0000000f00 */
[----:B------:R-:W-:-:S04]  /*0fa0*/  FADD.FTZ R2, R3, R2 ;  /* 0x0000000203027221 */ /* 0x000fc80000010000 */
[----:B------:R-:W-:-:S07]  /*0fb0*/  IMAD.MOV.U32 R14, RZ, RZ, R2 ;  /* 0x000000ffff0e7224 */ /* 0x000fce00078e0002 */
[----:B------:R-:W-:Y:S05]  /*0fc0*/  WARPSYNC.COLLECTIVE R13, `(.L_x_975) ;  /* 0x000000000d087348 */ /* 0x000fea0003c00000 */
[----:B------:R0:W1:Y:S02]  /*0fd0*/  SHFL.DOWN P1, R9, R14, R15, R18 ;  /* 0x0800000f0e097389 */ /* 0x0000640000020012 */
[----:B01----:R-:W-:Y:S01]  /*0fe0*/  ENDCOLLECTIVE ;  /* 0x000000000000791b */ /* 0x003fe20003800000 */
.L_x_975:
[----:B------:R-:W-:Y:S02]  /*0ff0*/  IMAD.MOV.U32 R15, RZ, RZ, 0x2 ;  /* 0x00000002ff0f7424 */ /* 0x000fe400078e00ff */
[----:B------:R-:W-:-:S04]  /*1000*/  IMAD.MOV.U32 R5, RZ, RZ, R9 ;  /* 0x000000ffff057224 */ /* 0x000fc800078e0009 */
[----:B------:R-:W-:-:S05]  /*1010*/  FADD.FTZ R5, R2, R5 ;  /* 0x0000000502057221 */ /* 0x000fca0000010000 */
[----:B------:R-:W-:-:S07]  /*1020*/  MOV R14, R5 ;  /* 0x00000005000e7202 */ /* 0x000fce0000000f00 */
[----:B------:R-:W-:Y:S05]  /*1030*/  WARPSYNC.COLLECTIVE R13, `(.L_x_976) ;  /* 0x000000000d087348 */ /* 0x000fea0003c00000 */
[----:B------:R0:W1:Y:S02]  /*1040*/  SHFL.DOWN P1, R9, R14, R15, R18 ;  /* 0x0800000f0e097389 */ /* 0x0000640000020012 */
[----:B01----:R-:W-:Y:S01]  /*1050*/  ENDCOLLECTIVE ;  /* 0x000000000000791b */ /* 0x003fe20003800000 */
.L_x_976:
[----:B------:R-:W-:Y:S01]  /*1060*/  HFMA2.MMA R15, -RZ, RZ, 0, 5.9604644775390625e-08 ;  /* 0x00000001ff0f7435 */ /* 0x000fe200000001ff */
[----:B------:R-:W-:-:S05]  /*1070*/  MOV R6, R9 ;  /* 0x0000000900067202 */ /* 0x000fca0000000f00 */
[----:B------:R-:W-:-:S04]  /*1080*/  FADD.FTZ R6, R5, R6 ;  /* 0x0000000605067221 */ /* 0x000fc80000010000 */
[----:B------:R-:W-:-:S07]  /*1090*/  IMAD.MOV.U32 R14, RZ, RZ, R6 ;  /* 0x000000ffff0e7224 */ /* 0x000fce00078e0006 */
[----:B------:R-:W-:Y:S05]  /*10a0*/  WARPSYNC.COLLECTIVE R13, `(.L_x_977) ;  /* 0x000000000d087348 */ /* 0x000fea0003c00000 */
[----:B------:R0:W1:Y:S02]  /*10b0*/  SHFL.DOWN P1, R9, R14, R15, R18 ;  /* 0x0800000f0e097389 */ /* 0x0000640000020012 */
[----:B01----:R-:W-:Y:S01]  /*10c0*/  ENDCOLLECTIVE ;  /* 0x000000000000791b */ /* 0x003fe20003800000 */
.L_x_977:
[----:B------:R-:W-:Y:S01]  /*10d0*/  IMAD.MOV.U32 R7, RZ, RZ, R9 ;  /* 0x000000ffff077224 */ /* 0x000fe200078e0009 */
[----:B------:R-:W-:Y:S06]  /*10e0*/  BRA `(.L_x_978) ;  /* 0xfffffff800687947 */ /* 0x000fec000383ffff */
.L_x_979:
        /* <DEDUP_REMOVED lines=9> */
.L_x_1072:


//--------------------- .text._Z24batchnorm_forward_kernelIN3c104HalfEfS1_EvPKT_PKT0_S7_PKT1_SA_PS2_ii --------------------------
	.section	.text._Z24batchnorm_forward_kernelIN3c104HalfEfS1_EvPKT_PKT0_S7_PKT1_SA_PS2_ii,"ax",@progbits
	.align	128
        .global         _Z24batchnorm_forward_kernelIN3c104HalfEfS1_EvPKT_PKT0_S7_PKT1_SA_PS2_ii
        .type           _Z24batchnorm_forward_kernelIN3c104HalfEfS1_EvPKT_PKT0_S7_PKT1_SA_PS2_ii,@function
        .size           _Z24batchnorm_forward_kernelIN3c104HalfEfS1_EvPKT_PKT0_S7_PKT1_SA_PS2_ii,(.L_x_1073 - _Z24batchnorm_forward_kernelIN3c104HalfEfS1_EvPKT_PKT0_S7_PKT1_SA_PS2_ii)
        .other          _Z24batchnorm_forward_kernelIN3c104HalfEfS1_EvPKT_PKT0_S7_PKT1_SA_PS2_ii,@"STO_CUDA_ENTRY STV_DEFAULT"
_Z24batchnorm_forward_kernelIN3c104HalfEfS1_EvPKT_PKT0_S7_PKT1_SA_PS2_ii:
.text._Z24batchnorm_forward_kernelIN3c104HalfEfS1_EvPKT_PKT0_S7_PKT1_SA_PS2_ii:
[----:B------:R-:W-:Y:S08]  /*0000*/  LDC R1, c[0x0][0x28] ;  /* 0x00000a00ff017b82 */ /* 0x000ff00000000800 */
[----:B------:R-:W0:Y:S01]  /*0010*/  LDC.64 R4, c[0x0][0x228] ;  /* 0x00008a00ff047b82 */ /* 0x000e220000000a00 */
[----:B------:R-:W1:Y:S01]  /*0020*/  S2R R0, SR_CTAID.X ;  /* 0x0000000000007919 */ /* 0x000e620000002500 */
[----:B------:R-:W-:Y:S01]  /*0030*/  ULDC UR4, c[0x0][0x4] ;  /* 0x0000010000047ab9 */ /* 0x000fe20000000800 */
[----:B------:R-:W-:Y:S01]  /*0040*/  ULDC.64 UR6, c[0x0][0x208] ;  /* 0x0000820000067ab9 */ /* 0x000fe20000000a00 */
[----:B------:R-:W-:Y:S01]  /*0050*/  ULDC UR5, c[0x0][0x244] ;  /* 0x0000910000057ab9 */ /* 0x000fe20000000800 */
[----:B------:R-:W2:Y:S03]  /*0060*/  S2R R12, SR_CTAID.Y ;  /* 0x00000000000c7919 */ /* 0x000ea60000002600 */
[----:B------:R-:W3:Y:S01]  /*0070*/  LDC.64 R6, c[0x0][0x230] ;  /* 0x00008c00ff067b82 */ /* 0x000ee20000000a00 */
[----:B------:R-:W2:Y:S01]  /*0080*/  S2R R3, SR_TID.Y ;  /* 0x0000000000037919 */ /* 0x000ea20000002200 */
[----:B0-----:R-:W-:-:S04]  /*0090*/  ISETP.NE.U32.AND P0, PT, R4, RZ, PT ;  /* 0x000000ff0400720c */ /* 0x001fc80003f05070 */
[----:B------:R-:W-:Y:S02]  /*00a0*/  ISETP.NE.AND.EX P0, PT, R5, RZ, PT, P0 ;  /* 0x000000ff0500720c */ /* 0x000fe40003f05300 */
[----:B---3--:R-:W-:-:S04]  /*00b0*/  ISETP.NE.U32.AND P1, PT, R6, RZ, PT ;  /* 0x000000ff0600720c */ /* 0x008fc80003f25070 */
[----:B------:R-:W-:-:S07]  /*00c0*/  ISETP.NE.AND.EX P1, PT, R7, RZ, PT, P1 ;  /* 0x000000ff0700720c */ /* 0x000fce0003f25310 */
[----:B-1----:R-:W-:Y:S01]  /*00d0*/  @P0 LEA R2, P3, R0, R4, 0x1 ;  /* 0x0000000400020211 */ /* 0x002fe200078608ff */
[----:B--2---:R-:W-:-:S03]  /*00e0*/  IMAD R12, R12, UR4, R3 ;  /* 0x000000040c0c7c24 */ /* 0x004fc6000f8e0203 */
[----:B------:R-:W-:Y:S02]  /*00f0*/  @P0 LEA.HI.X R3, R0, R5, RZ, 0x1, P3 ;  /* 0x0000000500030211 */ /* 0x000fe400018f0cff */
[----:B------:R-:W-:Y:S02]  /*0100*/  ISETP.GE.AND P2, PT, R12, UR5, PT ;  /* 0x000000050c007c0c */ /* 0x000fe4000bf46270 */
[C---:B------:R-:W-:Y:S01]  /*0110*/  @P1 LEA R4, P4, R0.reuse, R6, 0x1 ;  /* 0x0000000600041211 */ /* 0x040fe200078808ff */
[----:B------:R0:W5:Y:S03]  /*0120*/  @P0 LDG.E.U16.CONSTANT R9, desc[UR6][R2.64] ;  /* 0x0000000602090981 */ /* 0x000166000c1e9500 */
[----:B------:R-:W-:-:S05]  /*0130*/  @P1 LEA.HI.X R5, R0, R7, RZ, 0x1, P4 ;  /* 0x0000000700051211 */ /* 0x000fca00020f0cff */
[----:B------:R0:W5:Y:S02]  /*0140*/  @P1 LDG.E.U16.CONSTANT R4, desc[UR6][R4.64] ;  /* 0x0000000604041981 */ /* 0x000164000c1e9500 */
[----:B------:R-:W-:Y:S05]  /*0150*/  @P2 EXIT ;  /* 0x000000000000294d */ /* 0x000fea0003800000 */
[----:B0-----:R-:W0:Y:S08]  /*0160*/  LDC.64 R2, c[0x0][0x218] ;  /* 0x00008600ff027b82 */ /* 0x001e300000000a00 */
[----:B------:R-:W1:Y:S01]  /*0170*/  LDC.64 R10, c[0x0][0x220] ;  /* 0x00008800ff0a7b82 */ /* 0x000e620000000a00 */
[----:B0-----:R-:W-:-:S05]  /*0180*/  IMAD.WIDE.U32 R2, R0, 0x4, R2 ;  /* 0x0000000400027825 */ /* 0x001fca00078e0002 */
[----:B------:R-:W5:Y:S01]  /*0190*/  LDG.E.CONSTANT R6, desc[UR6][R2.64] ;  /* 0x0000000602067981 */ /* 0x000f62000c1e9900 */
[----:B------:R-:W0:Y:S01]  /*01a0*/  S2R R5, SR_CTAID.Z ;  /* 0x0000000000057919 */ /* 0x000e220000002700 */
[----:B-1----:R-:W-:Y:S01]  /*01b0*/  IMAD.WIDE.U32 R10, R0, 0x4, R10 ;  /* 0x00000004000a7825 */ /* 0x002fe200078e000a */
[----:B------:R-:W0:Y:S01]  /*01c0*/  S2R R14, SR_TID.X ;  /* 0x00000000000e7919 */ /* 0x000e220000002100 */
[----:B------:R-:W-:Y:S01]  /*01d0*/  HFMA2.MMA R8, -RZ, RZ, 1.875, 0 ;  /* 0x3f800000ff087435 */ /* 0x000fe200000001ff */
[----:B------:R-:W-:Y:S01]  /*01e0*/  ULDC UR8, c[0x0][0xc] ;  /* 0x0000030000087ab9 */ /* 0x000fe20000000800 */
[----:B------:R-:W-:Y:S01]  /*01f0*/  ULDC UR9, c[0x0][0x0] ;  /* 0x0000000000097ab9 */ /* 0x000fe20000000800 */
[----:B------:R-:W-:Y:S01]  /*0200*/  ULDC UR5, c[0x0][0x10] ;  /* 0x0000040000057ab9 */ /* 0x000fe20000000800 */
[----:B------:R0:W5:Y:S01]  /*0210*/  LDG.E.CONSTANT R10, desc[UR6][R10.64] ;  /* 0x000000060a0a7981 */ /* 0x000162000c1e9900 */
[----:B------:R-:W-:Y:S01]  /*0220*/  MOV R7, RZ ;  /* 0x000000ff00077202 */ /* 0x000fe20000000f00 */
[----:B-----5:R-:W-:Y:S01]  /*0230*/  @P0 HADD2.F32 R8, -RZ, R9.H0_H0 ;  /* 0x20000009ff080230 */ /* 0x020fe20000004100 */
[----:B------:R-:W-:Y:S01]  /*0240*/  UIMAD UR4, UR4, UR5, URZ ;  /* 0x00000005040472a4 */ /* 0x000fe2000f8e023f */
[----:B------:R-:W-:Y:S01]  /*0250*/  @P1 HADD2.F32 R7, -RZ, R4.H0_H0 ;  /* 0x20000004ff071230 */ /* 0x000fe20000004100 */
[----:B------:R-:W-:Y:S01]  /*0260*/  MOV R9, R12 ;  /* 0x0000000c00097202 */ /* 0x000fe20000000f00 */
[----:B------:R-:W-:-:S02]  /*0270*/  ULDC UR5, c[0x0][0x14] ;  /* 0x0000050000057ab9 */ /* 0x000fc40000000800 */
[----:B------:R-:W-:Y:S02]  /*0280*/  UIMAD UR5, UR9, UR5, URZ ;  /* 0x00000005090572a4 */ /* 0x000fe4000f8e023f */
[----:B0-----:R-:W-:-:S10]  /*0290*/  IMAD R11, R5, UR9, R14 ;  /* 0x00000009050b7c24 */ /* 0x001fd4000f8e020e */
.L_x_983:
[----:B------:R-:W0:Y:S01]  /*02a0*/  LDC R19, c[0x0][0x240] ;  /* 0x00009000ff137b82 */ /* 0x000e220000000800 */
[----:B------:R-:W-:Y:S01]  /*02b0*/  BSSY B0, `(.L_x_980) ;  /* 0x0000014000007945 */ /* 0x000fe20003800000 */
[----:B0-----:R-:W-:-:S13]  /*02c0*/  ISETP.GE.AND P0, PT, R11, R19, PT ;  /* 0x000000130b00720c */ /* 0x001fda0003f06270 */
[----:B--2---:R-:W-:Y:S05]  /*02d0*/  @P0 BRA `(.L_x_981) ;  /* 0x0000000000440947 */ /* 0x004fea0003800000 */
[----:B------:R-:W0:Y:S01]  /*02e0*/  LDC.64 R2, c[0x0][0x210] ;  /* 0x00008400ff027b82 */ /* 0x000e220000000a00 */
[----:B------:R-:W-:Y:S02]  /*02f0*/  IMAD R18, R9, UR8, R0 ;  /* 0x0000000809127c24 */ /* 0x000fe4000f8e0200 */
[----:B------:R-:W-:-:S05]  /*0300*/  IMAD.MOV.U32 R16, RZ, RZ, R11 ;  /* 0x000000ffff107224 */ /* 0x000fca00078e000b */
[----:B------:R-:W1:Y:S02]  /*0310*/  LDC.64 R4, c[0x0][0x238] ;  /* 0x00008e00ff047b82 */ /* 0x000e640000000a00 */
.L_x_982:
[----:B--2---:R-:W-:-:S04]  /*0320*/  IMAD R13, R18, R19, R16 ;  /* 0x00000013120d7224 */ /* 0x004fc800078e0210 */
[----:B0-----:R-:W-:-:S06]  /*0330*/  IMAD.WIDE R14, R13, 0x2, R2 ;  /* 0x000000020d0e7825 */ /* 0x001fcc00078e0202 */
[----:B------:R-:W2:Y:S01]  /*0340*/  LDG.E.U16.CONSTANT R14, desc[UR6][R14.64] ;  /* 0x000000060e0e7981 */ /* 0x000ea2000c1e9500 */
[----:B-1----:R-:W-:Y:S01]  /*0350*/  IMAD.WIDE R12, R13, 0x2, R4 ;  /* 0x000000020d0c7825 */ /* 0x002fe200078e0204 */
[----:B------:R-:W-:-:S04]  /*0360*/  IADD3 R16, R16, UR5, RZ ;  /* 0x0000000510107c10 */ /* 0x000fc8000fffe0ff */
[----:B------:R-:W-:Y:S01]  /*0370*/  ISETP.GE.AND P0, PT, R16, R19, PT ;  /* 0x000000131000720c */ /* 0x000fe20003f06270 */
[----:B--2---:R-:W-:-:S05]  /*0380*/  HADD2.F32 R17, -RZ, R14.H0_H0 ;  /* 0x2000000eff117230 */ /* 0x004fca0000004100 */
[----:B------:R-:W-:-:S04]  /*0390*/  FADD.FTZ R17, -R6, R17 ;  /* 0x0000001106117221 */ /* 0x000fc80000010100 */
[----:B------:R-:W-:-:S04]  /*03a0*/  FMUL.FTZ R17, R17, R8 ;  /* 0x0000000811117220 */ /* 0x000fc80000410000 */
[----:B------:R-:W-:-:S05]  /*03b0*/  FFMA.FTZ R17, R10, R17, R7 ;  /* 0x000000110a117223 */ /* 0x000fca0000010007 */
[----:B------:R-:W-:-:S05]  /*03c0*/  F2FP.F16.F32.PACK_AB R17, RZ, R17 ;  /* 0x00000011ff11723e */ /* 0x000fca00000000ff */
[----:B------:R2:W-:Y:S01]  /*03d0*/  STG.E.U16 desc[UR6][R12.64], R17 ;  /* 0x000000110c007986 */ /* 0x0005e2000c101506 */
[----:B------:R-:W-:Y:S05]  /*03e0*/  @!P0 BRA `(.L_x_982) ;  /* 0xfffffffc00cc8947 */ /* 0x000fea000383ffff */
.L_x_981:
[----:B------:R-:W-:Y:S05]  /*03f0*/  BSYNC B0 ;  /* 0x0000000000007941 */ /* 0x000fea0003800000 */
.L_x_980:
[----:B------:R-:W-:Y:S01]  /*0400*/  VIADD R9, R9, UR4 ;  /* 0x0000000409097c36 */ /* 0x000fe20008000000 */
[----:B------:R-:W-:-:S04]  /*0410*/  ULDC UR9, c[0x0][0x244] ;  /* 0x0000910000097ab9 */ /* 0x000fc80000000800 */
[----:B------:R-:W-:-:S13]  /*0420*/  ISETP.GE.AND P0, PT, R9, UR9, PT ;  /* 0x0000000909007c0c */ /* 0x000fda000bf06270 */
[----:B------:R-:W-:Y:S05]  /*0430*/  @!P0 BRA `(.L_x_983) ;  /* 0xfffffffc00988947 */ /* 0x000fea000383ffff */
[----:B------:R-:W-:Y:S05]  /*0440*/  EXIT ;  /* 0x000000000000794d */ /* 0x000fea0003800000 */
.L_x_984:
        /* <DEDUP_REMOVED lines=11> */
.L_x_1073:


//--------------------- .text._Z24batchnorm_forward_kernelIN3c104HalfEffEvPKT_PKT0_S7_PKT1_SA_PS2_ii --------------------------
	.section	.text._Z24batchnorm_forward_kernelIN3c104HalfEffEvPKT_PKT0_S7_PKT1_SA_PS2_ii,"ax",@progbits
	.align	128
        .global         _Z24batchnorm_forward_kernelIN3c104HalfEffEvPKT_PKT0_S7_PKT1_SA_PS2_ii
        .type           _Z24batchnorm_forward_kernelIN3c104HalfEffEvPKT_PKT0_S7_PKT1_SA_PS2_ii,@function
        .size           _Z24batchnorm_forward_kernelIN3c104HalfEffEvPKT_PKT0_S7_PKT1_SA_PS2_ii,(.L_x_1074 - _Z24batchnorm_forward_kernelIN3c104HalfEffEvPKT_PKT0_S7_PKT1_SA_PS2_ii)
        .other          _Z24batchnorm_forward_kernelIN3c104HalfEffEvPKT_PKT0_S7_PKT1_SA_PS2_ii,@"STO_CUDA_ENTRY STV_DEFAULT"
_Z24batchnorm_forward_kernelIN3c104HalfEffEvPKT_PKT0_S7_PKT1_SA_PS2_ii:
.text._Z24batchnorm_forward_kernelIN3c104HalfEffEvPKT_PKT0_S7_PKT1_SA_PS2_ii:
[----:B------:R-:W-:Y:S08]  /*0000*/  LDC R1, c[0x0][0x28] ;  /* 0x00000a00ff017b82 */ /* 0x000ff00000000800 */
[----:B------:R-:W0:Y:S01]  /*0010*/  LDC.64 R4, c[0x0][0x228] ;  /* 0x00008a00ff047b82 */ /* 0x000e220000000a00 */
[----:B------:R-:W1:Y:S01]  /*0020*/  S2R R0, SR_CTAID.X ;  /* 0x0000000000007919 */ /* 0x000e620000002500 */
[----:B------:R-:W-:Y:S01]  /*0030*/  ULDC UR4, c[0x0][0x4] ;  /* 0x0000010000047ab9 */ /* 0x000fe20000000800 */
[----:B------:R-:W-:Y:S01]  /*0040*/  IMAD.MOV.U32 R2, RZ, RZ, 0x3f800000 ;  /* 0x3f800000ff027424 */ /* 0x000fe200078e00ff */
[----:B------:R-:W-:Y:S01]  /*0050*/  ULDC.64 UR6, c[0x0][0x208] ;  /* 0x0000820000067ab9 */ /* 0x000fe20000000a00 */
[----:B------:R-:W2:Y:S01]  /*0060*/  S2R R10, SR_CTAID.Y ;  /* 0x00000000000a7919 */ /* 0x000ea20000002600 */
[----:B------:R-:W-:-:S02]  /*0070*/  ULDC UR5, c[0x0][0x244] ;  /* 0x0000910000057ab9 */ /* 0x000fc40000000800 */
[----:B------:R-:W3:Y:S01]  /*0080*/  LDC.64 R6, c[0x0][0x230] ;  /* 0x00008c00ff067b82 */ /* 0x000ee20000000a00 */
[----:B------:R-:W2:Y:S01]  /*0090*/  S2R R3, SR_TID.Y ;  /* 0x0000000000037919 */ /* 0x000ea20000002200 */
[----:B0-----:R-:W-:-:S04]  /*00a0*/  ISETP.NE.U32.AND P0, PT, R4, RZ, PT ;  /* 0x000000ff0400720c */ /* 0x001fc80003f05070 */
[----:B------:R-:W-:Y:S02]  /*00b0*/  ISETP.NE.AND.EX P0, PT, R5, RZ, PT, P0 ;  /* 0x000000ff0500720c */ /* 0x000fe40003f05300 */
[----:B---3--:R-:W-:-:S04]  /*00c0*/  ISETP.NE.U32.AND P1, PT, R6, RZ, PT ;  /* 0x000000ff0600720c */ /* 0x008fc80003f25070 */
[----:B------:R-:W-:-:S07]  /*00d0*/  ISETP.NE.AND.EX P1, PT, R7, RZ, PT, P1 ;  /* 0x000000ff0700720c */ /* 0x000fce0003f25310 */
[----:B-1----:R-:W-:Y:S01]  /*00e0*/  @P0 LEA R4, P3, R0, R4, 0x2 ;  /* 0x0000000400040211 */ /* 0x002fe200078610ff */
[----:B--2---:R-:W-:Y:S02]  /*00f0*/  IMAD R10, R10, UR4, R3 ;  /* 0x000000040a0a7c24 */ /* 0x004fe4000f8e0203 */
[----:B------:R-:W-:Y:S01]  /*0100*/  IMAD.MOV.U32 R3, RZ, RZ, RZ ;  /* 0x000000ffff037224 */ /* 0x000fe200078e00ff */
[----:B------:R-:W-:Y:S02]  /*0110*/  @P0 LEA.HI.X R5, R0, R5, RZ, 0x2, P3 ;  /* 0x0000000500050211 */ /* 0x000fe400018f14ff */
[----:B------:R-:W-:Y:S02]  /*0120*/  ISETP.GE.AND P2, PT, R10, UR5, PT ;  /* 0x000000050a007c0c */ /* 0x000fe4000bf46270 */
[C---:B------:R-:W-:Y:S01]  /*0130*/  @P1 LEA R6, P4, R0.reuse, R6, 0x2 ;  /* 0x0000000600061211 */ /* 0x040fe200078810ff */
[----:B------:R0:W5:Y:S03]  /*0140*/  @P0 LDG.E.CONSTANT R2, desc[UR6][R4.64] ;  /* 0x0000000604020981 */ /* 0x000166000c1e9900 */
[----:B------:R-:W-:-:S05]  /*0150*/  @P1 LEA.HI.X R7, R0, R7, RZ, 0x2, P4 ;  /* 0x0000000700071211 */ /* 0x000fca00020f14ff */
[----:B------:R0:W5:Y:S02]  /*0160*/  @P1 LDG.E.CONSTANT R3, desc[UR6][R6.64] ;  /* 0x0000000606031981 */ /* 0x000164000c1e9900 */
[----:B------:R-:W-:Y:S05]  /*0170*/  @P2 EXIT ;  /* 0x000000000000294d */ /* 0x000fea0003800000 */
[----:B0-----:R-:W0:Y:S08]  /*0180*/  LDC.64 R4, c[0x0][0x220] ;  /* 0x00008800ff047b82 */ /* 0x001e300000000a00 */
[----:B------:R-:W1:Y:S01]  /*0190*/  LDC.64 R8, c[0x0][0x218] ;  /* 0x00008600ff087b82 */ /* 0x000e620000000a00 */
[----:B0-----:R-:W-:-:S05]  /*01a0*/  IMAD.WIDE.U32 R4, R0, 0x4, R4 ;  /* 0x0000000400047825 */ /* 0x001fca00078e0004 */
[----:B------:R-:W5:Y:S01]  /*01b0*/  LDG.E.CONSTANT R14, desc[UR6][R4.64] ;  /* 0x00000006040e7981 */ /* 0x000f62000c1e9900 */
[----:B-1----:R-:W-:Y:S01]  /*01c0*/  IMAD.WIDE.U32 R8, R0, 0x4, R8 ;  /* 0x0000000400087825 */ /* 0x002fe200078e0008 */
[----:B------:R-:W0:Y:S01]  /*01d0*/  S2R R15, SR_CTAID.Z ;  /* 0x00000000000f7919 */ /* 0x000e220000002700 */
[----:B------:R-:W0:Y:S01]  /*01e0*/  S2R R6, SR_TID.X ;  /* 0x0000000000067919 */ /* 0x000e220000002100 */
[----:B------:R-:W-:Y:S01]  /*01f0*/  ULDC UR8, c[0x0][0xc] ;  /* 0x0000030000087ab9 */ /* 0x000fe20000000800 */
[----:B------:R-:W-:Y:S01]  /*0200*/  ULDC UR9, c[0x0][0x0] ;  /* 0x0000000000097ab9 */ /* 0x000fe20000000800 */
[----:B------:R-:W-:Y:S01]  /*0210*/  ULDC UR5, c[0x0][0x10] ;  /* 0x0000040000057ab9 */ /* 0x000fe20000000800 */
[----:B------:R1:W5:Y:S01]  /*0220*/  LDG.E.CONSTANT R8, desc[UR6][R8.64] ;  /* 0x0000000608087981 */ /* 0x000362000c1e9900 */
[----:B------:R-:W-:-:S03]  /*0230*/  UIMAD UR4, UR4, UR5, URZ ;  /* 0x00000005040472a4 */ /* 0x000fc6000f8e023f */
[----:B------:R-:W-:Y:S02]  /*0240*/  ULDC UR5, c[0x0][0x14] ;  /* 0x0000050000057ab9 */ /* 0x000fe40000000800 */
[----:B------:R-:W-:Y:S01]  /*0250*/  UIMAD UR5, UR9, UR5, URZ ;  /* 0x00000005090572a4 */ /* 0x000fe2000f8e023f */
[----:B-1----:R-:W-:Y:S01]  /*0260*/  MOV R9, R10 ;  /* 0x0000000a00097202 */ /* 0x002fe20000000f00 */
[----:B0-----:R-:W-:-:S10]  /*0270*/  IMAD R15, R15, UR9, R6 ;  /* 0x000000090f0f7c24 */ /* 0x001fd4000f8e0206 */
.L_x_988:
        /* <DEDUP_REMOVED lines=8> */
.L_x_987:
[----:B--2---:R-:W-:-:S04]  /*0300*/  IMAD R11, R18, R19, R16 ;  /* 0x00000013120b7224 */ /* 0x004fc800078e0210 */
[----:B0-----:R-:W-:-:S06]  /*0310*/  IMAD.WIDE R12, R11, 0x2, R4 ;  /* 0x000000020b0c7825 */ /* 0x001fcc00078e0204 */
[----:B------:R-:W2:Y:S01]  /*0320*/  LDG.E.U16.CONSTANT R12, desc[UR6][R12.64] ;  /* 0x000000060c0c7981 */ /* 0x000ea2000c1e9500 */
[----:B-1----:R-:W-:Y:S01]  /*0330*/  IMAD.WIDE R10, R11, 0x2, R6 ;  /* 0x000000020b0a7825 */ /* 0x002fe200078e0206 */
[----:B------:R-:W-:-:S04]  /*0340*/  IADD3 R16, R16, UR5, RZ ;  /* 0x0000000510107c10 */ /* 0x000fc8000fffe0ff */
[----:B------:R-:W-:Y:S01]  /*0350*/  ISETP.GE.AND P0, PT, R16, R19, PT ;  /* 0x000000131000720c */ /* 0x000fe20003f06270 */
[----:B--2---:R-:W-:-:S05]  /*0360*/  HADD2.F32 R17, -RZ, R12.H0_H0 ;  /* 0x2000000cff117230 */ /* 0x004fca0000004100 */
[----:B-----5:R-:W-:-:S04]  /*0370*/  FADD.FTZ R17, -R8, R17 ;  /* 0x0000001108117221 */ /* 0x020fc80000010100 */
[----:B------:R-:W-:-:S04]  /*0380*/  FMUL.FTZ R17, R17, R2 ;  /* 0x0000000211117220 */ /* 0x000fc80000410000 */
[----:B------:R-:W-:-:S05]  /*0390*/  FFMA.FTZ R17, R14, R17, R3 ;  /* 0x000000110e117223 */ /* 0x000fca0000010003 */
[----:B------:R-:W-:-:S05]  /*03a0*/  F2FP.F16.F32.PACK_AB R17, RZ, R17 ;  /* 0x00000011ff11723e */ /* 0x000fca00000000ff */
[----:B------:R2:W-:Y:S01]  /*03b0*/  STG.E.U16 desc[UR6][R10.64], R17 ;  /* 0x000000110a007986 */ /* 0x0005e2000c101506 */
[----:B------:R-:W-:Y:S05]  /*03c0*/  @!P0 BRA `(.L_x_987) ;  /* 0xfffffffc00cc8947 */ /* 0x000fea000383ffff */
.L_x_986:
[----:B------:R-:W-:Y:S05]  /*03d0*/  BSYNC B0 ;  /* 0x0000000000007941 */ /* 0x000fea0003800000 */
.L_x_985:
[----:B------:R-:W-:Y:S01]  /*03e0*/  IADD3 R9, R9, UR4, RZ ;  /* 0x0000000409097c10 */ /* 0x000fe2000fffe0ff */
[----:B------:R-:W-:-:S03]  /*03f0*/  ULDC UR9, c[0x0][0x244] ;  /* 0x0000910000097ab9 */ /* 0x000fc60000000800 */
[----:B------:R-:W-:-:S13]  /*0400*/  ISETP.GE.AND P0, PT, R9, UR9, PT ;  /* 0x0000000909007c0c */ /* 0x000fda000bf06270 */
[----:B------:R-:W-:Y:S05]  /*0410*/  @!P0 BRA `(.L_x_988) ;  /* 0xfffffffc00988947 */ /* 0x000fea000383ffff */
[----:B------:R-:W-:Y:S05]  /*0420*/  EXIT ;  /* 0x000000000000794d */ /* 0x000fea0003800000 */
.L_x_989:
        /* <DEDUP_REMOVED lines=13> */
.L_x_1074:


//--------------------- .text._Z24batchnorm_forward_kernelIfffEvPKT_PKT0_S5_PKT1_S8_PS0_ii --------------------------
	.section	.text._Z24batchnorm_forward_kernelIfffEvPKT_PKT0_S5_PKT1_S8_PS0_ii,"ax",@progbits
	.align	128
        .global         _Z24batchnorm_forward_kernelIfffEvPKT_PKT0_S5_PKT1_S8_PS0_ii
        .type           _Z24batchnorm_forward_kernelIfffEvPKT_PKT0_S5_PKT1_S8_PS0_ii,@function
        .size           _Z24batchnorm_forward_kernelIfffEvPKT_PKT0_S5_PKT1_S8_PS0_ii,(.L_x_1075 - _Z24batchnorm_forward_kernelIfffEvPKT_PKT0_S5_PKT1_S8_PS0_ii)
        .other          _Z24batchnorm_forward_kernelIfffEvPKT_PKT0_S5_PKT1_S8_PS0_ii,@"STO_CUDA_ENTRY STV_DEFAULT"
_Z24batchnorm_forward_kernelIfffEvPKT_PKT0_S5_PKT1_S8_PS0_ii:
.text._Z24batchnorm_forward_kernelIfffEvPKT_PKT0_S5_PKT1_S8_PS0_ii:
        /* <DEDUP_REMOVED lines=27> */
[----:B------:R0:W5:Y:S01]  /*01b0*/  LDG.E.CONSTANT R12, desc[UR6][R4.64] ;  /* 0x00000006040c7981 */ /* 0x000162000c1e9900 */
[----:B-1----:R-:W-:-:S05]  /*01c0*/  IMAD.WIDE.U32 R6, R0, 0x4, R6 ;  /* 0x0000000400067825 */ /* 0x002fca00078e0006 */
[----:B------:R0:W5:Y:S01]  /*01d0*/  LDG.E.CONSTANT R14, desc[UR6][R6.64] ;  /* 0x00000006060e7981 */ /* 0x000162000c1e9900 */
[----:B------:R-:W1:Y:S01]  /*01e0*/  S2R R15, SR_CTAID.Z ;  /* 0x00000000000f7919 */ /* 0x000e620000002700 */
[----:B------:R-:W1:Y:S01]  /*01f0*/  S2R R10, SR_TID.X ;  /* 0x00000000000a7919 */ /* 0x000e620000002100 */
[----:B------:R-:W-:Y:S01]  /*0200*/  ULDC UR8, c[0x0][0xc] ;  /* 0x0000030000087ab9 */ /* 0x000fe20000000800 */
[----:B------:R-:W-:Y:S01]  /*0210*/  ULDC UR9, c[0x0][0x0] ;  /* 0x0000000000097ab9 */ /* 0x000fe20000000800 */
[----:B------:R-:W-:Y:S01]  /*0220*/  ULDC UR5, c[0x0][0x10] ;  /* 0x0000040000057ab9 */ /* 0x000fe20000000800 */
[----:B------:R-:W-:Y:S01]  /*0230*/  MOV R13, R8 ;  /* 0x00000008000d7202 */ /* 0x000fe20000000f00 */
[----:B------:R-:W-:-:S03]  /*0240*/  UIMAD UR4, UR4, UR5, URZ ;  /* 0x00000005040472a4 */ /* 0x000fc6000f8e023f */
[----:B------:R-:W-:Y:S02]  /*0250*/  ULDC UR5, c[0x0][0x14] ;  /* 0x0000050000057ab9 */ /* 0x000fe40000000800 */
[----:B------:R-:W-:Y:S02]  /*0260*/  UIMAD UR5, UR9, UR5, URZ ;  /* 0x00000005090572a4 */ /* 0x000fe4000f8e023f */
[----:B01----:R-:W-:-:S10]  /*0270*/  IMAD R15, R15, UR9, R10 ;  /* 0x000000090f0f7c24 */ /* 0x003fd4000f8e020a */
.L_x_993:
        /* <DEDUP_REMOVED lines=8> */
.L_x_992:
[----:B--2---:R-:W-:-:S04]  /*0300*/  IMAD R9, R18, R19, R16 ;  /* 0x0000001312097224 */ /* 0x004fc800078e0210 */
[----:B0-----:R-:W-:-:S06]  /*0310*/  IMAD.WIDE R10, R9, 0x4, R4 ;  /* 0x00000004090a7825 */ /* 0x001fcc00078e0204 */
[----:B------:R-:W2:Y:S01]  /*0320*/  LDG.E.CONSTANT R11, desc[UR6][R10.64] ;  /* 0x000000060a0b7981 */ /* 0x000ea2000c1e9900 */
[----:B-1----:R-:W-:Y:S01]  /*0330*/  IMAD.WIDE R8, R9, 0x4, R6 ;  /* 0x0000000409087825 */ /* 0x002fe200078e0206 */
[----:B------:R-:W-:-:S04]  /*0340*/  IADD3 R16, R16, UR5, RZ ;  /* 0x0000000510107c10 */ /* 0x000fc8000fffe0ff */
[----:B------:R-:W-:Y:S01]  /*0350*/  ISETP.GE.AND P0, PT, R16, R19, PT ;  /* 0x000000131000720c */ /* 0x000fe20003f06270 */
[----:B--2--5:R-:W-:-:S04]  /*0360*/  FADD.FTZ R17, -R12, R11 ;  /* 0x0000000b0c117221 */ /* 0x024fc80000010100 */
[----:B------:R-:W-:-:S04]  /*0370*/  FMUL.FTZ R17, R17, R2 ;  /* 0x0000000211117220 */ /* 0x000fc80000410000 */
[----:B------:R-:W-:-:S05]  /*0380*/  FFMA.FTZ R17, R14, R17, R3 ;  /* 0x000000110e117223 */ /* 0x000fca0000010003 */
[----:B------:R2:W-:Y:S01]  /*0390*/  STG.E desc[UR6][R8.64], R17 ;  /* 0x0000001108007986 */ /* 0x0005e2000c101906 */
[----:B------:R-:W-:Y:S05]  /*03a0*/  @!P0 BRA `(.L_x_992) ;  /* 0xfffffffc00d48947 */ /* 0x000fea000383ffff */
.L_x_991:
[----:B------:R-:W-:Y:S05]  /*03b0*/  BSYNC B0 ;  /* 0x0000000000007941 */ /* 0x000fea0003800000 */
.L_x_990:
[----:B------:R-:W-:Y:S01]  /*03c0*/  IADD3 R13, R13, UR4, RZ ;  /* 0x000000040d0d7c10 */ /* 0x000fe2000fffe0ff */
[----:B------:R-:W-:-:S03]  /*03d0*/  ULDC UR9, c[0x0][0x244] ;  /* 0x0000910000097ab9 */ /* 0x000fc60000000800 */
[----:B------:R-:W-:-:S13]  /*03e0*/  ISETP.GE.AND P0, PT, R13, UR9, PT ;  /* 0x000000090d007c0c */ /* 0x000fda000bf06270 */
[----:B------:R-:W-:Y:S05]  /*03f0*/  @!P0 BRA `(.L_x_993) ;  /* 0xfffffffc00a08947 */ /* 0x000fea000383ffff */
[----:B------:R-:W-:Y:S05]  /*0400*/  EXIT ;  /* 0x000000000000794d */ /* 0x000fea0003800000 */
.L_x_994:
        /* <DEDUP_REMOVED lines=15> */
.L_x_1075:


//--------------------- .text._Z14welford_kernelIN3c104HalfEffEvPKT_PT1_S6_iii --------------------------
	.section	.text._Z14welford_kernelIN3c104HalfEffEvPKT_PT1_S6_iii,"ax",@progbits
	.align	128
        .global         _Z14welford_kernelIN3c104HalfEffEvPKT_PT1_S6_iii
        .type           _Z14welford_kernelIN3c104HalfEffEvPKT_PT1_S6_iii,@function
        .size           _Z14welford_kernelIN3c104HalfEffEvPKT_PT1_S6_iii,(.L_x_1076 - _Z14welford_kernelIN3c104HalfEffEvPKT_PT1_S6_iii)
        .other          _Z14welford_kernelIN3c104HalfEffEvPKT_PT1_S6_iii,@"STO_CUDA_ENTRY STV_DEFAULT"
_Z14welford_kernelIN3c104HalfEffEvPKT_PT1_S6_iii:
.text._Z14welford_kernelIN3c104HalfEffEvPKT_PT1_S6_iii:
[----:B------:R-:W-:Y:S01]  /*0000*/  LDC R1, c[0x0][0x28] ;  /* 0x00000a00ff017b82 */ /* 0x000fe20000000800 */
[----:B------:R-:W0:Y:S01]  /*0010*/  S2R R5, SR_TID.Y ;  /* 0x0000000000057919 */ /* 0x000e220000002200 */
[----:B------:R-:W-:-:S06]  /*0020*/  ULDC UR6, c[0x0][0x4] ;  /* 0x0000010000067ab9 */ /* 0x000fcc0000000800 */
[----:B------:R-:W1:Y:S01]  /*0030*/  LDC R14, c[0x0][RZ] ;  /* 0x00000000ff0e7b82 */ /* 0x000e620000000800 */
[----:B------:R-:W-:Y:S01]  /*0040*/  ULDC UR4, c[0x0][0x228] ;  /* 0x00008a0000047ab9 */ /* 0x000fe20000000800 */
[----:B------:R-:W2:Y:S01]  /*0050*/  S2R R16, SR_TID.X ;  /* 0x0000000000107919 */ /* 0x000ea20000002100 */
[----:B------:R-:W-:Y:S01]  /*0060*/  BSSY B0, `(.L_x_995) ;  /* 0x0000026000007945 */ /* 0x000fe20003800000 */
[----:B------:R-:W-:Y:S01]  /*0070*/  HFMA2.MMA R10, -RZ, RZ, 0, 0 ;  /* 0x00000000ff0a7435 */ /* 0x000fe200000001ff */
[----:B------:R-:W-:Y:S01]  /*0080*/  CS2R R8, SRZ ;  /* 0x0000000000087805 */ /* 0x000fe2000001ff00 */
[C---:B-1----:R-:W-:Y:S01]  /*0090*/  IMAD R4, R14.reuse, UR6, RZ ;  /* 0x000000060e047c24 */ /* 0x042fe2000f8e02ff */
[----:B0-----:R-:W-:Y:S01]  /*00a0*/  ISETP.GE.AND P0, PT, R5, UR4, PT ;  /* 0x0000000405007c0c */ /* 0x001fe2000bf06270 */
[----:B------:R-:W-:Y:S01]  /*00b0*/  ULDC.64 UR4, c[0x0][0x208] ;  /* 0x0000820000047ab9 */ /* 0x000fe20000000a00 */
[----:B--2---:R-:W-:-:S11]  /*00c0*/  IMAD R0, R14, R5, R16 ;  /* 0x000000050e007224 */ /* 0x004fd600078e0210 */
[----:B------:R-:W-:Y:S05]  /*00d0*/  @P0 BRA `(.L_x_996) ;  /* 0x0000000000780947 */ /* 0x000fea0003800000 */
[----:B------:R-:W0:Y:S01]  /*00e0*/  S2R R18, SR_CTAID.X ;  /* 0x0000000000127919 */ /* 0x000e220000002500 */
[----:B------:R-:W-:Y:S02]  /*00f0*/  CS2R R8, SRZ ;  /* 0x0000000000087805 */ /* 0x000fe4000001ff00 */
[----:B------:R-:W-:-:S07]  /*0100*/  MOV R10, RZ ;  /* 0x000000ff000a7202 */ /* 0x000fce0000000f00 */
.L_x_1000:
[----:B------:R-:W1:Y:S01]  /*0110*/  LDC R20, c[0x0][0x230] ;  /* 0x00008c00ff147b82 */ /* 0x000e620000000800 */
[----:B------:R-:W-:Y:S01]  /*0120*/  BSSY B1, `(.L_x_997) ;  /* 0x0000015000017945 */ /* 0x000fe20003800000 */
[----:B-1----:R-:W-:-:S13]  /*0130*/  ISETP.GE.AND P0, PT, R16, R20, PT ;  /* 0x000000141000720c */ /* 0x002fda0003f06270 */
[----:B------:R-:W-:Y:S05]  /*0140*/  @P0 BRA `(.L_x_998) ;  /* 0x0000000000480947 */ /* 0x000fea0003800000 */
[----:B------:R-:W1:Y:S01]  /*0150*/  LDC.64 R2, c[0x0][0x210] ;  /* 0x00008400ff027b82 */ /* 0x000e620000000a00 */
[----:B------:R-:W-:Y:S01]  /*0160*/  ULDC UR7, c[0x0][0x22c] ;  /* 0x00008b0000077ab9 */ /* 0x000fe20000000800 */
[----:B------:R-:W-:Y:S01]  /*0170*/  MOV R11, R16 ;  /* 0x00000010000b7202 */ /* 0x000fe20000000f00 */
[----:B0-----:R-:W-:-:S07]  /*0180*/  IMAD R17, R5, UR7, R18 ;  /* 0x0000000705117c24 */ /* 0x001fce000f8e0212 */
.L_x_999:
[----:B------:R-:W-:-:S04]  /*0190*/  IMAD R7, R17, R20, R11 ;  /* 0x0000001411077224 */ /* 0x000fc800078e020b */
[----:B-1----:R-:W-:-:S06]  /*01a0*/  IMAD.WIDE R6, R7, 0x2, R2 ;  /* 0x0000000207067825 */ /* 0x002fcc00078e0202 */
[----:B------:R-:W2:Y:S01]  /*01b0*/  LDG.E.U16.CONSTANT R6, desc[UR4][R6.64] ;  /* 0x0000000406067981 */ /* 0x000ea2000c1e9500 */
[----:B------:R-:W-:Y:S02]  /*01c0*/  IADD3 R9, R9, 0x1, RZ ;  /* 0x0000000109097810 */ /* 0x000fe40007ffe0ff */
[----:B------:R-:W-:Y:S02]  /*01d0*/  IADD3 R11, R14, R11, RZ ;  /* 0x0000000b0e0b7210 */ /* 0x000fe40007ffe0ff */
[----:B------:R-:W-:Y:S02]  /*01e0*/  I2FP.F32.S32 R12, R9 ;  /* 0x00000009000c7245 */ /* 0x000fe40000201400 */
[----:B------:R-:W-:-:S04]  /*01f0*/  ISETP.GE.AND P0, PT, R11, R20, PT ;  /* 0x000000140b00720c */ /* 0x000fc80003f06270 */
[----:B------:R-:W0:Y:S01]  /*0200*/  MUFU.RCP R12, R12 ;  /* 0x0000000c000c7308 */ /* 0x000e220000001000 */
[----:B--2---:R-:W-:-:S05]  /*0210*/  HADD2.F32 R13, -RZ, R6.H0_H0 ;  /* 0x20000006ff0d7230 */ /* 0x004fca0000004100 */
[----:B------:R-:W-:-:S04]  /*0220*/  FADD.FTZ R15, R13, -R8 ;  /* 0x800000080d0f7221 */ /* 0x000fc80000010000 */
[----:B0-----:R-:W-:-:S04]  /*0230*/  FFMA.FTZ R8, R15, R12, R8 ;  /* 0x0000000c0f087223 */ /* 0x001fc80000010008 */
[----:B------:R-:W-:-:S04]  /*0240*/  FADD.FTZ R13, R13, -R8 ;  /* 0x800000080d0d7221 */ /* 0x000fc80000010000 */
[----:B------:R-:W-:Y:S01]  /*0250*/  FFMA.FTZ R10, R15, R13, R10 ;  /* 0x0000000d0f0a7223 */ /* 0x000fe2000001000a */
[----:B------:R-:W-:Y:S06]  /*0260*/  @!P0 BRA `(.L_x_999) ;  /* 0xfffffffc00c88947 */ /* 0x000fec000383ffff */
.L_x_998:
[----:B------:R-:W-:Y:S05]  /*0270*/  BSYNC B1 ;  /* 0x0000000000017941 */ /* 0x000fea0003800000 */
.L_x_997:
[----:B------:R-:W-:Y:S01]  /*0280*/  IADD3 R5, R5, UR6, RZ ;  /* 0x0000000605057c10 */ /* 0x000fe2000fffe0ff */
[----:B------:R-:W-:-:S03]  /*0290*/  ULDC UR7, c[0x0][0x228] ;  /* 0x00008a0000077ab9 */ /* 0x000fc60000000800 */
[----:B------:R-:W-:-:S13]  /*02a0*/  ISETP.GE.AND P0, PT, R5, UR7, PT ;  /* 0x0000000705007c0c */ /* 0x000fda000bf06270 */
[----:B------:R-:W-:Y:S05]  /*02b0*/  @!P0 BRA `(.L_x_1000) ;  /* 0xfffffffc00948947 */ /* 0x000fea000383ffff */
.L_x_996:
[----:B------:R-:W-:Y:S05]  /*02c0*/  BSYNC B0 ;  /* 0x0000000000007941 */ /* 0x000fea0003800000 */
.L_x_995:
[----:B------:R-:W-:Y:S02]  /*02d0*/  ISETP.GT.AND P1, PT, R4, 0x20, PT ;  /* 0x000000200400780c */ /* 0x000fe40003f24270 */
[----:B------:R-:W-:Y:S02]  /*02e0*/  IADD3 R2, R0, 0x1f, RZ ;  /* 0x0000001f00027810 */ /* 0x000fe40007ffe0ff */
[----:B------:R-:W-:Y:S02]  /*02f0*/  SHF.R.S32.HI R7, RZ, 0x1f, R0 ;  /* 0x0000001fff077819 */ /* 0x000fe40000011400 */
[----:B------:R-:W-:Y:S02]  /*0300*/  ISETP.GT.U32.AND P0, PT, R2, 0x3e, PT ;  /* 0x0000003e0200780c */ /* 0x000fe40003f04070 */
[----:B------:R-:W-:Y:S02]  /*0310*/  MOV R5, R9 ;  /* 0x0000000900057202 */ /* 0x000fe40000000f00 */
[----:B------:R-:W-:-:S02]  /*0320*/  MOV R2, R8 ;  /* 0x0000000800027202 */ /* 0x000fc40000000f00 */
[----:B------:R-:W-:Y:S02]  /*0330*/  MOV R3, R10 ;  /* 0x0000000a00037202 */ /* 0x000fe40000000f00 */
[----:B------:R-:W-:Y:S01]  /*0340*/  LEA.HI R6, R7, R0, RZ, 0x5 ;  /* 0x0000000007067211 */ /* 0x000fe200078f28ff */
[----:B------:R-:W-:Y:S06]  /*0350*/  @!P1 BRA `(.L_x_1001) ;  /* 0x0000000400d89947 */ /* 0x000fec0003800000 */
[----:B------:R-:W1:Y:S01]  /*0360*/  SHFL.DOWN PT, R8, R5, 0x10, 0x1f ;  /* 0x0a001f0005087f89 */ /* 0x000e6200000e0000 */
[-C--:B------:R-:W-:Y:S01]  /*0370*/  I2FP.F32.S32 R16, R5.reuse ;  /* 0x0000000500107245 */ /* 0x080fe20000201400 */
[----:B------:R-:W-:Y:S02]  /*0380*/  BSSY B0, `(.L_x_1001) ;  /* 0x0000073000007945 */ /* 0x000fe40003800000 */
[----:B------:R-:W2:Y:S01]  /*0390*/  SHFL.DOWN PT, R9, R2, 0x10, 0x1f ;  /* 0x0a001f0002097f89 */ /* 0x000ea200000e0000 */
[----:B-1----:R-:W-:Y:S02]  /*03a0*/  IADD3 R7, R8, R5, RZ ;  /* 0x0000000508077210 */ /* 0x002fe40007ffe0ff */
[----:B------:R-:W-:Y:S02]  /*03b0*/  I2FP.F32.S32 R14, R8 ;  /* 0x00000008000e7245 */ /* 0x000fe40000201400 */
[----:B------:R-:W-:Y:S01]  /*03c0*/  VIMNMX R10, R7, 0x1, !PT ;  /* 0x00000001070a7848 */ /* 0x000fe20007fe0100 */
[----:B0-----:R-:W0:Y:S02]  /*03d0*/  SHFL.DOWN PT, R18, R7, 0x8, 0x1f ;  /* 0x09001f0007127f89 */ /* 0x001e2400000e0000 */
[C---:B--2---:R-:W-:Y:S01]  /*03e0*/  FMUL.FTZ R11, R9.reuse, R14 ;  /* 0x0000000e090b7220 */ /* 0x044fe20000410000 */
[----:B------:R-:W-:Y:S01]  /*03f0*/  I2FP.F32.S32 R10, R10 ;  /* 0x0000000a000a7245 */ /* 0x000fe20000201400 */
[----:B------:R-:W-:-:S02]  /*0400*/  FADD.FTZ R9, -R9, R2 ;  /* 0x0000000209097221 */ /* 0x000fc40000010100 */
[----:B------:R-:W-:Y:S01]  /*0410*/  FFMA.FTZ R13, R16, R2, R11 ;  /* 0x00000002100d7223 */ /* 0x000fe2000001000b */
[----:B------:R-:W1:Y:S01]  /*0420*/  MUFU.RCP R12, R10 ;  /* 0x0000000a000c7308 */ /* 0x000e620000001000 */
[----:B------:R-:W2:Y:S01]  /*0430*/  SHFL.DOWN PT, R11, R3, 0x10, 0x1f ;  /* 0x0a001f00030b7f89 */ /* 0x000ea200000e0000 */
[----:B------:R-:W-:-:S04]  /*0440*/  FMUL.FTZ R9, R9, R9 ;  /* 0x0000000909097220 */ /* 0x000fc80000410000 */
[----:B------:R-:W-:-:S04]  /*0450*/  FMUL.FTZ R9, R14, R9 ;  /* 0x000000090e097220 */ /* 0x000fc80000410000 */
[----:B------:R-:W-:Y:S01]  /*0460*/  FMUL.FTZ R16, R16, R9 ;  /* 0x0000000910107220 */ /* 0x000fe20000410000 */
[----:B-1----:R-:W-:Y:S01]  /*0470*/  FMUL.FTZ R8, R12, R13 ;  /* 0x0000000d0c087220 */ /* 0x002fe20000410000 */
[-C--:B0-----:R-:W-:Y:S02]  /*0480*/  IADD3 R2, R7, R18.reuse, RZ ;  /* 0x0000001207027210 */ /* 0x081fe40007ffe0ff */
[----:B------:R-:W-:Y:S02]  /*0490*/  I2FP.F32.S32 R18, R18 ;  /* 0x0000001200127245 */ /* 0x000fe40000201400 */
[----:B------:R-:W0:Y:S01]  /*04a0*/  SHFL.DOWN PT, R5, R8, 0x8, 0x1f ;  /* 0x09001f0008057f89 */ /* 0x000e2200000e0000 */
[----:B------:R-:W-:Y:S01]  /*04b0*/  VIMNMX R10, R2, 0x1, !PT ;  /* 0x00000001020a7848 */ /* 0x000fe20007fe0100 */
[----:B--2---:R-:W-:Y:S02]  /*04c0*/  FFMA.FTZ R16, R12, R16, R11 ;  /* 0x000000100c107223 */ /* 0x004fe4000001000b */
[----:B------:R-:W1:Y:S01]  /*04d0*/  SHFL.DOWN PT, R9, R2, 0x4, 0x1f ;  /* 0x08801f0002097f89 */ /* 0x000e6200000e0000 */
[----:B------:R-:W-:Y:S01]  /*04e0*/  I2FP.F32.S32 R10, R10 ;  /* 0x0000000a000a7245 */ /* 0x000fe20000201400 */
[----:B------:R-:W-:Y:S01]  /*04f0*/  FADD.FTZ R16, R16, R3 ;  /* 0x0000000310107221 */ /* 0x000fe20000010000 */
[----:B------:R-:W-:-:S04]  /*0500*/  I2FP.F32.S32 R12, R7 ;  /* 0x00000007000c7245 */ /* 0x000fc80000201400 */
[----:B------:R-:W2:Y:S01]  /*0510*/  MUFU.RCP R10, R10 ;  /* 0x0000000a000a7308 */ /* 0x000ea20000001000 */
[----:B------:R-:W3:Y:S01]  /*0520*/  SHFL.DOWN PT, R11, R16, 0x8, 0x1f ;  /* 0x09001f00100b7f89 */ /* 0x000ee200000e0000 */
[----:B0-----:R-:W-:Y:S01]  /*0530*/  FMUL.FTZ R3, R5, R18 ;  /* 0x0000001205037220 */ /* 0x001fe20000410000 */
[----:B------:R-:W-:-:S03]  /*0540*/  FADD.FTZ R5, R8, -R5 ;  /* 0x8000000508057221 */ /* 0x000fc60000010000 */
[----:B------:R-:W-:Y:S01]  /*0550*/  FFMA.FTZ R3, R8, R12, R3 ;  /* 0x0000000c08037223 */ /* 0x000fe20000010003 */
[----:B------:R-:W-:-:S03]  /*0560*/  FMUL.FTZ R5, R5, R5 ;  /* 0x0000000505057220 */ /* 0x000fc60000410000 */
[----:B--2---:R-:W-:Y:S01]  /*0570*/  FMUL.FTZ R7, R10, R3 ;  /* 0x000000030a077220 */ /* 0x004fe20000410000 */
[----:B-1----:R-:W-:Y:S01]  /*0580*/  IADD3 R3, R2, R9, RZ ;  /* 0x0000000902037210 */ /* 0x002fe20007ffe0ff */
[----:B------:R-:W-:-:S03]  /*0590*/  FMUL.FTZ R5, R18, R5 ;  /* 0x0000000512057220 */ /* 0x000fc60000410000 */
[----:B------:R-:W0:Y:S01]  /*05a0*/  SHFL.DOWN PT, R14, R7, 0x4, 0x1f ;  /* 0x08801f00070e7f89 */ /* 0x000e2200000e0000 */
[----:B------:R-:W-:Y:S01]  /*05b0*/  VIMNMX R8, R3, 0x1, !PT ;  /* 0x0000000103087848 */ /* 0x000fe20007fe0100 */
[----:B------:R-:W-:Y:S01]  /*05c0*/  FMUL.FTZ R5, R12, R5 ;  /* 0x000000050c057220 */ /* 0x000fe20000410000 */
[----:B------:R-:W-:Y:S02]  /*05d0*/  I2FP.F32.S32 R15, R3 ;  /* 0x00000003000f7245 */ /* 0x000fe40000201400 */
[----:B------:R-:W-:Y:S01]  /*05e0*/  I2FP.F32.S32 R12, R8 ;  /* 0x00000008000c7245 */ /* 0x000fe20000201400 */
[----:B---3--:R-:W-:Y:S01]  /*05f0*/  FFMA.FTZ R5, R10, R5, R11 ;  /* 0x000000050a057223 */ /* 0x008fe2000001000b */
[----:B------:R-:W1:Y:S01]  /*0600*/  SHFL.DOWN PT, R8, R3, 0x2, 0x1f ;  /* 0x08401f0003087f89 */ /* 0x000e6200000e0000 */
[----:B------:R-:W-:Y:S02]  /*0610*/  I2FP.F32.S32 R11, R9 ;  /* 0x00000009000b7245 */ /* 0x000fe40000201400 */
[----:B------:R-:W-:Y:S01]  /*0620*/  FADD.FTZ R5, R16, R5 ;  /* 0x0000000510057221 */ /* 0x000fe20000010000 */
[----:B------:R-:W2:Y:S01]  /*0630*/  MUFU.RCP R12, R12 ;  /* 0x0000000c000c7308 */ /* 0x000ea20000001000 */
[----:B------:R-:W-:-:S03]  /*0640*/  I2FP.F32.S32 R10, R2 ;  /* 0x00000002000a7245 */ /* 0x000fc60000201400 */
[----:B------:R-:W3:Y:S01]  /*0650*/  SHFL.DOWN PT, R9, R5, 0x4, 0x1f ;  /* 0x08801f0005097f89 */ /* 0x000ee200000e0000 */
[----:B0-----:R-:W-:-:S04]  /*0660*/  FMUL.FTZ R2, R14, R11 ;  /* 0x0000000b0e027220 */ /* 0x001fc80000410000 */
[C---:B------:R-:W-:Y:S01]  /*0670*/  FFMA.FTZ R13, R7.reuse, R10, R2 ;  /* 0x0000000a070d7223 */ /* 0x040fe20000010002 */
[----:B------:R-:W-:Y:S01]  /*0680*/  FADD.FTZ R7, R7, -R14 ;  /* 0x8000000e07077221 */ /* 0x000fe20000010000 */
[-C--:B-1----:R-:W-:Y:S02]  /*0690*/  I2FP.F32.S32 R16, R8.reuse ;  /* 0x0000000800107245 */ /* 0x082fe40000201400 */
[----:B--2---:R-:W-:Y:S01]  /*06a0*/  FMUL.FTZ R2, R12, R13 ;  /* 0x0000000d0c027220 */ /* 0x004fe20000410000 */
[----:B------:R-:W-:Y:S01]  /*06b0*/  FMUL.FTZ R14, R7, R7 ;  /* 0x00000007070e7220 */ /* 0x000fe20000410000 */
[----:B------:R-:W-:-:S03]  /*06c0*/  IADD3 R7, R3, R8, RZ ;  /* 0x0000000803077210 */ /* 0x000fc60007ffe0ff */
[----:B------:R-:W0:Y:S01]  /*06d0*/  SHFL.DOWN PT, R13, R2, 0x2, 0x1f ;  /* 0x08401f00020d7f89 */ /* 0x000e2200000e0000 */
[----:B------:R-:W-:-:S04]  /*06e0*/  FMUL.FTZ R11, R11, R14 ;  /* 0x0000000e0b0b7220 */ /* 0x000fc80000410000 */
[----:B------:R-:W-:Y:S01]  /*06f0*/  FMUL.FTZ R11, R10, R11 ;  /* 0x0000000b0a0b7220 */ /* 0x000fe20000410000 */
[----:B------:R-:W-:-:S03]  /*0700*/  VIMNMX R10, R7, 0x1, !PT ;  /* 0x00000001070a7848 */ /* 0x000fc60007fe0100 */
[----:B---3--:R-:W-:Y:S01]  /*0710*/  FFMA.FTZ R12, R12, R11, R9 ;  /* 0x0000000b0c0c7223 */ /* 0x008fe20000010009 */
[----:B------:R-:W-:Y:S02]  /*0720*/  I2FP.F32.S32 R11, R10 ;  /* 0x0000000a000b7245 */ /* 0x000fe40000201400 */
[----:B------:R-:W1:Y:S01]  /*0730*/  SHFL.DOWN PT, R10, R7, 0x1, 0x1f ;  /* 0x08201f00070a7f89 */ /* 0x000e6200000e0000 */
[----:B------:R-:W-:Y:S01]  /*0740*/  FADD.FTZ R12, R5, R12 ;  /* 0x0000000c050c7221 */ /* 0x000fe20000010000 */
[----:B------:R-:W2:Y:S01]  /*0750*/  MUFU.RCP R14, R11 ;  /* 0x0000000b000e7308 */ /* 0x000ea20000001000 */
[----:B------:R-:W-:-:S03]  /*0760*/  LOP3.LUT R5, R6, 0xffffffe0, RZ, 0xc0, !PT ;  /* 0xffffffe006057812 */ /* 0x000fc600078ec0ff */
[----:B------:R-:W3:Y:S01]  /*0770*/  SHFL.DOWN PT, R9, R12, 0x2, 0x1f ;  /* 0x08401f000c097f89 */ /* 0x000ee200000e0000 */
[----:B------:R-:W-:-:S04]  /*0780*/  IADD3 R8, R0, -R5, RZ ;  /* 0x8000000500087210 */ /* 0x000fc80007ffe0ff */
[----:B------:R-:W-:Y:S01]  /*0790*/  ISETP.NE.AND P1, PT, R8, RZ, PT ;  /* 0x000000ff0800720c */ /* 0x000fe20003f25270 */
[----:B0-----:R-:W-:Y:S01]  /*07a0*/  FMUL.FTZ R3, R13, R16 ;  /* 0x000000100d037220 */ /* 0x001fe20000410000 */
[----:B------:R-:W-:-:S03]  /*07b0*/  FADD.FTZ R13, R2, -R13 ;  /* 0x8000000d020d7221 */ /* 0x000fc60000010000 */
[----:B------:R-:W-:Y:S01]  /*07c0*/  FFMA.FTZ R3, R2, R15, R3 ;  /* 0x0000000f02037223 */ /* 0x000fe20000010003 */
[----:B------:R-:W-:-:S03]  /*07d0*/  FMUL.FTZ R13, R13, R13 ;  /* 0x0000000d0d0d7220 */ /* 0x000fc60000410000 */
[----:B--2---:R-:W-:Y:S01]  /*07e0*/  FMUL.FTZ R2, R14, R3 ;  /* 0x000000030e027220 */ /* 0x004fe20000410000 */
[----:B------:R-:W-:-:S03]  /*07f0*/  FMUL.FTZ R16, R16, R13 ;  /* 0x0000000d10107220 */ /* 0x000fc60000410000 */
[----:B------:R-:W0:Y:S01]  /*0800*/  @!P1 S2R R18, SR_CgaCtaId ;  /* 0x0000000000129919 */ /* 0x000e220000008800 */
[----:B------:R-:W-:Y:S01]  /*0810*/  FMUL.FTZ R16, R15, R16 ;  /* 0x000000100f107220 */ /* 0x000fe20000410000 */
[-C--:B-1----:R-:W-:Y:S01]  /*0820*/  IADD3 R5, R7, R10.reuse, RZ ;  /* 0x0000000a07057210 */ /* 0x082fe20007ffe0ff */
[----:B------:R-:W1:Y:S01]  /*0830*/  SHFL.DOWN PT, R3, R2, 0x1, 0x1f ;  /* 0x08201f0002037f89 */ /* 0x000e6200000e0000 */
[----:B------:R-:W-:Y:S01]  /*0840*/  I2FP.F32.S32 R10, R10 ;  /* 0x0000000a000a7245 */ /* 0x000fe20000201400 */
[----:B---3--:R-:W-:Y:S01]  /*0850*/  FFMA.FTZ R9, R14, R16, R9 ;  /* 0x000000100e097223 */ /* 0x008fe20000010009 */
[----:B------:R-:W-:Y:S02]  /*0860*/  I2FP.F32.S32 R7, R7 ;  /* 0x0000000700077245 */ /* 0x000fe40000201400 */
[----:B------:R-:W-:Y:S01]  /*0870*/  @!P1 SHF.R.S32.HI R6, RZ, 0x5, R6 ;  /* 0x00000005ff069819 */ /* 0x000fe20000011406 */
[----:B------:R-:W-:Y:S01]  /*0880*/  FADD.FTZ R9, R12, R9 ;  /* 0x000000090c097221 */ /* 0x000fe20000010000 */
[----:B------:R-:W-:-:S04]  /*0890*/  VIMNMX R12, R5, 0x1, !PT ;  /* 0x00000001050c7848 */ /* 0x000fc80007fe0100 */
[----:B------:R-:W2:Y:S01]  /*08a0*/  SHFL.DOWN PT, R11, R9, 0x1, 0x1f ;  /* 0x08201f00090b7f89 */ /* 0x000ea200000e0000 */
[----:B------:R-:W-:-:S06]  /*08b0*/  I2FP.F32.S32 R12, R12 ;  /* 0x0000000c000c7245 */ /* 0x000fcc0000201400 */
[----:B------:R-:W3:Y:S01]  /*08c0*/  MUFU.RCP R12, R12 ;  /* 0x0000000c000c7308 */ /* 0x000ee20000001000 */
[----:B-1----:R-:W-:Y:S01]  /*08d0*/  FADD.FTZ R13, R2, -R3 ;  /* 0x80000003020d7221 */ /* 0x002fe20000010000 */
[----:B------:R-:W-:-:S03]  /*08e0*/  FMUL.FTZ R3, R3, R10 ;  /* 0x0000000a03037220 */ /* 0x000fc60000410000 */
[----:B------:R-:W-:Y:S01]  /*08f0*/  FMUL.FTZ R13, R13, R13 ;  /* 0x0000000d0d0d7220 */ /* 0x000fe20000410000 */
[----:B------:R-:W-:-:S03]  /*0900*/  FFMA.FTZ R3, R2, R7, R3 ;  /* 0x0000000702037223 */ /* 0x000fc60000010003 */
[----:B------:R-:W-:Y:S01]  /*0910*/  FMUL.FTZ R14, R10, R13 ;  /* 0x0000000d0a0e7220 */ /* 0x000fe20000410000 */
[----:B------:R-:W-:Y:S01]  /*0920*/  @!P1 MOV R13, 0x400 ;  /* 0x00000400000d9802 */ /* 0x000fe20000000f00 */
[----:B---3--:R-:W-:Y:S02]  /*0930*/  FMUL.FTZ R2, R12, R3 ;  /* 0x000000030c027220 */ /* 0x008fe40000410000 */
[----:B------:R-:W-:Y:S01]  /*0940*/  FMUL.FTZ R14, R7, R14 ;  /* 0x0000000e070e7220 */ /* 0x000fe20000410000 */
[----:B0-----:R-:W-:-:S03]  /*0950*/  @!P1 LEA R13, R18, R13, 0x18 ;  /* 0x0000000d120d9211 */ /* 0x001fc600078ec0ff */
[----:B--2---:R-:W-:Y:S01]  /*0960*/  FFMA.FTZ R14, R12, R14, R11 ;  /* 0x0000000e0c0e7223 */ /* 0x004fe2000001000b */
[CC--:B------:R-:W-:Y:S02]  /*0970*/  @!P1 LEA R7, R6.reuse, R13.reuse, 0x3 ;  /* 0x0000000d06079211 */ /* 0x0c0fe400078e18ff */
[----:B------:R-:W-:Y:S01]  /*0980*/  @!P1 LEA R6, R6, R13, 0x2 ;  /* 0x0000000d06069211 */ /* 0x000fe200078e10ff */
[----:B------:R-:W-:Y:S01]  /*0990*/  FADD.FTZ R3, R9, R14 ;  /* 0x0000000e09037221 */ /* 0x000fe20000010000 */
[----:B------:R-:W-:-:S04]  /*09a0*/  IADD3 R9, R0, 0x1f, RZ ;  /* 0x0000001f00097810 */ /* 0x000fc80007ffe0ff */
[----:B------:R0:W-:Y:S04]  /*09b0*/  @!P1 STS.64 [R7+0x80], R2 ;  /* 0x0000800207009388 */ /* 0x0001e80000000a00 */
[----:B------:R0:W-:Y:S01]  /*09c0*/  @!P1 STS [R6], R5 ;  /* 0x0000000506009388 */ /* 0x0001e20000000800 */
[----:B------:R-:W-:Y:S01]  /*09d0*/  BAR.SYNC.DEFER_BLOCKING 0x0 ;  /* 0x0000000000007b1d */ /* 0x000fe20000010000 */
[----:B------:R-:W-:-:S13]  /*09e0*/  ISETP.GT.U32.AND P1, PT, R9, 0x3e, PT ;  /* 0x0000003e0900780c */ /* 0x000fda0003f24070 */
[----:B0-----:R-:W-:Y:S05]  /*09f0*/  @P1 BRA `(.L_x_1002) ;  /* 0x00000000002c1947 */ /* 0x001fea0003800000 */
[----:B------:R-:W-:Y:S01]  /*0a00*/  SHF.R.U32.HI R3, RZ, 0x5, R4 ;  /* 0x00000005ff037819 */ /* 0x000fe20000011604 */
[----:B------:R-:W-:-:S03]  /*0a10*/  HFMA2.MMA R5, -RZ, RZ, 0, 0 ;  /* 0x00000000ff057435 */ /* 0x000fc600000001ff */
[----:B------:R-:W-:-:S13]  /*0a20*/  ISETP.GT.AND P1, PT, R3, R0, PT ;  /* 0x000000000300720c */ /* 0x000fda0003f24270 */
[----:B------:R-:W0:Y:S01]  /*0a30*/  @P1 S2R R3, SR_CgaCtaId ;  /* 0x0000000000031919 */ /* 0x000e220000008800 */
[----:B------:R-:W-:-:S04]  /*0a40*/  @P1 MOV R2, 0x400 ;  /* 0x0000040000021802 */ /* 0x000fc80000000f00 */
[----:B0-----:R-:W-:-:S04]  /*0a50*/  @P1 LEA R3, R3, R2, 0x18 ;  /* 0x0000000203031211 */ /* 0x001fc800078ec0ff */
[C---:B------:R-:W-:Y:S01]  /*0a60*/  @P1 LEA R4, R8.reuse, R3, 0x3 ;  /* 0x0000000308041211 */ /* 0x040fe200078e18ff */
[----:B------:R-:W-:Y:S01]  /*0a70*/  @P1 IMAD R8, R8, 0x4, R3 ;  /* 0x0000000408081824 */ /* 0x000fe200078e0203 */
[----:B------:R-:W-:-:S04]  /*0a80*/  CS2R R2, SRZ ;  /* 0x0000000000027805 */ /* 0x000fc8000001ff00 */
[----:B------:R0:W1:Y:S04]  /*0a90*/  @P1 LDS R5, [R8] ;  /* 0x0000000008051984 */ /* 0x0000680000000800 */
[----:B------:R0:W2:Y:S02]  /*0aa0*/  @P1 LDS.64 R2, [R4+0x80] ;  /* 0x0000800004021984 */ /* 0x0000a40000000a00 */
.L_x_1002:
[----:B------:R-:W-:Y:S05]  /*0ab0*/  BSYNC B0 ;  /* 0x0000000000007941 */ /* 0x000fea0003800000 */
.L_x_1001:
[----:B------:R-:W-:Y:S04]  /*0ac0*/  BSSY B0, `(.L_x_1003) ;  /* 0x000005e000007945 */ /* 0x000fe80003800000 */
[----:B------:R-:W-:Y:S05]  /*0ad0*/  @P0 BRA `(.L_x_1004) ;  /* 0x0000000400700947 */ /* 0x000fea0003800000 */
[----:B------:R-:W-:-:S03]  /*0ae0*/  UMOV UR6, 0xffffffff ;  /* 0xffffffff00067882 */ /* 0x000fc60000000000 */
[----:B------:R-:W-:Y:S05]  /*0af0*/  BRA.DIV UR6, `(.L_x_1005) ;  /* 0x0000000606a07947 */ /* 0x000fea000b800000 */
[----:B-1----:R-:W1:Y:S01]  /*0b00*/  SHFL.DOWN PT, R6, R5, 0x10, 0x1f ;  /* 0x0a001f0005067f89 */ /* 0x002e6200000e0000 */
[----:B------:R-:W-:-:S03]  /*0b10*/  I2FP.F32.S32 R14, R5 ;  /* 0x00000005000e7245 */ /* 0x000fc60000201400 */
[----:B--2---:R-:W2:Y:S04]  /*0b20*/  SHFL.DOWN PT, R9, R2, 0x10, 0x1f ;  /* 0x0a001f0002097f89 */ /* 0x004ea800000e0000 */
[----:B0-----:R-:W0:Y:S01]  /*0b30*/  SHFL.DOWN PT, R8, R3, 0x10, 0x1f ;  /* 0x0a001f0003087f89 */ /* 0x001e2200000e0000 */
[----:B-1----:R-:W-:Y:S02]  /*0b40*/  IADD3 R4, R6, R5, RZ ;  /* 0x0000000506047210 */ /* 0x002fe40007ffe0ff */
[----:B------:R-:W-:Y:S02]  /*0b50*/  I2FP.F32.S32 R12, R6 ;  /* 0x00000006000c7245 */ /* 0x000fe40000201400 */
[----:B------:R-:W-:-:S03]  /*0b60*/  VIMNMX R7, R4, 0x1, !PT ;  /* 0x0000000104077848 */ /* 0x000fc60007fe0100 */
[C---:B--2---:R-:W-:Y:S01]  /*0b70*/  FMUL.FTZ R13, R9.reuse, R12 ;  /* 0x0000000c090d7220 */ /* 0x044fe20000410000 */
[----:B------:R-:W-:Y:S02]  /*0b80*/  I2FP.F32.S32 R10, R7 ;  /* 0x00000007000a7245 */ /* 0x000fe40000201400 */
[----:B------:R-:W1:Y:S01]  /*0b90*/  SHFL.DOWN PT, R7, R4, 0x8, 0x1f ;  /* 0x09001f0004077f89 */ /* 0x000e6200000e0000 */
[----:B------:R-:W-:Y:S01]  /*0ba0*/  FFMA.FTZ R6, R14, R2, R13 ;  /* 0x000000020e067223 */ /* 0x000fe2000001000d */
[----:B------:R-:W2:Y:S01]  /*0bb0*/  MUFU.RCP R11, R10 ;  /* 0x0000000a000b7308 */ /* 0x000ea20000001000 */
[----:B------:R-:W-:-:S04]  /*0bc0*/  FADD.FTZ R2, -R9, R2 ;  /* 0x0000000209027221 */ /* 0x000fc80000010100 */
[----:B------:R-:W-:-:S04]  /*0bd0*/  FMUL.FTZ R9, R2, R2 ;  /* 0x0000000202097220 */ /* 0x000fc80000410000 */
[----:B------:R-:W-:-:S04]  /*0be0*/  FMUL.FTZ R9, R12, R9 ;  /* 0x000000090c097220 */ /* 0x000fc80000410000 */
[----:B------:R-:W-:Y:S01]  /*0bf0*/  FMUL.FTZ R9, R14, R9 ;  /* 0x000000090e097220 */ /* 0x000fe20000410000 */
[----:B--2---:R-:W-:-:S03]  /*0c00*/  FMUL.FTZ R5, R11, R6 ;  /* 0x000000060b057220 */ /* 0x004fc60000410000 */
[----:B0-----:R-:W-:Y:S01]  /*0c10*/  FFMA.FTZ R8, R11, R9, R8 ;  /* 0x000000090b087223 */ /* 0x001fe20000010008 */
[----:B------:R-:W-:Y:S01]  /*0c20*/  I2FP.F32.S32 R11, R4 ;  /* 0x00000004000b7245 */ /* 0x000fe20000201400 */
[----:B------:R-:W0:Y:S01]  /*0c30*/  SHFL.DOWN PT, R6, R5, 0x8, 0x1f ;  /* 0x09001f0005067f89 */ /* 0x000e2200000e0000 */
[-C--:B-1----:R-:W-:Y:S01]  /*0c40*/  IADD3 R2, R4, R7.reuse, RZ ;  /* 0x0000000704027210 */ /* 0x082fe20007ffe0ff */
[----:B------:R-:W-:Y:S01]  /*0c50*/  FADD.FTZ R8, R8, R3 ;  /* 0x0000000308087221 */ /* 0x000fe20000010000 */
[----:B------:R-:W-:Y:S02]  /*0c60*/  I2FP.F32.S32 R7, R7 ;  /* 0x0000000700077245 */ /* 0x000fe40000201400 */
[----:B------:R-:W-:Y:S01]  /*0c70*/  VIMNMX R10, R2, 0x1, !PT ;  /* 0x00000001020a7848 */ /* 0x000fe20007fe0100 */
[----:B------:R-:W1:Y:S03]  /*0c80*/  SHFL.DOWN PT, R9, R2, 0x4, 0x1f ;  /* 0x08801f0002097f89 */ /* 0x000e6600000e0000 */
[----:B------:R-:W-:Y:S01]  /*0c90*/  I2FP.F32.S32 R10, R10 ;  /* 0x0000000a000a7245 */ /* 0x000fe20000201400 */
[----:B------:R-:W2:Y:S05]  /*0ca0*/  SHFL.DOWN PT, R15, R8, 0x8, 0x1f ;  /* 0x09001f00080f7f89 */ /* 0x000eaa00000e0000 */
[----:B------:R-:W3:Y:S01]  /*0cb0*/  MUFU.RCP R10, R10 ;  /* 0x0000000a000a7308 */ /* 0x000ee20000001000 */
[----:B0-----:R-:W-:-:S04]  /*0cc0*/  FMUL.FTZ R4, R6, R7 ;  /* 0x0000000706047220 */ /* 0x001fc80000410000 */
[C---:B------:R-:W-:Y:S01]  /*0cd0*/  FFMA.FTZ R3, R5.reuse, R11, R4 ;  /* 0x0000000b05037223 */ /* 0x040fe20000010004 */
[----:B------:R-:W-:-:S03]  /*0ce0*/  FADD.FTZ R5, R5, -R6 ;  /* 0x8000000605057221 */ /* 0x000fc60000010000 */
[----:B---3--:R-:W-:Y:S01]  /*0cf0*/  FMUL.FTZ R4, R10, R3 ;  /* 0x000000030a047220 */ /* 0x008fe20000410000 */
[----:B------:R-:W-:Y:S01]  /*0d00*/  FMUL.FTZ R6, R5, R5 ;  /* 0x0000000505067220 */ /* 0x000fe20000410000 */
[----:B-1----:R-:W-:-:S03]  /*0d10*/  IADD3 R3, R2, R9, RZ ;  /* 0x0000000902037210 */ /* 0x002fc60007ffe0ff */
[----:B------:R-:W0:Y:S01]  /*0d20*/  SHFL.DOWN PT, R5, R4, 0x4, 0x1f ;  /* 0x08801f0004057f89 */ /* 0x000e2200000e0000 */
[----:B------:R-:W-:Y:S01]  /*0d30*/  FMUL.FTZ R6, R7, R6 ;  /* 0x0000000607067220 */ /* 0x000fe20000410000 */
[----:B------:R-:W-:-:S03]  /*0d40*/  VIMNMX R7, R3, 0x1, !PT ;  /* 0x0000000103077848 */ /* 0x000fc60007fe0100 */
[----:B------:R-:W-:Y:S01]  /*0d50*/  FMUL.FTZ R6, R11, R6 ;  /* 0x000000060b067220 */ /* 0x000fe20000410000 */
[----:B------:R-:W-:Y:S02]  /*0d60*/  I2FP.F32.S32 R7, R7 ;  /* 0x0000000700077245 */ /* 0x000fe40000201400 */
[----:B------:R-:W-:Y:S01]  /*0d70*/  I2FP.F32.S32 R11, R2 ;  /* 0x00000002000b7245 */ /* 0x000fe20000201400 */
[----:B--2---:R-:W-:Y:S01]  /*0d80*/  FFMA.FTZ R15, R10, R6, R15 ;  /* 0x000000060a0f7223 */ /* 0x004fe2000001000f */
[----:B------:R-:W-:Y:S01]  /*0d90*/  I2FP.F32.S32 R10, R9 ;  /* 0x00000009000a7245 */ /* 0x000fe20000201400 */
[----:B------:R-:W-:Y:S01]  /*0da0*/  SHFL.DOWN PT, R2, R3, 0x2, 0x1f ;  /* 0x08401f0003027f89 */ /* 0x000fe200000e0000 */
[----:B------:R-:W1:Y:S01]  /*0db0*/  MUFU.RCP R7, R7 ;  /* 0x0000000700077308 */ /* 0x000e620000001000 */
[----:B------:R-:W-:-:S05]  /*0dc0*/  FADD.FTZ R8, R8, R15 ;  /* 0x0000000f08087221 */ /* 0x000fca0000010000 */
[----:B------:R-:W2:Y:S01]  /*0dd0*/  SHFL.DOWN PT, R6, R8, 0x4, 0x1f ;  /* 0x08801f0008067f89 */ /* 0x000ea200000e0000 */
[----:B0-----:R-:W-:Y:S01]  /*0de0*/  FMUL.FTZ R9, R5, R10 ;  /* 0x0000000a05097220 */ /* 0x001fe20000410000 */
[----:B------:R-:W-:-:S03]  /*0df0*/  FADD.FTZ R5, R4, -R5 ;  /* 0x8000000504057221 */ /* 0x000fc60000010000 */
[----:B------:R-:W-:Y:S01]  /*0e00*/  FFMA.FTZ R4, R4, R11, R9 ;  /* 0x0000000b04047223 */ /* 0x000fe20000010009 */
[----:B------:R-:W-:-:S03]  /*0e10*/  FMUL.FTZ R5, R5, R5 ;  /* 0x0000000505057220 */ /* 0x000fc60000410000 */
[----:B-1----:R-:W-:Y:S01]  /*0e20*/  FMUL.FTZ R4, R7, R4 ;  /* 0x0000000407047220 */ /* 0x002fe20000410000 */
[----:B------:R-:W-:-:S04]  /*0e30*/  FMUL.FTZ R10, R10, R5 ;  /* 0x000000050a0a7220 */ /* 0x000fc80000410000 */
[----:B------:R-:W0:Y:S01]  /*0e40*/  SHFL.DOWN PT, R5, R4, 0x2, 0x1f ;  /* 0x08401f0004057f89 */ /* 0x000e2200000e0000 */
[----:B------:R-:W-:-:S04]  /*0e50*/  FMUL.FTZ R10, R11, R10 ;  /* 0x0000000a0b0a7220 */ /* 0x000fc80000410000 */
[----:B--2---:R-:W-:Y:S01]  /*0e60*/  FFMA.FTZ R7, R7, R10, R6 ;  /* 0x0000000a07077223 */ /* 0x004fe20000010006 */
[-C--:B------:R-:W-:Y:S02]  /*0e70*/  IADD3 R6, R3, R2.reuse, RZ ;  /* 0x0000000203067210 */ /* 0x080fe40007ffe0ff */
[----:B------:R-:W-:Y:S01]  /*0e80*/  I2FP.F32.S32 R2, R2 ;  /* 0x0000000200027245 */ /* 0x000fe20000201400 */
[----:B------:R-:W-:Y:S01]  /*0e90*/  FADD.FTZ R8, R8, R7 ;  /* 0x0000000708087221 */ /* 0x000fe20000010000 */
[----:B------:R-:W-:Y:S02]  /*0ea0*/  VIMNMX R7, R6, 0x1, !PT ;  /* 0x0000000106077848 */ /* 0x000fe40007fe0100 */
[----:B------:R-:W-:Y:S02]  /*0eb0*/  I2FP.F32.S32 R3, R3 ;  /* 0x0000000300037245 */ /* 0x000fe40000201400 */
[----:B------:R-:W1:Y:S01]  /*0ec0*/  SHFL.DOWN PT, R14, R8, 0x2, 0x1f ;  /* 0x08401f00080e7f89 */ /* 0x000e6200000e0000 */
[----:B------:R-:W-:-:S06]  /*0ed0*/  I2FP.F32.S32 R7, R7 ;  /* 0x0000000700077245 */ /* 0x000fcc0000201400 */
[----:B------:R-:W2:Y:S01]  /*0ee0*/  MUFU.RCP R7, R7 ;  /* 0x0000000700077308 */ /* 0x000ea20000001000 */
[----:B0-----:R-:W-:Y:S01]  /*0ef0*/  FADD.FTZ R9, R4, -R5 ;  /* 0x8000000504097221 */ /* 0x001fe20000010000 */
[----:B------:R-:W-:-:S03]  /*0f00*/  FMUL.FTZ R5, R5, R2 ;  /* 0x0000000205057220 */ /* 0x000fc60000410000 */
[----:B------:R-:W-:Y:S01]  /*0f10*/  FMUL.FTZ R9, R9, R9 ;  /* 0x0000000909097220 */ /* 0x000fe20000410000 */
[----:B------:R-:W-:-:S03]  /*0f20*/  FFMA.FTZ R4, R4, R3, R5 ;  /* 0x0000000304047223 */ /* 0x000fc60000010005 */
[----:B------:R-:W-:-:S04]  /*0f30*/  FMUL.FTZ R10, R2, R9 ;  /* 0x00000009020a7220 */ /* 0x000fc80000410000 */
[----:B------:R-:W-:Y:S01]  /*0f40*/  FMUL.FTZ R10, R3, R10 ;  /* 0x0000000a030a7220 */ /* 0x000fe20000410000 */
[----:B--2---:R-:W-:-:S03]  /*0f50*/  FMUL.FTZ R4, R7, R4 ;  /* 0x0000000407047220 */ /* 0x004fc60000410000 */
[----:B-1----:R-:W-:Y:S02]  /*0f60*/  FFMA.FTZ R3, R7, R10, R14 ;  /* 0x0000000a07037223 */ /* 0x002fe4000001000e */
[----:B------:R0:W1:Y:S02]  /*0f70*/  SHFL.DOWN PT, R7, R6, 0x1, 0x1f ;  /* 0x08201f0006077f89 */ /* 0x00006400000e0000 */
[----:B------:R-:W-:Y:S02]  /*0f80*/  FADD.FTZ R3, R8, R3 ;  /* 0x0000000308037221 */ /* 0x000fe40000010000 */
[----:B------:R0:W2:Y:S04]  /*0f90*/  SHFL.DOWN PT, R9, R4, 0x1, 0x1f ;  /* 0x08201f0004097f89 */ /* 0x0000a800000e0000 */
[----:B------:R0:W3:Y:S02]  /*0fa0*/  SHFL.DOWN PT, R14, R3, 0x1, 0x1f ;  /* 0x08201f00030e7f89 */ /* 0x0000e400000e0000 */
.L_x_1021:
[-C--:B-1----:R-:W-:Y:S02]  /*0fb0*/  IADD3 R5, R6, R7.reuse, RZ ;  /* 0x0000000706057210 */ /* 0x082fe40007ffe0ff */
[----:B------:R-:W-:Y:S02]  /*0fc0*/  I2FP.F32.S32 R10, R7 ;  /* 0x00000007000a7245 */ /* 0x000fe40000201400 */
[----:B------:R-:W-:Y:S02]  /*0fd0*/  VIMNMX R2, R5, 0x1, !PT ;  /* 0x0000000105027848 */ /* 0x000fe40007fe0100 */
[----:B0-----:R-:W-:Y:S02]  /*0fe0*/  I2FP.F32.S32 R6, R6 ;  /* 0x0000000600067245 */ /* 0x001fe40000201400 */
[----:B------:R-:W-:Y:S01]  /*0ff0*/  I2FP.F32.S32 R8, R2 ;  /* 0x0000000200087245 */ /* 0x000fe20000201400 */
[----:B--2---:R-:W-:Y:S01]  /*1000*/  FADD.FTZ R2, R4, -R9 ;  /* 0x8000000904027221 */ /* 0x004fe20000010000 */
[----:B------:R-:W-:-:S02]  /*1010*/  FMUL.FTZ R9, R9, R10 ;  /* 0x0000000a09097220 */ /* 0x000fc40000410000 */
[----:B------:R-:W3:Y:S01]  /*1020*/  MUFU.RCP R11, R8 ;  /* 0x00000008000b7308 */ /* 0x000ee20000001000 */
[----:B------:R-:W-:Y:S01]  /*1030*/  FMUL.FTZ R7, R2, R2 ;  /* 0x0000000202077220 */ /* 0x000fe20000410000 */
[----:B------:R-:W-:-:S03]  /*1040*/  FFMA.FTZ R2, R4, R6, R9 ;  /* 0x0000000604027223 */ /* 0x000fc60000010009 */
[----:B------:R-:W-:-:S04]  /*1050*/  FMUL.FTZ R7, R10, R7 ;  /* 0x000000070a077220 */ /* 0x000fc80000410000 */
[----:B------:R-:W-:-:S04]  /*1060*/  FMUL.FTZ R7, R6, R7 ;  /* 0x0000000706077220 */ /* 0x000fc80000410000 */
[C---:B---3--:R-:W-:Y:S01]  /*1070*/  FFMA.FTZ R14, R11.reuse, R7, R14 ;  /* 0x000000070b0e7223 */ /* 0x048fe2000001000e */
[----:B------:R-:W-:-:S03]  /*1080*/  FMUL.FTZ R2, R11, R2 ;  /* 0x000000020b027220 */ /* 0x000fc60000410000 */
[----:B------:R-:W-:-:S07]  /*1090*/  FADD.FTZ R3, R3, R14 ;  /* 0x0000000e03037221 */ /* 0x000fce0000010000 */
.L_x_1004:
[----:B------:R-:W-:Y:S05]  /*10a0*/  BSYNC B0 ;  /* 0x0000000000007941 */ /* 0x000fea0003800000 */
.L_x_1003:
[----:B------:R-:W-:-:S13]  /*10b0*/  ISETP.NE.AND P0, PT, R0, RZ, PT ;  /* 0x000000ff0000720c */ /* 0x000fda0003f05270 */
[----:B------:R-:W-:Y:S05]  /*10c0*/  @P0 EXIT ;  /* 0x000000000000094d */ /* 0x000fea0003800000 */
[----:B------:R-:W3:Y:S01]  /*10d0*/  S2R R11, SR_CTAID.X ;  /* 0x00000000000b7919 */ /* 0x000ee20000002500 */
[----:B------:R-:W3:Y:S01]  /*10e0*/  LDC.64 R6, c[0x0][0x218] ;  /* 0x00008600ff067b82 */ /* 0x000ee20000000a00 */
[----:B-1----:R-:W-:-:S06]  /*10f0*/  I2FP.F32.S32 R0, R5 ;  /* 0x0000000500007245 */ /* 0x002fcc0000201400 */
[----:B------:R-:W2:Y:S01]  /*1100*/  MUFU.RCP R0, R0 ;  /* 0x0000000000007308 */ /* 0x000ea20000001000 */
[----:B0-----:R-:W0:Y:S01]  /*1110*/  LDC.64 R8, c[0x0][0x220] ;  /* 0x00008800ff087b82 */ /* 0x001e220000000a00 */
[----:B--2---:R-:W-:Y:S01]  /*1120*/  FMUL.FTZ R3, R0, R3 ;  /* 0x0000000300037220 */ /* 0x004fe20000410000 */
[----:B---3--:R-:W-:-:S04]  /*1130*/  IMAD.WIDE.U32 R4, R11, 0x4, R6 ;  /* 0x000000040b047825 */ /* 0x008fc800078e0006 */
[----:B0-----:R-:W-:Y:S01]  /*1140*/  IMAD.WIDE.U32 R6, R11, 0x4, R8 ;  /* 0x000000040b067825 */ /* 0x001fe200078e0008 */
[----:B------:R-:W-:Y:S04]  /*1150*/  STG.E desc[UR4][R4.64], R2 ;  /* 0x0000000204007986 */ /* 0x000fe8000c101904 */
[----:B------:R-:W-:Y:S01]  /*1160*/  STG.E desc[UR4][R6.64], R3 ;  /* 0x0000000306007986 */ /* 0x000fe2000c101904 */
[----:B------:R-:W-:Y:S05]  /*1170*/  EXIT ;  /* 0x000000000000794d */ /* 0x000fea0003800000 */
.L_x_1005:
[----:B------:R-:W-:Y:S01]  /*1180*/  HFMA2.MMA R12, -RZ, RZ, 0, 9.5367431640625e-07 ;  /* 0x00000010ff0c7435 */ /* 0x000fe200000001ff */
[-C--:B-1----:R-:W-:Y:S02]  /*1190*/  MOV R13, R5.reuse ;  /* 0x00000005000d7202 */ /* 0x082fe40000000f00 */
[----:B------:R-:W-:Y:S02]  /*11a0*/  MOV R11, 0x1f ;  /* 0x0000001f000b7802 */ /* 0x000fe40000000f00 */
[----:B------:R-:W-:Y:S02]  /*11b0*/  MOV R10, 0xffffffff ;  /* 0xffffffff000a7802 */ /* 0x000fe40000000f00 */
[----:B------:R-:W-:-:S07]  /*11c0*/  I2FP.F32.S32 R16, R5 ;  /* 0x0000000500107245 */ /* 0x000fce0000201400 */
[----:B0-2---:R-:W-:Y:S05]  /*11d0*/  WARPSYNC.COLLECTIVE R10, `(.L_x_1006) ;  /* 0x000000000a087348 */ /* 0x005fea0003c00000 */
[----:B------:R1:W3:Y:S02]  /*11e0*/  SHFL.DOWN P0, R14, R13, R12, R11 ;  /* 0x0800000c0d0e7389 */ /* 0x0002e4000000000b */
[----:B0123--:R-:W-:Y:S01]  /*11f0*/  ENDCOLLECTIVE ;  /* 0x000000000000791b */ /* 0x00ffe20003800000 */
.L_x_1006:
[----:B------:R-:W-:Y:S02]  /*1200*/  MOV R13, R2 ;  /* 0x00000002000d7202 */ /* 0x000fe40000000f00 */
[----:B------:R-:W-:-:S07]  /*1210*/  MOV R6, R14 ;  /* 0x0000000e00067202 */ /* 0x000fce0000000f00 */
[----:B------:R-:W-:Y:S05]  /*1220*/  WARPSYNC.COLLECTIVE R10, `(.L_x_1007) ;  /* 0x000000000a087348 */ /* 0x000fea0003c00000 */
[----:B------:R0:W1:Y:S02]  /*1230*/  SHFL.DOWN P0, R14, R13, R12, R11 ;  /* 0x0800000c0d0e7389 */ /* 0x000064000000000b */
[----:B01----:R-:W-:Y:S01]  /*1240*/  ENDCOLLECTIVE ;  /* 0x000000000000791b */ /* 0x003fe20003800000 */
.L_x_1007:
[----:B------:R-:W-:Y:S02]  /*1250*/  IADD3 R4, R6, R5, RZ ;  /* 0x0000000506047210 */ /* 0x000fe40007ffe0ff */
[----:B------:R-:W-:Y:S02]  /*1260*/  I2FP.F32.S32 R6, R6 ;  /* 0x0000000600067245 */ /* 0x000fe40000201400 */
[----:B------:R-:W-:Y:S02]  /*1270*/  VIMNMX R7, R4, 0x1, !PT ;  /* 0x0000000104077848 */ /* 0x000fe40007fe0100 */
[----:B------:R-:W-:Y:S02]  /*1280*/  I2FP.F32.S32 R17, R4 ;  /* 0x0000000400117245 */ /* 0x000fe40000201400 */
[----:B------:R-:W-:Y:S02]  /*1290*/  I2FP.F32.S32 R15, R7 ;  /* 0x00000007000f7245 */ /* 0x000fe40000201400 */
[----:B------:R-:W-:-:S04]  /*12a0*/  MOV R13, R3 ;  /* 0x00000003000d7202 */ /* 0x000fc80000000f00 */
[----:B------:R-:W0:Y:S01]  /*12b0*/  MUFU.RCP R15, R15 ;  /* 0x0000000f000f7308 */ /* 0x000e220000001000 */
[----:B------:R-:W-:-:S07]  /*12c0*/  MOV R9, R14 ;  /* 0x0000000e00097202 */ /* 0x000fce0000000f00 */
[----:B0-----:R-:W-:Y:S05]  /*12d0*/  WARPSYNC.COLLECTIVE R10, `(.L_x_1008) ;  /* 0x000000000a087348 */ /* 0x001fea0003c00000 */
[----:B------:R1:W2:Y:S02]  /*12e0*/  SHFL.DOWN P0, R14, R13, R12, R11 ;  /* 0x0800000c0d0e7389 */ /* 0x0002a4000000000b */
[----:B012---:R-:W-:Y:S01]  /*12f0*/  ENDCOLLECTIVE ;  /* 0x000000000000791b */ /* 0x007fe20003800000 */
.L_x_1008:
[C---:B------:R-:W-:Y:S01]  /*1300*/  FMUL.FTZ R5, R9.reuse, R6 ;  /* 0x0000000609057220 */ /* 0x040fe20000410000 */
[----:B------:R-:W-:-:S03]  /*1310*/  FADD.FTZ R9, -R9, R2 ;  /* 0x0000000209097221 */ /* 0x000fc60000010100 */
[----:B------:R-:W-:Y:S01]  /*1320*/  FFMA.FTZ R2, R16, R2, R5 ;  /* 0x0000000210027223 */ /* 0x000fe20000010005 */
[----:B------:R-:W-:-:S03]  /*1330*/  FMUL.FTZ R9, R9, R9 ;  /* 0x0000000909097220 */ /* 0x000fc60000410000 */
[----:B------:R-:W-:Y:S01]  /*1340*/  FMUL.FTZ R5, R15, R2 ;  /* 0x000000020f057220 */ /* 0x000fe20000410000 */
[----:B------:R-:W-:Y:S01]  /*1350*/  FMUL.FTZ R9, R6, R9 ;  /* 0x0000000906097220 */ /* 0x000fe20000410000 */
[----:B------:R-:W-:Y:S01]  /*1360*/  HFMA2.MMA R12, -RZ, RZ, 0, 4.76837158203125e-07 ;  /* 0x00000008ff0c7435 */ /* 0x000fe200000001ff */
[----:B------:R-:W-:Y:S02]  /*1370*/  MOV R13, R4 ;  /* 0x00000004000d7202 */ /* 0x000fe40000000f00 */
[----:B------:R-:W-:Y:S01]  /*1380*/  FMUL.FTZ R9, R16, R9 ;  /* 0x0000000910097220 */ /* 0x000fe20000410000 */
[----:B------:R-:W-:-:S07]  /*1390*/  IMAD.MOV.U32 R8, RZ, RZ, R14 ;  /* 0x000000ffff087224 */ /* 0x000fce00078e000e */
[----:B------:R-:W-:Y:S05]  /*13a0*/  WARPSYNC.COLLECTIVE R10, `(.L_x_1009) ;  /* 0x000000000a087348 */ /* 0x000fea0003c00000 */
[----:B------:R0:W1:Y:S02]  /*13b0*/  SHFL.DOWN P0, R14, R13, R12, R11 ;  /* 0x0800000c0d0e7389 */ /* 0x000064000000000b */
[----:B01----:R-:W-:Y:S01]  /*13c0*/  ENDCOLLECTIVE ;  /* 0x000000000000791b */ /* 0x003fe20003800000 */
.L_x_1009:
[----:B------:R-:W-:-:S04]  /*13d0*/  FFMA.FTZ R8, R15, R9, R8 ;  /* 0x000000090f087223 */ /* 0x000fc80000010008 */
[----:B------:R-:W-:Y:S01]  /*13e0*/  FADD.FTZ R8, R8, R3 ;  /* 0x0000000308087221 */ /* 0x000fe20000010000 */
[----:B------:R-:W-:Y:S02]  /*13f0*/  MOV R13, R5 ;  /* 0x00000005000d7202 */ /* 0x000fe40000000f00 */
[----:B------:R-:W-:-:S07]  /*1400*/  MOV R7, R14 ;  /* 0x0000000e00077202 */ /* 0x000fce0000000f00 */
[----:B------:R-:W-:Y:S05]  /*1410*/  WARPSYNC.COLLECTIVE R10, `(.L_x_1010) ;  /* 0x000000000a087348 */ /* 0x000fea0003c00000 */
[----:B------:R0:W1:Y:S02]  /*1420*/  SHFL.DOWN P0, R14, R13, R12, R11 ;  /* 0x0800000c0d0e7389 */ /* 0x000064000000000b */
[----:B01----:R-:W-:Y:S01]  /*1430*/  ENDCOLLECTIVE ;  /* 0x000000000000791b */ /* 0x003fe20003800000 */
.L_x_1010:
[-C--:B------:R-:W-:Y:S02]  /*1440*/  IADD3 R2, R4, R7.reuse, RZ ;  /* 0x0000000704027210 */ /* 0x080fe40007ffe0ff */
[----:B------:R-:W-:Y:S02]  /*1450*/  I2FP.F32.S32 R7, R7 ;  /* 0x0000000700077245 */ /* 0x000fe40000201400 */
[----:B------:R-:W-:Y:S02]  /*1460*/  MOV R13, R8 ;  /* 0x00000008000d7202 */ /* 0x000fe40000000f00 */
[----:B------:R-:W-:Y:S02]  /*1470*/  MOV R6, R14 ;  /* 0x0000000e00067202 */ /* 0x000fe40000000f00 */
[----:B------:R-:W-:-:S03]  /*1480*/  VIMNMX R14, R2, 0x1, !PT ;  /* 0x00000001020e7848 */ /* 0x000fc60007fe0100 */
[----:B------:R-:W-:Y:S01]  /*1490*/  FMUL.FTZ R4, R6, R7 ;  /* 0x0000000706047220 */ /* 0x000fe20000410000 */
[----:B------:R-:W-:-:S07]  /*14a0*/  I2FP.F32.S32 R9, R14 ;  /* 0x0000000e00097245 */ /* 0x000fce0000201400 */
[----:B------:R-:W-:Y:S05]  /*14b0*/  WARPSYNC.COLLECTIVE R10, `(.L_x_1011) ;  /* 0x000000000a087348 */ /* 0x000fea0003c00000 */
[----:B------:R0:W1:Y:S02]  /*14c0*/  SHFL.DOWN P0, R14, R13, R12, R11 ;  /* 0x0800000c0d0e7389 */ /* 0x000064000000000b */
[----:B01----:R-:W-:Y:S01]  /*14d0*/  ENDCOLLECTIVE ;  /* 0x000000000000791b */ /* 0x003fe20003800000 */
.L_x_1011:
[C---:B------:R-:W-:Y:S01]  /*14e0*/  FFMA.FTZ R3, R5.reuse, R17, R4 ;  /* 0x0000001105037223 */ /* 0x040fe20000010004 */
[----:B------:R-:W0:Y:S01]  /*14f0*/  MUFU.RCP R16, R9 ;  /* 0x0000000900107308 */ /* 0x000e220000001000 */
[----:B------:R-:W-:-:S04]  /*1500*/  FADD.FTZ R5, R5, -R6 ;  /* 0x8000000605057221 */ /* 0x000fc80000010000 */
[----:B------:R-:W-:-:S04]  /*1510*/  FMUL.FTZ R6, R5, R5 ;  /* 0x0000000505067220 */ /* 0x000fc80000410000 */
[----:B------:R-:W-:Y:S01]  /*1520*/  FMUL.FTZ R6, R7, R6 ;  /* 0x0000000607067220 */ /* 0x000fe20000410000 */
[----:B------:R-:W-:Y:S01]  /*1530*/  HFMA2.MMA R12, -RZ, RZ, 0, 2.384185791015625e-07 ;  /* 0x00000004ff0c7435 */ /* 0x000fe200000001ff */
[----:B------:R-:W-:Y:S02]  /*1540*/  MOV R13, R2 ;  /* 0x00000002000d7202 */ /* 0x000fe40000000f00 */
[----:B------:R-:W-:Y:S01]  /*1550*/  FMUL.FTZ R6, R17, R6 ;  /* 0x0000000611067220 */ /* 0x000fe20000410000 */
[----:B0-----:R-:W-:Y:S01]  /*1560*/  FMUL.FTZ R4, R16, R3 ;  /* 0x0000000310047220 */ /* 0x001fe20000410000 */
[----:B------:R-:W-:-:S07]  /*1570*/  MOV R15, R14 ;  /* 0x0000000e000f7202 */ /* 0x000fce0000000f00 */
[----:B------:R-:W-:Y:S05]  /*1580*/  WARPSYNC.COLLECTIVE R10, `(.L_x_1012) ;  /* 0x000000000a087348 */ /* 0x000fea0003c00000 */
[----:B------:R0:W1:Y:S02]  /*1590*/  SHFL.DOWN P0, R14, R13, R12, R11 ;  /* 0x0800000c0d0e7389 */ /* 0x000064000000000b */
[----:B01----:R-:W-:Y:S01]  /*15a0*/  ENDCOLLECTIVE ;  /* 0x000000000000791b */ /* 0x003fe20003800000 */
.L_x_1012:
[----:B------:R-:W-:-:S04]  /*15b0*/  FFMA.FTZ R15, R16, R6, R15 ;  /* 0x00000006100f7223 */ /* 0x000fc8000001000f */
[----:B------:R-:W-:Y:S01]  /*15c0*/  FADD.FTZ R8, R8, R15 ;  /* 0x0000000f08087221 */ /* 0x000fe20000010000 */
[----:B------:R-:W-:Y:S02]  /*15d0*/  I2FP.F32.S32 R15, R2 ;  /* 0x00000002000f7245 */ /* 0x000fe40000201400 */
[----:B------:R-:W-:Y:S02]  /*15e0*/  MOV R13, R4 ;  /* 0x00000004000d7202 */ /* 0x000fe40000000f00 */
[----:B------:R-:W-:-:S07]  /*15f0*/  MOV R9, R14 ;  /* 0x0000000e00097202 */ /* 0x000fce0000000f00 */
[----:B------:R-:W-:Y:S05]  /*1600*/  WARPSYNC.COLLECTIVE R10, `(.L_x_1013) ;  /* 0x000000000a087348 */ /* 0x000fea0003c00000 */
[----:B------:R0:W1:Y:S02]  /*1610*/  SHFL.DOWN P0, R14, R13, R12, R11 ;  /* 0x0800000c0d0e7389 */ /* 0x000064000000000b */
[----:B01----:R-:W-:Y:S01]  /*1620*/  ENDCOLLECTIVE ;  /* 0x000000000000791b */ /* 0x003fe20003800000 */
.L_x_1013:
[-C--:B------:R-:W-:Y:S02]  /*1630*/  IADD3 R3, R2, R9.reuse, RZ ;  /* 0x0000000902037210 */ /* 0x080fe40007ffe0ff */
[----:B------:R-:W-:Y:S02]  /*1640*/  I2FP.F32.S32 R16, R9 ;  /* 0x0000000900107245 */ /* 0x000fe40000201400 */
[----:B------:R-:W-:-:S04]  /*1650*/  VIMNMX R7, R3, 0x1, !PT ;  /* 0x0000000103077848 */ /* 0x000fc80007fe0100 */
[----:B------:R-:W-:Y:S01]  /*1660*/  I2FP.F32.S32 R7, R7 ;  /* 0x0000000700077245 */ /* 0x000fe20000201400 */
[----:B------:R-:W-:-:S05]  /*1670*/  IMAD.MOV.U32 R13, RZ, RZ, R8 ;  /* 0x000000ffff0d7224 */ /* 0x000fca00078e0008 */
[----:B------:R-:W0:Y:S01]  /*1680*/  MUFU.RCP R7, R7 ;  /* 0x0000000700077308 */ /* 0x000e220000001000 */
[----:B------:R-:W-:-:S07]  /*1690*/  MOV R5, R14 ;  /* 0x0000000e00057202 */ /* 0x000fce0000000f00 */
[----:B0-----:R-:W-:Y:S05]  /*16a0*/  WARPSYNC.COLLECTIVE R10, `(.L_x_1014) ;  /* 0x000000000a087348 */ /* 0x001fea0003c00000 */
[----:B------:R1:W2:Y:S02]  /*16b0*/  SHFL.DOWN P0, R14, R13, R12, R11 ;  /* 0x0800000c0d0e7389 */ /* 0x0002a4000000000b */
[----:B012---:R-:W-:Y:S01]  /*16c0*/  ENDCOLLECTIVE ;  /* 0x000000000000791b */ /* 0x007fe20003800000 */
.L_x_1014:
[----:B------:R-:W-:Y:S01]  /*16d0*/  FMUL.FTZ R9, R5, R16 ;  /* 0x0000001005097220 */ /* 0x000fe20000410000 */
[----:B------:R-:W-:-:S03]  /*16e0*/  FADD.FTZ R5, R4, -R5 ;  /* 0x8000000504057221 */ /* 0x000fc60000010000 */
[----:B------:R-:W-:Y:S01]  /*16f0*/  FFMA.FTZ R4, R4, R15, R9 ;  /* 0x0000000f04047223 */ /* 0x000fe20000010009 */
[----:B------:R-:W-:-:S03]  /*1700*/  FMUL.FTZ R5, R5, R5 ;  /* 0x0000000505057220 */ /* 0x000fc60000410000 */
[----:B------:R-:W-:Y:S01]  /*1710*/  FMUL.FTZ R4, R7, R4 ;  /* 0x0000000407047220 */ /* 0x000fe20000410000 */
[----:B------:R-:W-:Y:S01]  /*1720*/  FMUL.FTZ R16, R16, R5 ;  /* 0x0000000510107220 */ /* 0x000fe20000410000 */
[----:B------:R-:W-:Y:S01]  /*1730*/  HFMA2.MMA R12, -RZ, RZ, 0, 1.1920928955078125e-07 ;  /* 0x00000002ff0c7435 */ /* 0x000fe200000001ff */
[----:B------:R-:W-:Y:S02]  /*1740*/  MOV R13, R3 ;  /* 0x00000003000d7202 */ /* 0x000fe40000000f00 */
[----:B------:R-:W-:Y:S01]  /*1750*/  FMUL.FTZ R16, R15, R16 ;  /* 0x000000100f107220 */ /* 0x000fe20000410000 */
[----:B------:R-:W-:-:S07]  /*1760*/  MOV R6, R14 ;  /* 0x0000000e00067202 */ /* 0x000fce0000000f00 */
[----:B------:R-:W-:Y:S05]  /*1770*/  WARPSYNC.COLLECTIVE R10, `(.L_x_1015) ;  /* 0x000000000a087348 */ /* 0x000fea0003c00000 */
[----:B------:R0:W1:Y:S02]  /*1780*/  SHFL.DOWN P0, R14, R13, R12, R11 ;  /* 0x0800000c0d0e7389 */ /* 0x000064000000000b */
[----:B01----:R-:W-:Y:S01]  /*1790*/  ENDCOLLECTIVE ;  /* 0x000000000000791b */ /* 0x003fe20003800000 */
.L_x_1015:
[----:B------:R-:W-:-:S04]  /*17a0*/  FFMA.FTZ R7, R7, R16, R6 ;  /* 0x0000001007077223 */ /* 0x000fc80000010006 */
[----:B------:R-:W-:Y:S01]  /*17b0*/  FADD.FTZ R8, R8, R7 ;  /* 0x0000000708087221 */ /* 0x000fe20000010000 */
[----:B------:R-:W-:Y:S02]  /*17c0*/  MOV R13, R4 ;  /* 0x00000004000d7202 */ /* 0x000fe40000000f00 */
[----:B------:R-:W-:-:S07]  /*17d0*/  MOV R2, R14 ;  /* 0x0000000e00027202 */ /* 0x000fce0000000f00 */
[----:B------:R-:W-:Y:S05]  /*17e0*/  WARPSYNC.COLLECTIVE R10, `(.L_x_1016) ;  /* 0x000000000a087348 */ /* 0x000fea0003c00000 */
[----:B------:R0:W1:Y:S02]  /*17f0*/  SHFL.DOWN P0, R14, R13, R12, R11 ;  /* 0x0800000c0d0e7389 */ /* 0x000064000000000b */
[----:B01----:R-:W-:Y:S01]  /*1800*/  ENDCOLLECTIVE ;  /* 0x000000000000791b */ /* 0x003fe20003800000 */
.L_x_1016:
[-C--:B------:R-:W-:Y:S02]  /*1810*/  IADD3 R6, R3, R2.reuse, RZ ;  /* 0x0000000203067210 */ /* 0x080fe40007ffe0ff */
        /* <DEDUP_REMOVED lines=10> */
.L_x_1017:
[----:B------:R-:W-:Y:S01]  /*18c0*/  FADD.FTZ R9, R4, -R5 ;  /* 0x8000000504097221 */ /* 0x000fe20000010000 */
[----:B------:R-:W-:-:S03]  /*18d0*/  FMUL.FTZ R5, R5, R2 ;  /* 0x0000000205057220 */ /* 0x000fc60000410000 */
[----:B------:R-:W-:Y:S01]  /*18e0*/  FMUL.FTZ R9, R9, R9 ;  /* 0x0000000909097220 */ /* 0x000fe20000410000 */
[----:B------:R-:W-:-:S03]  /*18f0*/  FFMA.FTZ R4, R4, R3, R5 ;  /* 0x0000000304047223 */ /* 0x000fc60000010005 */
[----:B------:R-:W-:Y:S01]  /*1900*/  FMUL.FTZ R16, R2, R9 ;  /* 0x0000000902107220 */ /* 0x000fe20000410000 */
[----:B------:R-:W-:Y:S01]  /*1910*/  FMUL.FTZ R4, R7, R4 ;  /* 0x0000000407047220 */ /* 0x000fe20000410000 */
[----:B------:R-:W-:Y:S02]  /*1920*/  HFMA2.MMA R12, -RZ, RZ, 0, 5.9604644775390625e-08 ;  /* 0x00000001ff0c7435 */ /* 0x000fe400000001ff */
[----:B------:R-:W-:Y:S01]  /*1930*/  FMUL.FTZ R16, R3, R16 ;  /* 0x0000001003107220 */ /* 0x000fe20000410000 */
[----:B------:R-:W-:-:S03]  /*1940*/  MOV R13, R6 ;  /* 0x00000006000d7202 */ /* 0x000fc60000000f00 */
[----:B------:R-:W-:-:S07]  /*1950*/  FFMA.FTZ R3, R7, R16, R14 ;  /* 0x0000001007037223 */ /* 0x000fce000001000e */
[----:B------:R-:W-:Y:S05]  /*1960*/  WARPSYNC.COLLECTIVE R10, `(.L_x_1018) ;  /* 0x000000000a087348 */ /* 0x000fea0003c00000 */
[----:B------:R0:W1:Y:S02]  /*1970*/  SHFL.DOWN P0, R14, R13, R12, R11 ;  /* 0x0800000c0d0e7389 */ /* 0x000064000000000b */
[----:B01----:R-:W-:Y:S01]  /*1980*/  ENDCOLLECTIVE ;  /* 0x000000000000791b */ /* 0x003fe20003800000 */
.L_x_1018:
[----:B------:R-:W-:Y:S01]  /*1990*/  FADD.FTZ R3, R8, R3 ;  /* 0x0000000308037221 */ /* 0x000fe20000010000 */
[----:B------:R-:W-:Y:S02]  /*19a0*/  MOV R13, R4 ;  /* 0x00000004000d7202 */ /* 0x000fe40000000f00 */
[----:B------:R-:W-:-:S07]  /*19b0*/  MOV R7, R14 ;  /* 0x0000000e00077202 */ /* 0x000fce0000000f00 */
[----:B------:R-:W-:Y:S05]  /*19c0*/  WARPSYNC.COLLECTIVE R10, `(.L_x_1019) ;  /* 0x000000000a087348 */ /* 0x000fea0003c00000 */
[----:B------:R0:W1:Y:S02]  /*19d0*/  SHFL.DOWN P0, R14, R13, R12, R11 ;  /* 0x0800000c0d0e7389 */ /* 0x000064000000000b */
[----:B01----:R-:W-:Y:S01]  /*19e0*/  ENDCOLLECTIVE ;  /* 0x000000000000791b */ /* 0x003fe20003800000 */
.L_x_1019:
[----:B------:R-:W-:Y:S02]  /*19f0*/  MOV R13, R3 ;  /* 0x00000003000d7202 */ /* 0x000fe40000000f00 */
[----:B------:R-:W-:-:S07]  /*1a00*/  MOV R9, R14 ;  /* 0x0000000e00097202 */ /* 0x000fce0000000f00 */
[----:B------:R-:W-:Y:S05]  /*1a10*/  WARPSYNC.COLLECTIVE R10, `(.L_x_1020) ;  /* 0x000000000a087348 */ /* 0x000fea0003c00000 */
[----:B------:R0:W1:Y:S02]  /*1a20*/  SHFL.DOWN P0, R14, R13, R12, R11 ;  /* 0x0800000c0d0e7389 */ /* 0x000064000000000b */
[----:B01----:R-:W-:Y:S01]  /*1a30*/  ENDCOLLECTIVE ;  /* 0x000000000000791b */ /* 0x003fe20003800000 */
.L_x_1020:
[----:B------:R-:W-:Y:S05]  /*1a40*/  BRA `(.L_x_1021) ;  /* 0xfffffff400587947 */ /* 0x000fea000383ffff */
.L_x_1022:
        /* <DEDUP_REMOVED lines=11> */
.L_x_1076:


//--------------------- .text._Z14welford_kernelIfffEvPKT_PT1_S4_iii --------------------------
	.section	.text._Z14welford_kernelIfffEvPKT_PT1_S4_iii,"ax",@progbits
	.align	128
        .global         _Z14welford_kernelIfffEvPKT_PT1_S4_iii
        .type           _Z14welford_kernelIfffEvPKT_PT1_S4_iii,@function
        .size           _Z14welford_kernelIfffEvPKT_PT1_S4_iii,(.L_x_1077 - _Z14welford_kernelIfffEvPKT_PT1_S4_iii)
        .other          _Z14welford_kernelIfffEvPKT_PT1_S4_iii,@"STO_CUDA_ENTRY STV_DEFAULT"
_Z14welford_kernelIfffEvPKT_PT1_S4_iii:
.text._Z14welford_kernelIfffEvPKT_PT1_S4_iii:
        /* <DEDUP_REMOVED lines=17> */
.L_x_1028:
        /* <DEDUP_REMOVED lines=8> */
.L_x_1027:
[----:B------:R-:W-:-:S04]  /*0190*/  IMAD R7, R17, R20, R11 ;  /* 0x0000001411077224 */ /* 0x000fc800078e020b */
[----:B-1----:R-:W-:-:S06]  /*01a0*/  IMAD.WIDE R6, R7, 0x4, R2 ;  /* 0x0000000407067825 */ /* 0x002fcc00078e0202 */
[----:B------:R-:W2:Y:S01]  /*01b0*/  LDG.E.CONSTANT R7, desc[UR4][R6.64] ;  /* 0x0000000406077981 */ /* 0x000ea2000c1e9900 */
[----:B------:R-:W-:Y:S02]  /*01c0*/  IADD3 R9, R9, 0x1, RZ ;  /* 0x0000000109097810 */ /* 0x000fe40007ffe0ff */
[----:B------:R-:W-:Y:S02]  /*01d0*/  IADD3 R11, R14, R11, RZ ;  /* 0x0000000b0e0b7210 */ /* 0x000fe40007ffe0ff */
[----:B------:R-:W-:Y:S02]  /*01e0*/  I2FP.F32.S32 R12, R9 ;  /* 0x00000009000c7245 */ /* 0x000fe40000201400 */
[----:B------:R-:W-:-:S04]  /*01f0*/  ISETP.GE.AND P0, PT, R11, R20, PT ;  /* 0x000000140b00720c */ /* 0x000fc80003f06270 */
[----:B------:R-:W0:Y:S01]  /*0200*/  MUFU.RCP R12, R12 ;  /* 0x0000000c000c7308 */ /* 0x000e220000001000 */
[----:B--2---:R-:W-:-:S04]  /*0210*/  FADD.FTZ R13, R7, -R8 ;  /* 0x80000008070d7221 */ /* 0x004fc80000010000 */
[----:B0-----:R-:W-:-:S04]  /*0220*/  FFMA.FTZ R8, R13, R12, R8 ;  /* 0x0000000c0d087223 */ /* 0x001fc80000010008 */
[----:B------:R-:W-:-:S04]  /*0230*/  FADD.FTZ R15, R7, -R8 ;  /* 0x80000008070f7221 */ /* 0x000fc80000010000 */
[----:B------:R-:W-:Y:S01]  /*0240*/  FFMA.FTZ R10, R13, R15, R10 ;  /* 0x0000000f0d0a7223 */ /* 0x000fe2000001000a */
[----:B------:R-:W-:Y:S06]  /*0250*/  @!P0 BRA `(.L_x_1027) ;  /* 0xfffffffc00cc8947 */ /* 0x000fec000383ffff */
.L_x_1026:
[----:B------:R-:W-:Y:S05]  /*0260*/  BSYNC B1 ;  /* 0x0000000000017941 */ /* 0x000fea0003800000 */
.L_x_1025:
[----:B------:R-:W-:Y:S01]  /*0270*/  IADD3 R5, R5, UR6, RZ ;  /* 0x0000000605057c10 */ /* 0x000fe2000fffe0ff */
[----:B------:R-:W-:-:S03]  /*0280*/  ULDC UR7, c[0x0][0x228] ;  /* 0x00008a0000077ab9 */ /* 0x000fc60000000800 */
[----:B------:R-:W-:-:S13]  /*0290*/  ISETP.GE.AND P0, PT, R5, UR7, PT ;  /* 0x0000000705007c0c */ /* 0x000fda000bf06270 */
[----:B------:R-:W-:Y:S05]  /*02a0*/  @!P0 BRA `(.L_x_1028) ;  /* 0xfffffffc00988947 */ /* 0x000fea000383ffff */
.L_x_1024:
[----:B------:R-:W-:Y:S05]  /*02b0*/  BSYNC B0 ;  /* 0x0000000000007941 */ /* 0x000fea0003800000 */
.L_x_1023:
        /* <DEDUP_REMOVED lines=85> */
[----:B-1----:R-:W-:Y:S01]  /*0810*/  IMAD.IADD R5, R7, 0x1, R10 ;  /* 0x0000000107057824 */ /* 0x002fe200078e020a */
[----:B------:R-:W-:Y:S01]  /*0820*/  I2FP.F32.S32 R10, R10 ;  /* 0x0000000a000a7245 */ /* 0x000fe20000201400 */
[----:B------:R-:W1:Y:S01]  /*0830*/  SHFL.DOWN PT, R3, R2, 0x1, 0x1f ;  /* 0x08201f0002037f89 */ /* 0x000e6200000e0000 */
[----:B------:R-:W-:Y:S01]  /*0840*/  I2FP.F32.S32 R7, R7 ;  /* 0x0000000700077245 */ /* 0x000fe20000201400 */
[----:B---3--:R-:W-:Y:S01]  /*0850*/  FFMA.FTZ R9, R14, R16, R9 ;  /* 0x000000100e097223 */ /* 0x008fe20000010009 */
[----:B------:R-:W-:-:S03]  /*0860*/  @!P1 SHF.R.S32.HI R6, RZ, 0x5, R6 ;  /* 0x00000005ff069819 */ /* 0x000fc60000011406 */
        /* <DEDUP_REMOVED lines=30> */
[CC--:B------:R-:W-:Y:S02]  /*0a50*/  @P1 LEA R4, R8.reuse, R3.reuse, 0x3 ;  /* 0x0000000308041211 */ /* 0x0c0fe400078e18ff */
[----:B------:R-:W-:Y:S02]  /*0a60*/  @P1 LEA R8, R8, R3, 0x2 ;  /* 0x0000000308081211 */ /* 0x000fe400078e10ff */
[----:B------:R-:W-:-:S03]  /*0a70*/  CS2R R2, SRZ ;  /* 0x0000000000027805 */ /* 0x000fc6000001ff00 */
[----:B------:R0:W1:Y:S04]  /*0a80*/  @P1 LDS R5, [R8] ;  /* 0x0000000008051984 */ /* 0x0000680000000800 */
[----:B------:R0:W2:Y:S02]  /*0a90*/  @P1 LDS.64 R2, [R4+0x80] ;  /* 0x0000800004021984 */ /* 0x0000a40000000a00 */
.L_x_1030:
[----:B------:R-:W-:Y:S05]  /*0aa0*/  BSYNC B0 ;  /* 0x0000000000007941 */ /* 0x000fea0003800000 */
.L_x_1029:
        /* <DEDUP_REMOVED lines=79> */
.L_x_1049:
        /* <DEDUP_REMOVED lines=15> */
.L_x_1032:
[----:B------:R-:W-:Y:S05]  /*1090*/  BSYNC B0 ;  /* 0x0000000000007941 */ /* 0x000fea0003800000 */
.L_x_1031:
        /* <DEDUP_REMOVED lines=13> */
.L_x_1033:
[----:B------:R-:W-:Y:S01]  /*1170*/  HFMA2.MMA R12, -RZ, RZ, 0, 9.5367431640625e-07 ;  /* 0x00000010ff0c7435 */ /* 0x000fe200000001ff */
[----:B-1----:R-:W-:Y:S01]  /*1180*/  IMAD.MOV.U32 R13, RZ, RZ, R5 ;  /* 0x000000ffff0d7224 */ /* 0x002fe200078e0005 */
[----:B------:R-:W-:Y:S02]  /*1190*/  MOV R11, 0x1f ;  /* 0x0000001f000b7802 */ /* 0x000fe40000000f00 */
[----:B------:R-:W-:Y:S02]  /*11a0*/  MOV R10, 0xffffffff ;  /* 0xffffffff000a7802 */ /* 0x000fe40000000f00 */
[----:B------:R-:W-:-:S07]  /*11b0*/  I2FP.F32.S32 R16, R5 ;  /* 0x0000000500107245 */ /* 0x000fce0000201400 */
[----:B0-2---:R-:W-:Y:S05]  /*11c0*/  WARPSYNC.COLLECTIVE R10, `(.L_x_1034) ;  /* 0x000000000a087348 */ /* 0x005fea0003c00000 */
[----:B------:R1:W3:Y:S02]  /*11d0*/  SHFL.DOWN P0, R14, R13, R12, R11 ;  /* 0x0800000c0d0e7389 */ /* 0x0002e4000000000b */
[----:B0123--:R-:W-:Y:S01]  /*11e0*/  ENDCOLLECTIVE ;  /* 0x000000000000791b */ /* 0x00ffe20003800000 */
.L_x_1034:
[----:B------:R-:W-:Y:S02]  /*11f0*/  MOV R13, R2 ;  /* 0x00000002000d7202 */ /* 0x000fe40000000f00 */
[----:B------:R-:W-:-:S07]  /*1200*/  MOV R6, R14 ;  /* 0x0000000e00067202 */ /* 0x000fce0000000f00 */
[----:B------:R-:W-:Y:S05]  /*1210*/  WARPSYNC.COLLECTIVE R10, `(.L_x_1035) ;  /* 0x000000000a087348 */ /* 0x000fea0003c00000 */
[----:B------:R0:W1:Y:S02]  /*1220*/  SHFL.DOWN P0, R14, R13, R12, R11 ;  /* 0x0800000c0d0e7389 */ /* 0x000064000000000b */
[----:B01----:R-:W-:Y:S01]  /*1230*/  ENDCOLLECTIVE ;  /* 0x000000000000791b */ /* 0x003fe20003800000 */
.L_x_1035:
        /* <DEDUP_REMOVED lines=11> */
.L_x_1036:
        /* <DEDUP_REMOVED lines=9> */
[----:B------:R-:W-:-:S07]  /*1380*/  MOV R8, R14 ;  /* 0x0000000e00087202 */ /* 0x000fce0000000f00 */
[----:B------:R-:W-:Y:S05]  /*1390*/  WARPSYNC.COLLECTIVE R10, `(.L_x_1037) ;  /* 0x000000000a087348 */ /* 0x000fea0003c00000 */
[----:B------:R0:W1:Y:S02]  /*13a0*/  SHFL.DOWN P0, R14, R13, R12, R11 ;  /* 0x0800000c0d0e7389 */ /* 0x000064000000000b */
[----:B01----:R-:W-:Y:S01]  /*13b0*/  ENDCOLLECTIVE ;  /* 0x000000000000791b */ /* 0x003fe20003800000 */
.L_x_1037:
[----:B------:R-:W-:-:S04]  /*13c0*/  FFMA.FTZ R8, R15, R9, R8 ;  /* 0x000000090f087223 */ /* 0x000fc80000010008 */
[----:B------:R-:W-:Y:S01]  /*13d0*/  FADD.FTZ R8, R8, R3 ;  /* 0x0000000308087221 */ /* 0x000fe20000010000 */
[----:B------:R-:W-:Y:S01]  /*13e0*/  IMAD.MOV.U32 R13, RZ, RZ, R5 ;  /* 0x000000ffff0d7224 */ /* 0x000fe200078e0005 */
[----:B------:R-:W-:-:S07]  /*13f0*/  MOV R7, R14 ;  /* 0x0000000e00077202 */ /* 0x000fce0000000f00 */
[----:B------:R-:W-:Y:S05]  /*1400*/  WARPSYNC.COLLECTIVE R10, `(.L_x_1038) ;  /* 0x000000000a087348 */ /* 0x000fea0003c00000 */
[----:B------:R0:W1:Y:S02]  /*1410*/  SHFL.DOWN P0, R14, R13, R12, R11 ;  /* 0x0800000c0d0e7389 */ /* 0x000064000000000b */
[----:B01----:R-:W-:Y:S01]  /*1420*/  ENDCOLLECTIVE ;  /* 0x000000000000791b */ /* 0x003fe20003800000 */
.L_x_1038:
        /* <DEDUP_REMOVED lines=10> */
.L_x_1039:
        /* <DEDUP_REMOVED lines=13> */
.L_x_1040:
        /* <DEDUP_REMOVED lines=8> */
.L_x_1041:
[-C--:B------:R-:W-:Y:S02]  /*1620*/  IADD3 R3, R2, R9.reuse, RZ ;  /* 0x0000000902037210 */ /* 0x080fe40007ffe0ff */
[----:B------:R-:W-:Y:S02]  /*1630*/  I2FP.F32.S32 R16, R9 ;  /* 0x0000000900107245 */ /* 0x000fe40000201400 */
[----:B------:R-:W-:-:S04]  /*1640*/  VIMNMX R7, R3, 0x1, !PT ;  /* 0x0000000103077848 */ /* 0x000fc80007fe0100 */
[----:B------:R-:W-:Y:S02]  /*1650*/  I2FP.F32.S32 R7, R7 ;  /* 0x0000000700077245 */ /* 0x000fe40000201400 */
[----:B------:R-:W-:-:S04]  /*1660*/  MOV R13, R8 ;  /* 0x00000008000d7202 */ /* 0x000fc80000000f00 */
[----:B------:R-:W0:Y:S01]  /*1670*/  MUFU.RCP R7, R7 ;  /* 0x0000000700077308 */ /* 0x000e220000001000 */
[----:B------:R-:W-:-:S07]  /*1680*/  MOV R5, R14 ;  /* 0x0000000e00057202 */ /* 0x000fce0000000f00 */
[----:B0-----:R-:W-:Y:S05]  /*1690*/  WARPSYNC.COLLECTIVE R10, `(.L_x_1042) ;  /* 0x000000000a087348 */ /* 0x001fea0003c00000 */
[----:B------:R1:W2:Y:S02]  /*16a0*/  SHFL.DOWN P0, R14, R13, R12, R11 ;  /* 0x0800000c0d0e7389 */ /* 0x0002a4000000000b */
[----:B012---:R-:W-:Y:S01]  /*16b0*/  ENDCOLLECTIVE ;  /* 0x000000000000791b */ /* 0x007fe20003800000 */
.L_x_1042:
[----:B------:R-:W-:Y:S01]  /*16c0*/  FMUL.FTZ R9, R5, R16 ;  /* 0x0000001005097220 */ /* 0x000fe20000410000 */
[----:B------:R-:W-:-:S03]  /*16d0*/  FADD.FTZ R5, R4, -R5 ;  /* 0x8000000504057221 */ /* 0x000fc60000010000 */
[----:B------:R-:W-:Y:S01]  /*16e0*/  FFMA.FTZ R4, R4, R15, R9 ;  /* 0x0000000f04047223 */ /* 0x000fe20000010009 */
[----:B------:R-:W-:-:S03]  /*16f0*/  FMUL.FTZ R5, R5, R5 ;  /* 0x0000000505057220 */ /* 0x000fc60000410000 */
[----:B------:R-:W-:Y:S01]  /*1700*/  FMUL.FTZ R4, R7, R4 ;  /* 0x0000000407047220 */ /* 0x000fe20000410000 */
[----:B------:R-:W-:Y:S01]  /*1710*/  FMUL.FTZ R16, R16, R5 ;  /* 0x0000000510107220 */ /* 0x000fe20000410000 */
[----:B------:R-:W-:Y:S01]  /*1720*/  HFMA2.MMA R12, -RZ, RZ, 0, 1.1920928955078125e-07 ;  /* 0x00000002ff0c7435 */ /* 0x000fe200000001ff */
[----:B------:R-:W-:Y:S02]  /*1730*/  IMAD.MOV.U32 R13, RZ, RZ, R3 ;  /* 0x000000ffff0d7224 */ /* 0x000fe400078e0003 */
[----:B------:R-:W-:Y:S01]  /*1740*/  FMUL.FTZ R16, R15, R16 ;  /* 0x000000100f107220 */ /* 0x000fe20000410000 */
[----:B------:R-:W-:-:S07]  /*1750*/  MOV R6, R14 ;  /* 0x0000000e00067202 */ /* 0x000fce0000000f00 */
[----:B------:R-:W-:Y:S05]  /*1760*/  WARPSYNC.COLLECTIVE R10, `(.L_x_1043) ;  /* 0x000000000a087348 */ /* 0x000fea0003c00000 */
[----:B------:R0:W1:Y:S02]  /*1770*/  SHFL.DOWN P0, R14, R13, R12, R11 ;  /* 0x0800000c0d0e7389 */ /* 0x000064000000000b */
[----:B01----:R-:W-:Y:S01]  /*1780*/  ENDCOLLECTIVE ;  /* 0x000000000000791b */ /* 0x003fe20003800000 */
.L_x_1043:
[----:B------:R-:W-:-:S04]  /*1790*/  FFMA.FTZ R7, R7, R16, R6 ;  /* 0x0000001007077223 */ /* 0x000fc80000010006 */
[----:B------:R-:W-:Y:S01]  /*17a0*/  FADD.FTZ R8, R8, R7 ;  /* 0x0000000708087221 */ /* 0x000fe20000010000 */
[----:B------:R-:W-:Y:S02]  /*17b0*/  MOV R13, R4 ;  /* 0x00000004000d7202 */ /* 0x000fe40000000f00 */
[----:B------:R-:W-:-:S07]  /*17c0*/  MOV R2, R14 ;  /* 0x0000000e00027202 */ /* 0x000fce0000000f00 */
[----:B------:R-:W-:Y:S05]  /*17d0*/  WARPSYNC.COLLECTIVE R10, `(.L_x_1044) ;  /* 0x000000000a087348 */ /* 0x000fea0003c00000 */
[----:B------:R0:W1:Y:S02]  /*17e0*/  SHFL.DOWN P0, R14, R13, R12, R11 ;  /* 0x0800000c0d0e7389 */ /* 0x000064000000000b */
[----:B01----:R-:W-:Y:S01]  /*17f0*/  ENDCOLLECTIVE ;  /* 0x000000000000791b */ /* 0x003fe20003800000 */
.L_x_1044:
        /* <DEDUP_REMOVED lines=11> */
.L_x_1045:
        /* <DEDUP_REMOVED lines=13> */
.L_x_1046:
[----:B------:R-:W-:Y:S01]  /*1980*/  FADD.FTZ R3, R8, R3 ;  /* 0x0000000308037221 */ /* 0x000fe20000010000 */
[----:B------:R-:W-:Y:S02]  /*1990*/  MOV R13, R4 ;  /* 0x00000004000d7202 */ /* 0x000fe40000000f00 */
[----:B------:R-:W-:-:S07]  /*19a0*/  MOV R7, R14 ;  /* 0x0000000e00077202 */ /* 0x000fce0000000f00 */
[----:B------:R-:W-:Y:S05]  /*19b0*/  WARPSYNC.COLLECTIVE R10, `(.L_x_1047) ;  /* 0x000000000a087348 */ /* 0x000fea0003c00000 */
[----:B------:R0:W1:Y:S02]  /*19c0*/  SHFL.DOWN P0, R14, R13, R12, R11 ;  /* 0x0800000c0d0e7389 */ /* 0x000064000000000b */
[----:B01----:R-:W-:Y:S01]  /*19d0*/  ENDCOLLECTIVE ;  /* 0x000000000000791b */ /* 0x003fe20003800000 */
.L_x_1047:
[----:B------:R-:W-:Y:S02]  /*19e0*/  MOV R13, R3 ;  /* 0x00000003000d7202 */ /* 0x000fe40000000f00 */
[----:B------:R-:W-:-:S07]  /*19f0*/  MOV R9, R14 ;  /* 0x0000000e00097202 */ /* 0x000fce0000000f00 */
[----:B------:R-:W-:Y:S05]  /*1a00*/  WARPSYNC.COLLECTIVE R10, `(.L_x_1048) ;  /* 0x000000000a087348 */ /* 0x000fea0003c00000 */
[----:B------:R0:W1:Y:S02]  /*1a10*/  SHFL.DOWN P0, R14, R13, R12, R11 ;  /* 0x0800000c0d0e7389 */ /* 0x000064000000000b */
[----:B01----:R-:W-:Y:S01]  /*1a20*/  ENDCOLLECTIVE ;  /* 0x000000000000791b */ /* 0x003fe20003800000 */
.L_x_1048:
[----:B------:R-:W-:Y:S05]  /*1a30*/  BRA `(.L_x_1049) ;  /* 0xfffffff400587947 */ /* 0x000fea000383ffff */
.L_x_1050:
        /* <DEDUP_REMOVED lines=12> */
.L_x_1077:


//--------------------- .nv.shared.reserved.0     --------------------------
	.section	.nv.shared.reserved.0,"aw",@nobits
	.weak		__nv_reservedSMEM_offset_0_alias
	.size		__nv_reservedSMEM_offset_0_alias, 0, 0
	.other		__nv_reservedSMEM_offset_0_alias,@"STO_CUDA_RESERVED_SHARED STV_DEFAULT"
__nv_reservedSMEM_offset_0_alias:
	.zero		0


//--------------------- .nv.global                --------------------------
	.section	.nv.global,"aw",@nobits
.nv.global:
	.type		_ZN41_INTERNAL_c40c9d7c_10_welford_cu_4d36edd84cuda3std3__48in_placeE,@object
	.size		_ZN41_INTERNAL_c40c9d7c_10_welford_cu_4d36edd84cuda3std3__48in_placeE,(_ZN41_INTERNAL_c40c9d7c_10_welford_cu_4d36edd84cuda3std6ranges3__45__cpo8distanceE - _ZN41_INTERNAL_c40c9d7c_10_welford_cu_4d36edd84cuda3std3__48in_placeE)
_ZN41_INTERNAL_c40c9d7c_10_welford_cu_4d36edd84cuda3std3__48in_placeE:
	.zero		1
	.type		_ZN41_INTERNAL_c40c9d7c_10_welford_cu_4d36edd84cuda3std6ranges3__45__cpo8distanceE,@object
	.size		_ZN41_INTERNAL_c40c9d7c_10_welford_cu_4d36edd84cuda3std6ranges3__45__cpo8distanceE,(_ZN41_INTERNAL_c40c9d7c_10_welford_cu_4d36edd84cuda3std3__45__cpo6cbeginE - _ZN41_INTERNAL_c40c9d7c_10_welford_cu_4d36edd84cuda3std6ranges3__45__cpo8distanceE)
_ZN41_INTERNAL_c40c9d7c_10_welford_cu_4d36edd84cuda3std6ranges3__45__cpo8distanceE:
	.zero		1
	.type		_ZN41_INTERNAL_c40c9d7c_10_welford_cu_4d36edd84cuda3std3__45__cpo6cbeginE,@object
	.size		_ZN41_INTERNAL_c40c9d7c_10_welford_cu_4d36edd84cuda3std3__45__cpo6cbeginE,(_ZN41_INTERNAL_c40c9d7c_10_welford_cu_4d36edd84cuda3std6ranges3__45__cpo7advanceE - _ZN41_INTERNAL_c40c9d7c_10_welford_cu_4d36edd84cuda3std3__45__cpo6cbeginE)
_ZN41_INTERNAL_c40c9d7c_10_welford_cu_4d36edd84cuda3std3__45__cpo6cbeginE:
	.zero		1
	.type		_ZN41_INTERNAL_c40c9d7c_10_welford_cu_4d36edd84cuda3std6ranges3__45__cpo7advanceE,@object
	.size		_ZN41_INTERNAL_c40c9d7c_10_welford_cu_4d36edd84cuda3std6ranges3__45__cpo7advanceE,(_ZN41_INTERNAL_c40c9d7c_10_welford_cu_4d36edd84cuda3std3__45__cpo7crbeginE - _ZN41_INTERNAL_c40c9d7c_10_welford_cu_4d36edd84cuda3std6ranges3__45__cpo7advanceE)
_ZN41_INTERNAL_c40c9d7c_10_welford_cu_4d36edd84cuda3std6ranges3__45__cpo7advanceE:
	.zero		1
	.type		_ZN41_INTERNAL_c40c9d7c_10_welford_cu_4d36edd84cuda3std3__45__cpo7crbeginE,@object
	.size		_ZN41_INTERNAL_c40c9d7c_10_welford_cu_4d36edd84cuda3std3__45__cpo7crbeginE,(_ZN41_INTERNAL_c40c9d7c_10_welford_cu_4d36edd84cuda3std6ranges3__45__cpo4dataE - _ZN41_INTERNAL_c40c9d7c_10_welford_cu_4d36edd84cuda3std3__45__cpo7crbeginE)
_ZN41_INTERNAL_c40c9d7c_10_welford_cu_4d36edd84cuda3std3__45__cpo7crbeginE:
	.zero		1
	.type		_ZN41_INTERNAL_c40c9d7c_10_welford_cu_4d36edd84cuda3std6ranges3__45__cpo4dataE,@object
	.size		_ZN41_INTERNAL_c40c9d7c_10_welford_cu_4d36edd84cuda3std6ranges3__45__cpo4dataE,(_ZN41_INTERNAL_c40c9d7c_10_welford_cu_4d36edd84cuda3std6ranges3__45__cpo5beginE - _ZN41_INTERNAL_c40c9d7c_10_welford_cu_4d36edd84cuda3std6ranges3__45__cpo4dataE)
_ZN41_INTERNAL_c40c9d7c_10_welford_cu_4d36edd84cuda3std6ranges3__45__cpo4dataE:
	.zero		1
	.type		_ZN41_INTERNAL_c40c9d7c_10_welford_cu_4d36edd84cuda3std6ranges3__45__cpo5beginE,@object
	.size		_ZN41_INTERNAL_c40c9d7c_10_welford_cu_4d36edd84cuda3std6ranges3__45__cpo5beginE,(_ZN41_INTERNAL_c40c9d7c_10_welford_cu_4d36edd84cuda3std3__443_GLOBAL__N__c40c9d7c_10_welford_cu_4d36edd86ignoreE - _ZN41_INTERNAL_c40c9d7c_10_welford_cu_4d36edd84cuda3std6ranges3__45__cpo5beginE)
_ZN41_INTERNAL_c40c9d7c_10_welford_cu_4d36edd84cuda3std6ranges3__45__cpo5beginE:
	.zero		1
	.type		_ZN41_INTERNAL_c40c9d7c_10_welford_cu_4d36edd84cuda3std3__443_GLOBAL__N__c40c9d7c_10_welford_cu_4d36edd86ignoreE,@object
	.size		_ZN41_INTERNAL_c40c9d7c_10_welford_cu_4d36edd84cuda3std3__443_GLOBAL__N__c40c9d7c_10_welford_cu_4d36edd86ignoreE,(_ZN41_INTERNAL_c40c9d7c_10_welford_cu_4d36edd84cuda3std6ranges3__45__cpo4sizeE - _ZN41_INTERNAL_c40c9d7c_10_welford_cu_4d36edd84cuda3std3__443_GLOBAL__N__c40c9d7c_10_welford_cu_4d36edd86ignoreE)
_ZN41_INTERNAL_c40c9d7c_10_welford_cu_4d36edd84cuda3std3__443_GLOBAL__N__c40c9d7c_10_welford_cu_4d36edd86ignoreE:
	.zero		1
	.type		_ZN41_INTERNAL_c40c9d7c_10_welford_cu_4d36edd84cuda3std6ranges3__45__cpo4sizeE,@object
	.size		_ZN41_INTERNAL_c40c9d7c_10_welford_cu_4d36edd84cuda3std6ranges3__45__cpo4sizeE,(_ZN41_INTERNAL_c40c9d7c_10_welford_cu_4d36edd84cuda3std3__45__cpo5beginE - _ZN41_INTERNAL_c40c9d7c_10_welford_cu_4d36edd84cuda3std6ranges3__45__cpo4sizeE)
_ZN41_INTERNAL_c40c9d7c_10_welford_cu_4d36edd84cuda3std6ranges3__45__cpo4sizeE:
	.zero		1
	.type		_ZN41_INTERNAL_c40c9d7c_10_welford_cu_4d36edd84cuda3std3__45__cpo5beginE,@object
	.size		_ZN41_INTERNAL_c40c9d7c_10_welford_cu_4d36edd84cuda3std3__45__cpo5beginE,(_ZN41_INTERNAL_c40c9d7c_10_welford_cu_4d36edd84cuda3std6ranges3__45__cpo6cbeginE - _ZN41_INTERNAL_c40c9d7c_10_welford_cu_4d36edd84cuda3std3__45__cpo5beginE)
_ZN41_INTERNAL_c40c9d7c_10_welford_cu_4d36edd84cuda3std3__45__cpo5beginE:
	.zero		1
	.type		_ZN41_INTERNAL_c40c9d7c_10_welford_cu_4d36edd84cuda3std6ranges3__45__cpo6cbeginE,@object
	.size		_ZN41_INTERNAL_c40c9d7c_10_welford_cu_4d36edd84cuda3std6ranges3__45__cpo6cbeginE,(_ZN41_INTERNAL_c40c9d7c_10_welford_cu_4d36edd84cuda3std3__45__cpo6rbeginE - _ZN41_INTERNAL_c40c9d7c_10_welford_cu_4d36edd84cuda3std6ranges3__45__cpo6cbeginE)
_ZN41_INTERNAL_c40c9d7c_10_welford_cu_4d36edd84cuda3std6ranges3__45__cpo6cbeginE:
	.zero		1
	.type		_ZN41_INTERNAL_c40c9d7c_10_welford_cu_4d36edd84cuda3std3__45__cpo6rbeginE,@object
	.size		_ZN41_INTERNAL_c40c9d7c_10_welford_cu_4d36edd84cuda3std3__45__cpo6rbeginE,(_ZN41_INTERNAL_c40c9d7c_10_welford_cu_4d36edd84cuda3std6ranges3__45__cpo4nextE - _ZN41_INTERNAL_c40c9d7c_10_welford_cu_4d36edd84cuda3std3__45__cpo6rbeginE)
_ZN41_INTERNAL_c40c9d7c_10_welford_cu_4d36edd84cuda3std3__45__cpo6rbeginE:
	.zero		1
	.type		_ZN41_INTERNAL_c40c9d7c_10_welford_cu_4d36edd84cuda3std6ranges3__45__cpo4nextE,@object
	.size		_ZN41_INTERNAL_c40c9d7c_10_welford_cu_4d36edd84cuda3std6ranges3__45__cpo4nextE,(_ZN41_INTERNAL_c40c9d7c_10_welford_cu_4d36edd84cuda3std6ranges3__45__cpo4swapE - _ZN41_INTERNAL_c40c9d7c_10_welford_cu_4d36edd84cuda3std6ranges3__45__cpo4nextE)
_ZN41_INTERNAL_c40c9d7c_10_welford_cu_4d36edd84cuda3std6ranges3__45__cpo4nextE:
	.zero		1
	.type		_ZN41_INTERNAL_c40c9d7c_10_welford_cu_4d36edd84cuda3std6ranges3__45__cpo4swapE,@object
	.size		_ZN41_INTERNAL_c40c9d7c_10_welford_cu_4d36edd84cuda3std6ranges3__45__cpo4swapE,(_ZN41_INTERNAL_c40c9d7c_10_welford_cu_4d36edd84cuda3std3__420unreachable_sentinelE - _ZN41_INTERNAL_c40c9d7c_10_welford_cu_4d36edd84cuda3std6ranges3__45__cpo4swapE)
_ZN41_INTERNAL_c40c9d7c_10_welford_cu_4d36edd84cuda3std6ranges3__45__cpo4swapE:
	.zero		1
	.type		_ZN41_INTERNAL_c40c9d7c_10_welford_cu_4d36edd84cuda3std3__420unreachable_sentinelE,@object
	.size		_ZN41_INTERNAL_c40c9d7c_10_welford_cu_4d36edd84cuda3std3__420unreachable_sentinelE,(_ZN41_INTERNAL_c40c9d7c_10_welford_cu_4d36edd86thrust23THRUST_300001_SM_900_NS6system6detail10sequential3seqE - _ZN41_INTERNAL_c40c9d7c_10_welford_cu_4d36edd84cuda3std3__420unreachable_sentinelE)
_ZN41_INTERNAL_c40c9d7c_10_welford_cu_4d36edd84cuda3std3__420unreachable_sentinelE:
	.zero		1
	.type		_ZN41_INTERNAL_c40c9d7c_10_welford_cu_4d36edd86thrust23THRUST_300001_SM_900_NS6system6detail10sequential3seqE,@object
	.size		_ZN41_INTERNAL_c40c9d7c_10_welford_cu_4d36edd86thrust23THRUST_300001_SM_900_NS6system6detail10sequential3seqE,(_ZN41_INTERNAL_c40c9d7c_10_welford_cu_4d36edd84cuda3std3__45__cpo4cendE - _ZN41_INTERNAL_c40c9d7c_10_welford_cu_4d36edd86thrust23THRUST_300001_SM_900_NS6system6detail10sequential3seqE)
_ZN41_INTERNAL_c40c9d7c_10_welford_cu_4d36edd86thrust23THRUST_300001_SM_900_NS6system6detail10sequential3seqE:
	.zero		1
	.type		_ZN41_INTERNAL_c40c9d7c_10_welford_cu_4d36edd84cuda3std3__45__cpo4cendE,@object
	.size		_ZN41_INTERNAL_c40c9d7c_10_welford_cu_4d36edd84cuda3std3__45__cpo4cendE,(_ZN41_INTERNAL_c40c9d7c_10_welford_cu_4d36edd84cuda3std6ranges3__45__cpo9iter_swapE - _ZN41_INTERNAL_c40c9d7c_10_welford_cu_4d36edd84cuda3std3__45__cpo4cendE)
_ZN41_INTERNAL_c40c9d7c_10_welford_cu_4d36edd84cuda3std3__45__cpo4cendE:
	.zero		1
	.type		_ZN41_INTERNAL_c40c9d7c_10_welford_cu_4d36edd84cuda3std6ranges3__45__cpo9iter_swapE,@object
	.size		_ZN41_INTERNAL_c40c9d7c_10_welford_cu_4d36edd84cuda3std6ranges3__45__cpo9iter_swapE,(_ZN41_INTERNAL_c40c9d7c_10_welford_cu_4d36edd84cuda3std3__45__cpo5crendE - _ZN41_INTERNAL_c40c9d7c_10_welford_cu_4d36edd84cuda3std6ranges3__45__cpo9iter_swapE)
_ZN41_INTERNAL_c40c9d7c_10_welford_cu_4d36edd84cuda3std6ranges3__45__cpo9iter_swapE:
	.zero		1
	.type		_ZN41_INTERNAL_c40c9d7c_10_welford_cu_4d36edd84cuda3std3__45__cpo5crendE,@object
	.size		_ZN41_INTERNAL_c40c9d7c_10_welford_cu_4d36edd84cuda3std3__45__cpo5crendE,(_ZN41_INTERNAL_c40c9d7c_10_welford_cu_4d36edd84cuda3std6ranges3__45__cpo5cdataE - _ZN41_INTERNAL_c40c9d7c_10_welford_cu_4d36edd84cuda3std3__45__cpo5crendE)
_ZN41_INTERNAL_c40c9d7c_10_welford_cu_4d36edd84cuda3std3__45__cpo5crendE:
	.zero		1
	.type		_ZN41_INTERNAL_c40c9d7c_10_welford_cu_4d36edd84cuda3std6ranges3__45__cpo5cdataE,@object
	.size		_ZN41_INTERNAL_c40c9d7c_10_welford_cu_4d36edd84cuda3std6ranges3__45__cpo5cdataE,(_ZN41_INTERNAL_c40c9d7c_10_welford_cu_4d36edd84cuda3std6ranges3__45__cpo3endE - _ZN41_INTERNAL_c40c9d7c_10_welford_cu_4d36edd84cuda3std6ranges3__45__cpo5cdataE)
_ZN41_INTERNAL_c40c9d7c_10_welford_cu_4d36edd84cuda3std6ranges3__45__cpo5cdataE:
	.zero		1
	.type		_ZN41_INTERNAL_c40c9d7c_10_welford_cu_4d36edd84cuda3std6ranges3__45__cpo3endE,@object
	.size		_ZN41_INTERNAL_c40c9d7c_10_welford_cu_4d36edd84cuda3std6ranges3__45__cpo3endE,(_ZN41_INTERNAL_c40c9d7c_10_welford_cu_4d36edd84cuda3std3__419piecewise_constructE - _ZN41_INTERNAL_c40c9d7c_10_welford_cu_4d36edd84cuda3std6ranges3__45__cpo3endE)
_ZN41_INTERNAL_c40c9d7c_10_welford_cu_4d36edd84cuda3std6ranges3__45__cpo3endE:
	.zero		1
	.type		_ZN41_INTERNAL_c40c9d7c_10_welford_cu_4d36edd84cuda3std3__419piecewise_constructE,@object
	.size		_ZN41_INTERNAL_c40c9d7c_10_welford_cu_4d36edd84cuda3std3__419piecewise_constructE,(_ZN41_INTERNAL_c40c9d7c_10_welford_cu_4d36edd84cuda3std6ranges3__45__cpo5ssizeE - _ZN41_INTERNAL_c40c9d7c_10_welford_cu_4d36edd84cuda3std3__419piecewise_constructE)
_ZN41_INTERNAL_c40c9d7c_10_welford_cu_4d36edd84cuda3std3__419piecewise_constructE:
	.zero		1
	.type		_ZN41_INTERNAL_c40c9d7c_10_welford_cu_4d36edd84cuda3std6ranges3__45__cpo5ssizeE,@object
	.size		_ZN41_INTERNAL_c40c9d7c_10_welford_cu_4d36edd84cuda3std6ranges3__45__cpo5ssizeE,(_ZN41_INTERNAL_c40c9d7c_10_welford_cu_4d36edd84cuda3std3__45__cpo3endE - _ZN41_INTERNAL_c40c9d7c_10_welford_cu_4d36edd84cuda3std6ranges3__45__cpo5ssizeE)
_ZN41_INTERNAL_c40c9d7c_10_welford_cu_4d36edd84cuda3std6ranges3__45__cpo5ssizeE:
	.zero		1
	.type		_ZN41_INTERNAL_c40c9d7c_10_welford_cu_4d36edd84cuda3std3__45__cpo3endE,@object
	.size		_ZN41_INTERNAL_c40c9d7c_10_welford_cu_4d36edd84cuda3std3__45__cpo3endE,(_ZN41_INTERNAL_c40c9d7c_10_welford_cu_4d36edd84cuda3std6ranges3__45__cpo4cendE - _ZN41_INTERNAL_c40c9d7c_10_welford_cu_4d36edd84cuda3std3__45__cpo3endE)
_ZN41_INTERNAL_c40c9d7c_10_welford_cu_4d36edd84cuda3std3__45__cpo3endE:
	.zero		1
	.type		_ZN41_INTERNAL_c40c9d7c_10_welford_cu_4d36edd84cuda3std6ranges3__45__cpo4cendE,@object
	.size		_ZN41_INTERNAL_c40c9d7c_10_welford_cu_4d36edd84cuda3std6ranges3__45__cpo4cendE,(_ZN41_INTERNAL_c40c9d7c_10_welford_cu_4d36edd84cuda3std3__45__cpo4rendE - _ZN41_INTERNAL_c40c9d7c_10_welford_cu_4d36edd84cuda3std6ranges3__45__cpo4cendE)
_ZN41_INTERNAL_c40c9d7c_10_welford_cu_4d36edd84cuda3std6ranges3__45__cpo4cendE:
	.zero		1
	.type		_ZN41_INTERNAL_c40c9d7c_10_welford_cu_4d36edd84cuda3std3__45__cpo4rendE,@object
	.size		_ZN41_INTERNAL_c40c9d7c_10_welford_cu_4d36edd84cuda3std3__45__cpo4rendE,(_ZN41_INTERNAL_c40c9d7c_10_welford_cu_4d36edd84cuda3std6ranges3__45__cpo4prevE - _ZN41_INTERNAL_c40c9d7c_10_welford_cu_4d36edd84cuda3std3__45__cpo4rendE)
_ZN41_INTERNAL_c40c9d7c_10_welford_cu_4d36edd84cuda3std3__45__cpo4rendE:
	.zero		1
	.type		_ZN41_INTERNAL_c40c9d7c_10_welford_cu_4d36edd84cuda3std6ranges3__45__cpo4prevE,@object
	.size		_ZN41_INTERNAL_c40c9d7c_10_welford_cu_4d36edd84cuda3std6ranges3__45__cpo4prevE,(_ZN41_INTERNAL_c40c9d7c_10_welford_cu_4d36edd84cuda3std6ranges3__45__cpo9iter_moveE - _ZN41_INTERNAL_c40c9d7c_10_welford_cu_4d36edd84cuda3std6ranges3__45__cpo4prevE)
_ZN41_INTERNAL_c40c9d7c_10_welford_cu_4d36edd84cuda3std6ranges3__45__cpo4prevE:
	.zero		1
	.type		_ZN41_INTERNAL_c40c9d7c_10_welford_cu_4d36edd84cuda3std6ranges3__45__cpo9iter_moveE,@object
	.size		_ZN41_INTERNAL_c40c9d7c_10_welford_cu_4d36edd84cuda3std6ranges3__45__cpo9iter_moveE,(.L_13 - _ZN41_INTERNAL_c40c9d7c_10_welford_cu_4d36edd84cuda3std6ranges3__45__cpo9iter_moveE)
_ZN41_INTERNAL_c40c9d7c_10_welford_cu_4d36edd84cuda3std6ranges3__45__cpo9iter_moveE:
	.zero		1
.L_13:


//--------------------- .nv.shared._Z23reduce_bn_c_last_kernelIN3c104HalfEfS1_Li4EEvPKT_S4_PKT0_S7_PS5_S8_PT1_SA_PVS5_Piii --------------------------
	.section	.nv.shared._Z23reduce_bn_c_last_kernelIN3c104HalfEfS1_Li4EEvPKT_S4_PKT0_S7_PS5_S8_PT1_SA_PVS5_Piii,"aw",@nobits
	.sectionflags	@""
	.align	4
.nv.shared._Z23reduce_bn_c_last_kernelIN3c104HalfEfS1_Li4EEvPKT_S4_PKT0_S7_PS5_S8_PT1_SA_PVS5_Piii:
	.zero		5121


//--------------------- .nv.shared._Z23reduce_bn_c_last_kernelIN3c104HalfEffLi4EEvPKT_S4_PKT0_S7_PS5_S8_PT1_SA_PVS5_Piii --------------------------
	.section	.nv.shared._Z23reduce_bn_c_last_kernelIN3c104HalfEffLi4EEvPKT_S4_PKT0_S7_PS5_S8_PT1_SA_PVS5_Piii,"aw",@nobits
	.sectionflags	@""
	.align	4
.nv.shared._Z23reduce_bn_c_last_kernelIN3c104HalfEffLi4EEvPKT_S4_PKT0_S7_PS5_S8_PT1_SA_PVS5_Piii:
	.zero		5121


//--------------------- .nv.shared._Z23reduce_bn_c_last_kernelIfffLi4EEvPKT_S2_PKT0_S5_PS3_S6_PT1_S8_PVS3_Piii --------------------------
	.section	.nv.shared._Z23reduce_bn_c_last_kernelIfffLi4EEvPKT_S2_PKT0_S5_PS3_S6_PT1_S8_PVS3_Piii,"aw",@nobits
	.sectionflags	@""
	.align	4
.nv.shared._Z23reduce_bn_c_last_kernelIfffLi4EEvPKT_S2_PKT0_S5_PS3_S6_PT1_S8_PVS3_Piii:
	.zero		5121


//--------------------- .nv.shared._Z21welford_kernel_c_lastIN3c104HalfEffLi4EEvPKT_PT1_S6_PVT0_Piii --------------------------
	.section	.nv.shared._Z21welford_kernel_c_lastIN3c104HalfEffLi4EEvPKT_PT1_S6_PVT0_Piii,"aw",@nobits
	.sectionflags	@""
	.align	4
.nv.shared._Z21welford_kernel_c_lastIN3c104HalfEffLi4EEvPKT_PT1_S6_PVT0_Piii:
	.zero		7169


//--------------------- .nv.shared._Z21welford_kernel_c_lastIfffLi4EEvPKT_PT1_S4_PVT0_Piii --------------------------
	.section	.nv.shared._Z21welford_kernel_c_lastIfffLi4EEvPKT_PT1_S4_PVT0_Piii,"aw",@nobits
	.sectionflags	@""
	.align	4
.nv.shared._Z21welford_kernel_c_lastIfffLi4EEvPKT_PT1_S4_PVT0_Piii:
	.zero		7169


//--------------------- .nv.shared._Z16reduce_bn_kernelIN3c104HalfEfS1_EvPKT_S4_PKT0_S7_PS5_S8_PT1_SA_iii --------------------------
	.section	.nv.shared._Z16reduce_bn_kernelIN3c104HalfEfS1_EvPKT_S4_PKT0_S7_PS5_S8_PT1_SA_iii,"aw",@nobits
	.sectionflags	@""
	.align	4
.nv.shared._Z16reduce_bn_kernelIN3c104HalfEfS1_EvPKT_S4_PKT0_S7_PS5_S8_PT1_SA_iii:
	.zero		1280


//--------------------- .nv.shared._Z16reduce_bn_kernelIN3c104HalfEffEvPKT_S4_PKT0_S7_PS5_S8_PT1_SA_iii --------------------------
	.section	.nv.shared._Z16reduce_bn_kernelIN3c104HalfEffEvPKT_S4_PKT0_S7_PS5_S8_PT1_SA_iii,"aw",@nobits
	.sectionflags	@""
	.align	4
.nv.shared._Z16reduce_bn_kernelIN3c104HalfEffEvPKT_S4_PKT0_S7_PS5_S8_PT1_SA_iii:
	.zero		1280


//--------------------- .nv.shared._Z16reduce_bn_kernelIfffEvPKT_S2_PKT0_S5_PS3_S6_PT1_S8_iii --------------------------
	.section	.nv.shared._Z16reduce_bn_kernelIfffEvPKT_S2_PKT0_S5_PS3_S6_PT1_S8_iii,"aw",@nobits
	.sectionflags	@""
	.align	4
.nv.shared._Z16reduce_bn_kernelIfffEvPKT_S2_PKT0_S5_PS3_S6_PT1_S8_iii:
	.zero		1280


//--------------------- .nv.shared._Z14welford_kernelIN3c104HalfEffEvPKT_PT1_S6_iii --------------------------
	.section	.nv.shared._Z14welford_kernelIN3c104HalfEffEvPKT_PT1_S6_iii,"aw",@nobits
	.sectionflags	@""
	.align	4
.nv.shared._Z14welford_kernelIN3c104HalfEffEvPKT_PT1_S6_iii:
	.zero		1664


//--------------------- .nv.shared._Z14welford_kernelIfffEvPKT_PT1_S4_iii --------------------------
	.section	.nv.shared._Z14welford_kernelIfffEvPKT_PT1_S4_iii,"aw",@nobits
	.sectionflags	@""
	.align	4
.nv.shared._Z14welford_kernelIfffEvPKT_PT1_S4_iii:
	.zero		1664


//--------------------- .nv.constant0._Z27relu_backward_c_last_kernelIN3c104HalfEfS1_Li4EEvPKT_S4_S4_PKT0_S7_PKT1_SA_PS2_ii --------------------------
	.section	.nv.constant0._Z27relu_backward_c_last_kernelIN3c104HalfEfS1_Li4EEvPKT_S4_S4_PKT0_S7_PKT1_SA_PS2_ii,"a",@progbits
	.sectionflags	@""
	.align	4
.nv.constant0._Z27relu_backward_c_last_kernelIN3c104HalfEfS1_Li4EEvPKT_S4_S4_PKT0_S7_PKT1_SA_PS2_ii:
	.zero		600


//--------------------- .nv.constant0._Z27relu_backward_c_last_kernelIN3c104HalfEffLi4EEvPKT_S4_S4_PKT0_S7_PKT1_SA_PS2_ii --------------------------
	.section	.nv.constant0._Z27relu_backward_c_last_kernelIN3c104HalfEffLi4EEvPKT_S4_S4_PKT0_S7_PKT1_SA_PS2_ii,"a",@progbits
	.sectionflags	@""
	.align	4
.nv.constant0._Z27relu_backward_c_last_kernelIN3c104HalfEffLi4EEvPKT_S4_S4_PKT0_S7_PKT1_SA_PS2_ii:
	.zero		600


//--------------------- .nv.constant0._Z27relu_backward_c_last_kernelIfffLi4EEvPKT_S2_S2_PKT0_S5_PKT1_S8_PS0_ii --------------------------
	.section	.nv.constant0._Z27relu_backward_c_last_kernelIfffLi4EEvPKT_S2_S2_PKT0_S5_PKT1_S8_PS0_ii,"a",@progbits
	.sectionflags	@""
	.align	4
.nv.constant0._Z27relu_backward_c_last_kernelIfffLi4EEvPKT_S2_S2_PKT0_S5_PKT1_S8_PS0_ii:
	.zero		600


//--------------------- .nv.constant0._Z32batchnorm_backward_c_last_kernelIN3c104HalfEfS1_Li4EEvPKT_S4_PKT0_S7_PKT1_S7_S7_PKiPS2_lii --------------------------
	.section	.nv.constant0._Z32batchnorm_backward_c_last_kernelIN3c104HalfEfS1_Li4EEvPKT_S4_PKT0_S7_PKT1_S7_S7_PKiPS2_lii,"a",@progbits
	.sectionflags	@""
	.align	4
.nv.constant0._Z32batchnorm_backward_c_last_kernelIN3c104HalfEfS1_Li4EEvPKT_S4_PKT0_S7_PKT1_S7_S7_PKiPS2_lii:
	.zero		616


//--------------------- .nv.constant0._Z32batchnorm_backward_c_last_kernelIN3c104HalfEffLi4EEvPKT_S4_PKT0_S7_PKT1_S7_S7_PKiPS2_lii --------------------------
	.section	.nv.constant0._Z32batchnorm_backward_c_last_kernelIN3c104HalfEffLi4EEvPKT_S4_PKT0_S7_PKT1_S7_S7_PKiPS2_lii,"a",@progbits
	.sectionflags	@""
	.align	4
.nv.constant0._Z32batchnorm_backward_c_last_kernelIN3c104HalfEffLi4EEvPKT_S4_PKT0_S7_PKT1_S7_S7_PKiPS2_lii:
	.zero		616


//--------------------- .nv.constant0._Z32batchnorm_backward_c_last_kernelIfffLi4EEvPKT_S2_PKT0_S5_PKT1_S5_S5_PKiPS0_lii --------------------------
	.section	.nv.constant0._Z32batchnorm_backward_c_last_kernelIfffLi4EEvPKT_S2_PKT0_S5_PKT1_S5_S5_PKiPS0_lii,"a",@progbits
	.sectionflags	@""
	.align	4
.nv.constant0._Z32batchnorm_backward_c_last_kernelIfffLi4EEvPKT_S2_PKT0_S5_PKT1_S5_S5_PKiPS0_lii:
	.zero		616


//--------------------- .nv.constant0._Z23reduce_bn_c_last_kernelIN3c104HalfEfS1_Li4EEvPKT_S4_PKT0_S7_PS5_S8_PT1_SA_PVS5_Piii --------------------------
	.section	.nv.constant0._Z23reduce_bn_c_last_kernelIN3c104HalfEfS1_Li4EEvPKT_S4_PKT0_S7_PS5_S8_PT1_SA_PVS5_Piii,"a",@progbits
	.sectionflags	@""
	.align	4
.nv.constant0._Z23reduce_bn_c_last_kernelIN3c104HalfEfS1_Li4EEvPKT_S4_PKT0_S7_PS5_S8_PT1_SA_PVS5_Piii:
	.zero		616


//--------------------- .nv.constant0._Z23reduce_bn_c_last_kernelIN3c104HalfEffLi4EEvPKT_S4_PKT0_S7_PS5_S8_PT1_SA_PVS5_Piii --------------------------
	.section	.nv.constant0._Z23reduce_bn_c_last_kernelIN3c104HalfEffLi4EEvPKT_S4_PKT0_S7_PS5_S8_PT1_SA_PVS5_Piii,"a",@progbits
	.sectionflags	@""
	.align	4
.nv.constant0._Z23reduce_bn_c_last_kernelIN3c104HalfEffLi4EEvPKT_S4_PKT0_S7_PS5_S8_PT1_SA_PVS5_Piii:
	.zero		616


//--------------------- .nv.constant0._Z23reduce_bn_c_last_kernelIfffLi4EEvPKT_S2_PKT0_S5_PS3_S6_PT1_S8_PVS3_Piii --------------------------
	.section	.nv.constant0._Z23reduce_bn_c_last_kernelIfffLi4EEvPKT_S2_PKT0_S5_PS3_S6_PT1_S8_PVS3_Piii,"a",@progbits
	.sectionflags	@""
	.align	4
.nv.constant0._Z23reduce_bn_c_last_kernelIfffLi4EEvPKT_S2_PKT0_S5_PS3_S6_PT1_S8_PVS3_Piii:
	.zero		616


//--------------------- .nv.constant0._Z31batchnorm_forward_c_last_kernelIN3c104HalfEfS1_Li4EEvPKT_S4_PKT0_S7_PKT1_SA_PS2_iib --------------------------
	.section	.nv.constant0._Z31batchnorm_forward_c_last_kernelIN3c104HalfEfS1_Li4EEvPKT_S4_PKT0_S7_PKT1_SA_PS2_iib,"a",@progbits
	.sectionflags	@""
	.align	4
.nv.constant0._Z31batchnorm_forward_c_last_kernelIN3c104HalfEfS1_Li4EEvPKT_S4_PKT0_S7_PKT1_SA_PS2_iib:
	.zero		593


//--------------------- .nv.constant0._Z31batchnorm_forward_c_last_kernelIN3c104HalfEffLi4EEvPKT_S4_PKT0_S7_PKT1_SA_PS2_iib --------------------------
	.section	.nv.constant0._Z31batchnorm_forward_c_last_kernelIN3c104HalfEffLi4EEvPKT_S4_PKT0_S7_PKT1_SA_PS2_iib,"a",@progbits
	.sectionflags	@""
	.align	4
.nv.constant0._Z31batchnorm_forward_c_last_kernelIN3c104HalfEffLi4EEvPKT_S4_PKT0_S7_PKT1_SA_PS2_iib:
	.zero		593


//--------------------- .nv.constant0._Z31batchnorm_forward_c_last_kernelIfffLi4EEvPKT_S2_PKT0_S5_PKT1_S8_PS0_iib --------------------------
	.section	.nv.constant0._Z31batchnorm_forward_c_last_kernelIfffLi4EEvPKT_S2_PKT0_S5_PKT1_S8_PS0_iib,"a",@progbits
	.sectionflags	@""
	.align	4
.nv.constant0._Z31batchnorm_forward_c_last_kernelIfffLi4EEvPKT_S2_PKT0_S5_PKT1_S8_PS0_iib:
	.zero		593


//--------------------- .nv.constant0._Z21welford_kernel_c_lastIN3c104HalfEffLi4EEvPKT_PT1_S6_PVT0_Piii --------------------------
	.section	.nv.constant0._Z21welford_kernel_c_lastIN3c104HalfEffLi4EEvPKT_PT1_S6_PVT0_Piii,"a",@progbits
	.sectionflags	@""
	.align	4
.nv.constant0._Z21welford_kernel_c_lastIN3c104HalfEffLi4EEvPKT_PT1_S6_PVT0_Piii:
	.zero		576


//--------------------- .nv.constant0._Z21welford_kernel_c_lastIfffLi4EEvPKT_PT1_S4_PVT0_Piii --------------------------
	.section	.nv.constant0._Z21welford_kernel_c_lastIfffLi4EEvPKT_PT1_S4_PVT0_Piii,"a",@progbits
	.sectionflags	@""
	.align	4
.nv.constant0._Z21welford_kernel_c_lastIfffLi4EEvPKT_PT1_S4_PVT0_Piii:
	.zero		576


//--------------------- .nv.constant0._Z23welford_kernel_parallelIN3c104HalfEEvPKT_S4_PKiPS2_S7_S7_iif --------------------------
	.section	.nv.constant0._Z23welford_kernel_parallelIN3c104HalfEEvPKT_S4_PKiPS2_S7_S7_iif,"a",@progbits
	.sectionflags	@""
	.align	4
.nv.constant0._Z23welford_kernel_parallelIN3c104HalfEEvPKT_S4_PKiPS2_S7_S7_iif:
	.zero		588


//--------------------- .nv.constant0._Z23welford_kernel_parallelIfEvPKT_S2_PKiPS0_S5_S5_iif --------------------------
	.section	.nv.constant0._Z23welford_kernel_parallelIfEvPKT_S2_PKiPS0_S5_S5_iif,"a",@progbits
	.sectionflags	@""
	.align	4
.nv.constant0._Z23welford_kernel_parallelIfEvPKT_S2_PKiPS0_S5_S5_iif:
	.zero		588


//--------------------- .nv.constant0._Z25batchnorm_backward_kernelIN3c104HalfEfS1_EvPKT_S4_PKT0_S7_PKT1_S7_S7_PKiPS2_lii --------------------------
	.section	.nv.constant0._Z25batchnorm_backward_kernelIN3c104HalfEfS1_EvPKT_S4_PKT0_S7_PKT1_S7_S7_PKiPS2_lii,"a",@progbits
	.sectionflags	@""
	.align	4
.nv.constant0._Z25batchnorm_backward_kernelIN3c104HalfEfS1_EvPKT_S4_PKT0_S7_PKT1_S7_S7_PKiPS2_lii:
	.zero		616


//--------------------- .nv.constant0._Z25batchnorm_backward_kernelIN3c104HalfEffEvPKT_S4_PKT0_S7_PKT1_S7_S7_PKiPS2_lii --------------------------
	.section	.nv.constant0._Z25batchnorm_backward_kernelIN3c104HalfEffEvPKT_S4_PKT0_S7_PKT1_S7_S7_PKiPS2_lii,"a",@progbits
	.sectionflags	@""
	.align	4
.nv.constant0._Z25batchnorm_backward_kernelIN3c104HalfEffEvPKT_S4_PKT0_S7_PKT1_S7_S7_PKiPS2_lii:
	.zero		616


//--------------------- .nv.constant0._Z25batchnorm_backward_kernelIfffEvPKT_S2_PKT0_S5_PKT1_S5_S5_PKiPS0_lii --------------------------
	.section	.nv.constant0._Z25batchnorm_backward_kernelIfffEvPKT_S2_PKT0_S5_PKT1_S5_S5_PKiPS0_lii,"a",@progbits
	.sectionflags	@""
	.align	4
.nv.constant0._Z25batchnorm_backward_kernelIfffEvPKT_S2_PKT0_S5_PKT1_S5_S5_PKiPS0_lii:
	.zero		616


//--------------------- .nv.constant0._Z16reduce_bn_kernelIN3c104HalfEfS1_EvPKT_S4_PKT0_S7_PS5_S8_PT1_SA_iii --------------------------
	.section	.nv.constant0._Z16reduce_bn_kernelIN3c104HalfEfS1_EvPKT_S4_PKT0_S7_PS5_S8_PT1_SA_iii,"a",@progbits
	.sectionflags	@""
	.align	4
.nv.constant0._Z16reduce_bn_kernelIN3c104HalfEfS1_EvPKT_S4_PKT0_S7_PS5_S8_PT1_SA_iii:
	.zero		604


//--------------------- .nv.constant0._Z16reduce_bn_kernelIN3c104HalfEffEvPKT_S4_PKT0_S7_PS5_S8_PT1_SA_iii --------------------------
	.section	.nv.constant0._Z16reduce_bn_kernelIN3c104HalfEffEvPKT_S4_PKT0_S7_PS5_S8_PT1_SA_iii,"a",@progbits
	.sectionflags	@""
	.align	4
.nv.constant0._Z16reduce_bn_kernelIN3c104HalfEffEvPKT_S4_PKT0_S7_PS5_S8_PT1_SA_iii:
	.zero		604


//--------------------- .nv.constant0._Z16reduce_bn_kernelIfffEvPKT_S2_PKT0_S5_PS3_S6_PT1_S8_iii --------------------------
	.section	.nv.constant0._Z16reduce_bn_kernelIfffEvPKT_S2_PKT0_S5_PS3_S6_PT1_S8_iii,"a",@progbits
	.sectionflags	@""
	.align	4
.nv.constant0._Z16reduce_bn_kernelIfffEvPKT_S2_PKT0_S5_PS3_S6_PT1_S8_iii:
	.zero		604


//--------------------- .nv.constant0._Z24batchnorm_forward_kernelIN3c104HalfEfS1_EvPKT_PKT0_S7_PKT1_SA_PS2_ii --------------------------
	.section	.nv.constant0._Z24batchnorm_forward_kernelIN3c104HalfEfS1_EvPKT_PKT0_S7_PKT1_SA_PS2_ii,"a",@progbits
	.sectionflags	@""
	.align	4
.nv.constant0._Z24batchnorm_forward_kernelIN3c104HalfEfS1_EvPKT_PKT0_S7_PKT1_SA_PS2_ii:
	.zero		584


//--------------------- .nv.constant0._Z24batchnorm_forward_kernelIN3c104HalfEffEvPKT_PKT0_S7_PKT1_SA_PS2_ii --------------------------
	.section	.nv.constant0._Z24batchnorm_forward_kernelIN3c104HalfEffEvPKT_PKT0_S7_PKT1_SA_PS2_ii,"a",@progbits
	.sectionflags	@""
	.align	4
.nv.constant0._Z24batchnorm_forward_kernelIN3c104HalfEffEvPKT_PKT0_S7_PKT1_SA_PS2_ii:
	.zero		584


//--------------------- .nv.constant0._Z24batchnorm_forward_kernelIfffEvPKT_PKT0_S5_PKT1_S8_PS0_ii --------------------------
	.section	.nv.constant0._Z24batchnorm_forward_kernelIfffEvPKT_PKT0_S5_PKT1_S8_PS0_ii,"a",@progbits
	.sectionflags	@""
	.align	4
.nv.constant0._Z24batchnorm_forward_kernelIfffEvPKT_PKT0_S5_PKT1_S8_PS0_ii:
	.zero		584


//--------------------- .nv.constant0._Z14welford_kernelIN3c104HalfEffEvPKT_PT1_S6_iii --------------------------
	.section	.nv.constant0._Z14welford_kernelIN3c104HalfEffEvPKT_PT1_S6_iii,"a",@progbits
	.sectionflags	@""
	.align	4
.nv.constant0._Z14welford_kernelIN3c104HalfEffEvPKT_PT1_S6_iii:
	.zero		564


//--------------------- .nv.constant0._Z14welford_kernelIfffEvPKT_PT1_S4_iii --------------------------
	.section	.nv.constant0._Z14welford_kernelIfffEvPKT_PT1_S4_iii,"a",@progbits
	.sectionflags	@""
	.align	4
.nv.constant0._Z14welford_kernelIfffEvPKT_PT1_S4_iii:
	.zero		564


//--------------------- SYMBOLS --------------------------

	.type		.nv.reservedSmem.offset0,@object
	.size		.nv.reservedSmem.offset0,0x4
